def matmul_kernel(
    a_ptr,
    b_ptr,
    c_ptr,
    M,
    N,
    K,
    stride_am,
    stride_ak,
    stride_bk,
    stride_bn,
    stride_cm,
    stride_cn,
    BLOCK_M: tl.constexpr,
    BLOCK_N: tl.constexpr,
    BLOCK_K: tl.constexpr,
    GROUP_M: tl.constexpr,
):
    pid = tl.program_id(axis=0)
    num_pid_m = tl.cdiv(M, BLOCK_M)
    num_pid_n = tl.cdiv(N, BLOCK_N)
    num_pid_in_group = GROUP_M * num_pid_n
    group_id = pid // num_pid_in_group
    first_pid_m = group_id * GROUP_M
    group_size_m = min(num_pid_m - first_pid_m, GROUP_M)
    pid_m = first_pid_m + ((pid % num_pid_in_group) % group_size_m)
    pid_n = (pid % num_pid_in_group) // group_size_m

    offs_am = (pid_m * BLOCK_M + tl.arange(0, BLOCK_M)) % M
    offs_bn = (pid_n * BLOCK_N + tl.arange(0, BLOCK_N)) % N
    offs_k = tl.arange(0, BLOCK_K)
    a_ptrs = a_ptr + offs_am[:, None] * stride_am + offs_k[None, :] * stride_ak
    b_ptrs = b_ptr + offs_k[:, None] * stride_bk + offs_bn[None, :] * stride_bn

    acc = tl.zeros((BLOCK_M, BLOCK_N), dtype=tl.float32)
    for kk in range(0, tl.cdiv(K, BLOCK_K)):
        a = tl.load(a_ptrs, mask=offs_k[None, :] < K - kk * BLOCK_K, other=0.0)
        b = tl.load(b_ptrs, mask=offs_k[:, None] < K - kk * BLOCK_K, other=0.0)
        acc = tl.dot(a, b, acc)
        a_ptrs += BLOCK_K * stride_ak
        b_ptrs += BLOCK_K * stride_bk

    c = acc.to(c_ptr.dtype.element_ty)
    offs_cm = pid_m * BLOCK_M + tl.arange(0, BLOCK_M)
    offs_cn = pid_n * BLOCK_N + tl.arange(0, BLOCK_N)
    c_ptrs = c_ptr + offs_cm[:, None] * stride_cm + offs_cn[None, :] * stride_cn
    mask = (offs_cm[:, None] < M) & (offs_cn[None, :] < N)
    tl.store(c_ptrs, c, mask=mask)

# config = {"BLOCK_K": 256, "BLOCK_M": 16, "BLOCK_N": 64, "GROUP_M": 8, "arch": "sm_100", "dtype": "fp8e4m3", "num_ctas": 1, "num_stages": 3, "num_warps": 4}
# arch = sm_100


// ===== COMPILED SASS (sm_100a) =====

	.target	sm_100a

	.elftype	@"ET_EXEC"


//--------------------- .note.nv.tkinfo           --------------------------
	.section	.note.nv.tkinfo,"",@"SHT_NOTE"
	.sectionflags	@"SHF_NOTE_NV_TKINFO"
	.tkinfo
        /*0018*/ 	.word	0x00000081
        /*0030*/ 	.string	""
        /*0030*/ 	.string	"ptxas-blackwell"
        /*0030*/ 	.string	"Cuda compilation tools, release 12.9, V12.9.86"
        /*0030*/ 	.string	"Build cuda_12.9.r12.9/compiler.36037853_0"
        /*0030*/ 	.string	"-v  -suppress-debug-info  -lineinfo  -arch sm_100a "



//--------------------- .note.nv.cuver            --------------------------
	.section	.note.nv.cuver,"",@"SHT_NOTE"
	.sectionflags	@"SHF_NOTE_NV_CUVER"
        /*0018*/ 	.short	0x0001
        /*001a*/ 	.short	0x0064
        /*001c*/ 	.short	0x0001
        /*001e*/ 	.short	0x0000
        /*0020*/ 	.short	0x0001
        /*0022*/ 	.short	0x0000


//--------------------- .nv.info                  --------------------------
	.section	.nv.info,"",@"SHT_CUDA_INFO"
	.align	4


	//----- nvinfo : EIATTR_REGCOUNT
	.align		4
        /*0000*/ 	.byte	0x04, 0x2f
        /*0002*/ 	.short	(.L_1 - .L_0)
	.align		4
.L_0:
        /*0004*/ 	.word	index@(matmul_kernel)
        /*0008*/ 	.word	0x00000020


	//----- nvinfo : EIATTR_FRAME_SIZE
	.align		4
.L_1:
        /*000c*/ 	.byte	0x04, 0x11
        /*000e*/ 	.short	(.L_3 - .L_2)
	.align		4
.L_2:
        /*0010*/ 	.word	index@(matmul_kernel)
        /*0014*/ 	.word	0x00000a68


	//----- nvinfo : EIATTR_MIN_STACK_SIZE
	.align		4
.L_3:
        /*0018*/ 	.byte	0x04, 0x12
        /*001a*/ 	.short	(.L_5 - .L_4)
	.align		4
.L_4:
        /*001c*/ 	.word	index@(matmul_kernel)
        /*0020*/ 	.word	0x00000a68
.L_5:


//--------------------- .nv.info.matmul_kernel    --------------------------
	.section	.nv.info.matmul_kernel,"",@"SHT_CUDA_INFO"
	.sectionflags	@""
	.align	4


	//----- nvinfo : EIATTR_CUDA_API_VERSION
	.align		4
        /*0000*/ 	.byte	0x04, 0x37
        /*0002*/ 	.short	(.L_7 - .L_6)
.L_6:
        /*0004*/ 	.word	0x00000081


	//----- nvinfo : EIATTR_KPARAM_INFO
	.align		4
.L_7:
        /*0008*/ 	.byte	0x04, 0x17
        /*000a*/ 	.short	(.L_9 - .L_8)
.L_8:
        /*000c*/ 	.word	0x00000000
        /*0010*/ 	.short	0x000d
        /*0012*/ 	.short	0x0048
        /*0014*/ 	.byte	0x00, 0xf4, 0x21, 0x00


	//----- nvinfo : EIATTR_KPARAM_INFO
	.align		4
.L_9:
        /*0018*/ 	.byte	0x04, 0x17
        /*001a*/ 	.short	(.L_11 - .L_10)
.L_10:
        /*001c*/ 	.word	0x00000000
        /*0020*/ 	.short	0x000c
        /*0022*/ 	.short	0x0040
        /*0024*/ 	.byte	0x00, 0xf4, 0x21, 0x00


	//----- nvinfo : EIATTR_KPARAM_INFO
	.align		4
.L_11:
        /*0028*/ 	.byte	0x04, 0x17
        /*002a*/ 	.short	(.L_13 - .L_12)
.L_12:
        /*002c*/ 	.word	0x00000000
        /*0030*/ 	.short	0x000b
        /*0032*/ 	.short	0x0038
        /*0034*/ 	.byte	0x00, 0xf0, 0x11, 0x00


	//----- nvinfo : EIATTR_KPARAM_INFO
	.align		4
.L_13:
        /*0038*/ 	.byte	0x04, 0x17
        /*003a*/ 	.short	(.L_15 - .L_14)
.L_14:
        /*003c*/ 	.word	0x00000000
        /*0040*/ 	.short	0x000a
        /*0042*/ 	.short	0x0034
        /*0044*/ 	.byte	0x00, 0xf0, 0x11, 0x00


	//----- nvinfo : EIATTR_KPARAM_INFO
	.align		4
.L_15:
        /*0048*/ 	.byte	0x04, 0x17
        /*004a*/ 	.short	(.L_17 - .L_16)
.L_16:
        /*004c*/ 	.word	0x00000000
        /*0050*/ 	.short	0x0009
        /*0052*/ 	.short	0x0030
        /*0054*/ 	.byte	0x00, 0xf0, 0x11, 0x00


	//----- nvinfo : EIATTR_KPARAM_INFO
	.align		4
.L_17:
        /*0058*/ 	.byte	0x04, 0x17
        /*005a*/ 	.short	(.L_19 - .L_18)
.L_18:
        /*005c*/ 	.word	0x00000000
        /*0060*/ 	.short	0x0008
        /*0062*/ 	.short	0x002c
        /*0064*/ 	.byte	0x00, 0xf0, 0x11, 0x00


	//----- nvinfo : EIATTR_KPARAM_INFO
	.align		4
.L_19:
        /*0068*/ 	.byte	0x04, 0x17
        /*006a*/ 	.short	(.L_21 - .L_20)
.L_20:
        /*006c*/ 	.word	0x00000000
        /*0070*/ 	.short	0x0007
        /*0072*/ 	.short	0x0028
        /*0074*/ 	.byte	0x00, 0xf0, 0x11, 0x00


	//----- nvinfo : EIATTR_KPARAM_INFO
	.align		4
.L_21:
        /*0078*/ 	.byte	0x04, 0x17
        /*007a*/ 	.short	(.L_23 - .L_22)
.L_22:
        /*007c*/ 	.word	0x00000000
        /*0080*/ 	.short	0x0006
        /*0082*/ 	.short	0x0024
        /*0084*/ 	.byte	0x00, 0xf0, 0x11, 0x00


	//----- nvinfo : EIATTR_KPARAM_INFO
	.align		4
.L_23:
        /*0088*/ 	.byte	0x04, 0x17
        /*008a*/ 	.short	(.L_25 - .L_24)
.L_24:
        /*008c*/ 	.word	0x00000000
        /*0090*/ 	.short	0x0005
        /*0092*/ 	.short	0x0020
        /*0094*/ 	.byte	0x00, 0xf0, 0x11, 0x00


	//----- nvinfo : EIATTR_KPARAM_INFO
	.align		4
.L_25:
        /*0098*/ 	.byte	0x04, 0x17
        /*009a*/ 	.short	(.L_27 - .L_26)
.L_26:
        /*009c*/ 	.word	0x00000000
        /*00a0*/ 	.short	0x0004
        /*00a2*/ 	.short	0x001c
        /*00a4*/ 	.byte	0x00, 0xf0, 0x11, 0x00


	//----- nvinfo : EIATTR_KPARAM_INFO
	.align		4
.L_27:
        /*00a8*/ 	.byte	0x04, 0x17
        /*00aa*/ 	.short	(.L_29 - .L_28)
.L_28:
        /*00ac*/ 	.word	0x00000000
        /*00b0*/ 	.short	0x0003
        /*00b2*/ 	.short	0x0018
        /*00b4*/ 	.byte	0x00, 0xf0, 0x11, 0x00


	//----- nvinfo : EIATTR_KPARAM_INFO
	.align		4
.L_29:
        /*00b8*/ 	.byte	0x04, 0x17
        /*00ba*/ 	.short	(.L_31 - .L_30)
.L_30:
        /*00bc*/ 	.word	0x00000000
        /*00c0*/ 	.short	0x0002
        /*00c2*/ 	.short	0x0010
        /*00c4*/ 	.byte	0x00, 0xf4, 0x21, 0x00


	//----- nvinfo : EIATTR_KPARAM_INFO
	.align		4
.L_31:
        /*00c8*/ 	.byte	0x04, 0x17
        /*00ca*/ 	.short	(.L_33 - .L_32)
.L_32:
        /*00cc*/ 	.word	0x00000000
        /*00d0*/ 	.short	0x0001
        /*00d2*/ 	.short	0x0008
        /*00d4*/ 	.byte	0x00, 0xf4, 0x21, 0x00


	//----- nvinfo : EIATTR_KPARAM_INFO
	.align		4
.L_33:
        /*00d8*/ 	.byte	0x04, 0x17
        /*00da*/ 	.short	(.L_35 - .L_34)
.L_34:
        /*00dc*/ 	.word	0x00000000
        /*00e0*/ 	.short	0x0000
        /*00e2*/ 	.short	0x0000
        /*00e4*/ 	.byte	0x00, 0xf4, 0x21, 0x00


	//----- nvinfo : EIATTR_SPARSE_MMA_MASK
	.align		4
.L_35:
        /*00e8*/ 	.byte	0x03, 0x50
        /*00ea*/ 	.short	0x0000


	//----- nvinfo : EIATTR_MAXREG_COUNT
	.align		4
        /*00ec*/ 	.byte	0x03, 0x1b
        /*00ee*/ 	.short	0x00ff


	//----- nvinfo : EIATTR_NUM_BARRIERS
	.align		4
        /*00f0*/ 	.byte	0x02, 0x4c
        /*00f2*/ 	.byte	0x01
	.zero		1


	//----- nvinfo : EIATTR_ANNOTATIONS
	.align		4
        /*00f4*/ 	.byte	0x04, 0x55
        /*00f6*/ 	.short	(.L_37 - .L_36)


	//   ....[0]....
.L_36:
        /*00f8*/ 	.word	0x00000001
        /*00fc*/ 	.byte	0x20, 0x05, 0x00, 0x00, 0x01, 0x00, 0x00, 0x00, 0x50, 0x05, 0x00, 0x00, 0x01, 0x00, 0x00, 0x00
        /* <DEDUP_REMOVED lines=952> */
        /*3c8c*/ 	.byte	0xe0, 0x2a, 0x01, 0x00, 0x01, 0x00, 0x00, 0x00, 0xf0, 0x2a, 0x01, 0x00


	//----- nvinfo : EIATTR_VRC_CTA_INIT_COUNT
	.align		4
.L_37:
        /*3c98*/ 	.byte	0x02, 0x4a
	.zero		1
	.zero		1


	//----- nvinfo : EIATTR_EXIT_INSTR_OFFSETS
	.align		4
        /*3c9c*/ 	.byte	0x04, 0x1c
        /*3c9e*/ 	.short	(.L_39 - .L_38)


	//   ....[0]....
.L_38:
        /*3ca0*/ 	.word	0x00013170


	//   ....[1]....
        /*3ca4*/ 	.word	0x00013190


	//----- nvinfo : EIATTR_REQNTID
	.align		4
.L_39:
        /*3ca8*/ 	.byte	0x04, 0x10
        /*3caa*/ 	.short	(.L_41 - .L_40)
.L_40:
        /*3cac*/ 	.word	0x00000080
        /*3cb0*/ 	.word	0x00000001
        /*3cb4*/ 	.word	0x00000001


	//----- nvinfo : EIATTR_CBANK_PARAM_SIZE
	.align		4
.L_41:
        /*3cb8*/ 	.byte	0x03, 0x19
        /*3cba*/ 	.short	0x0050


	//----- nvinfo : EIATTR_PARAM_CBANK
	.align		4
        /*3cbc*/ 	.byte	0x04, 0x0a
        /*3cbe*/ 	.short	(.L_43 - .L_42)
	.align		4
.L_42:
        /*3cc0*/ 	.word	index@(.nv.constant0.matmul_kernel)
        /*3cc4*/ 	.short	0x0380
        /*3cc6*/ 	.short	0x0050


	//----- nvinfo : EIATTR_SW_WAR
	.align		4
.L_43:
        /*3cc8*/ 	.byte	0x04, 0x36
        /*3cca*/ 	.short	(.L_45 - .L_44)
.L_44:
        /*3ccc*/ 	.word	0x00000008
.L_45:


//--------------------- .nv.compat                --------------------------
	.section	.nv.compat,"",@"SHT_CUDA_COMPAT_INFO"
	.align	4
        /*0000*/ 	.byte	0x02, 0x02, 0x02, 0x00, 0x02, 0x05, 0x05, 0x00, 0x02, 0x03, 0x00, 0x00, 0x02, 0x06, 0x01, 0x00


//--------------------- .nv.callgraph             --------------------------
	.section	.nv.callgraph,"",@"SHT_CUDA_CALLGRAPH"
	.align	4
	.sectionentsize	8
	.align		4
        /*0000*/ 	.word	0x00000000
	.align		4
        /*0004*/ 	.word	0xffffffff
	.align		4
        /*0008*/ 	.word	0x00000000
	.align		4
        /*000c*/ 	.word	0xfffffffe
	.align		4
        /*0010*/ 	.word	0x00000000
	.align		4
        /*0014*/ 	.word	0xfffffffd
	.align		4
        /*0018*/ 	.word	0x00000000
	.align		4
        /*001c*/ 	.word	0xfffffffc


//--------------------- .text.matmul_kernel       --------------------------
	.section	.text.matmul_kernel,"ax",@progbits
	.align	128
        .global         matmul_kernel
        .type           matmul_kernel,@function
        .size           matmul_kernel,(.L_x_4 - matmul_kernel)
        .other          matmul_kernel,@"STO_CUDA_ENTRY STV_DEFAULT"
matmul_kernel:
.text.matmul_kernel:
[----:B------:R-:W0:Y:S08]  /*0000*/  LDC R1, c[0x0][0x37c] ;  /* 0x0000df00ff017b82 */ /* 0x000e300000000800 */
[----:B------:R-:W1:Y:S01]  /*0010*/  LDC.64 R4, c[0x0][0x398] ;  /* 0x0000e600ff047b82 */ /* 0x000e620000000a00 */
[----:B------:R-:W2:Y:S01]  /*0020*/  S2R R14, SR_TID.X ;  /* 0x00000000000e7919 */ /* 0x000ea20000002100 */
[----:B------:R-:W3:Y:S01]  /*0030*/  LDCU UR4, c[0x0][0x3a0] ;  /* 0x00007400ff0477ac */ /* 0x000ee20008000800 */
[----:B0-----:R-:W-:Y:S01]  /*0040*/  VIADD R1, R1, 0xfffff598 ;  /* 0xfffff59801017836 */ /* 0x001fe20000000000 */
[----:B------:R-:W0:Y:S01]  /*0050*/  LDCU.64 UR8, c[0x0][0x358] ;  /* 0x00006b00ff0877ac */ /* 0x000e220008000a00 */
[----:B------:R-:W4:Y:S01]  /*0060*/  LDCU UR12, c[0x0][0x3a0] ;  /* 0x00007400ff0c77ac */ /* 0x000f220008000800 */
[----:B---3--:R-:W-:Y:S01]  /*0070*/  UIADD3 UR4, UPT, UPT, UR4, 0xff, URZ ;  /* 0x000000ff04047890 */ /* 0x008fe2000fffe0ff */
[----:B-1----:R-:W-:-:S03]  /*0080*/  VIADD R0, R5, 0x3f ;  /* 0x0000003f05007836 */ /* 0x002fc60000000000 */
[----:B------:R-:W-:Y:S02]  /*0090*/  UISETP.GT.AND UP0, UPT, UR4, 0xff, UPT ;  /* 0x000000ff0400788c */ /* 0x000fe4000bf04270 */
[----:B------:R-:W-:-:S04]  /*00a0*/  SHF.R.S32.HI R3, RZ, 0x1f, R0 ;  /* 0x0000001fff037819 */ /* 0x000fc80000011400 */
[----:B------:R-:W-:-:S04]  /*00b0*/  LEA.HI R3, R3, R0, RZ, 0x6 ;  /* 0x0000000003037211 */ /* 0x000fc800078f30ff */
[----:B------:R-:W-:Y:S02]  /*00c0*/  SHF.R.S32.HI R0, RZ, 0x6, R3 ;  /* 0x00000006ff007819 */ /* 0x000fe40000011403 */
[----:B------:R-:W1:Y:S03]  /*00d0*/  S2R R3, SR_CTAID.X ;  /* 0x0000000000037919 */ /* 0x000e660000002500 */
[----:B------:R-:W-:-:S05]  /*00e0*/  IMAD.SHL.U32 R0, R0, 0x8, RZ ;  /* 0x0000000800007824 */ /* 0x000fca00078e00ff */
[-C--:B------:R-:W-:Y:S02]  /*00f0*/  IABS R9, R0.reuse ;  /* 0x0000000000097213 */ /* 0x080fe40000000000 */
[----:B------:R-:W-:Y:S02]  /*0100*/  IABS R12, R0 ;  /* 0x00000000000c7213 */ /* 0x000fe40000000000 */
[----:B------:R-:W3:Y:S08]  /*0110*/  I2F.RP R2, R9 ;  /* 0x0000000900027306 */ /* 0x000ef00000209400 */
[----:B---3--:R-:W3:Y:S01]  /*0120*/  MUFU.RCP R2, R2 ;  /* 0x0000000200027308 */ /* 0x008ee20000001000 */
[----:B-1----:R-:W-:Y:S01]  /*0130*/  IABS R10, R3 ;  /* 0x00000003000a7213 */ /* 0x002fe20000000000 */
[----:B---3--:R-:W-:-:S02]  /*0140*/  VIADD R6, R2, 0xffffffe ;  /* 0x0ffffffe02067836 */ /* 0x008fc40000000000 */
[----:B------:R-:W-:-:S04]  /*0150*/  IMAD.MOV R2, RZ, RZ, -R12 ;  /* 0x000000ffff027224 */ /* 0x000fc800078e0a0c */
[----:B------:R1:W3:Y:S02]  /*0160*/  F2I.FTZ.U32.TRUNC.NTZ R7, R6 ;  /* 0x0000000600077305 */ /* 0x0002e4000021f000 */
[----:B-1----:R-:W-:Y:S02]  /*0170*/  IMAD.MOV.U32 R6, RZ, RZ, RZ ;  /* 0x000000ffff067224 */ /* 0x002fe400078e00ff */
[----:B---3--:R-:W-:-:S04]  /*0180*/  IMAD.MOV R8, RZ, RZ, -R7 ;  /* 0x000000ffff087224 */ /* 0x008fc800078e0a07 */
[----:B------:R-:W-:Y:S02]  /*0190*/  IMAD R11, R8, R9, RZ ;  /* 0x00000009080b7224 */ /* 0x000fe400078e02ff */
[----:B------:R-:W-:Y:S02]  /*01a0*/  IMAD.MOV.U32 R8, RZ, RZ, R10 ;  /* 0x000000ffff087224 */ /* 0x000fe400078e000a */
[----:B------:R-:W-:-:S06]  /*01b0*/  IMAD.HI.U32 R7, R7, R11, R6 ;  /* 0x0000000b07077227 */ /* 0x000fcc00078e0006 */
[----:B------:R-:W-:-:S04]  /*01c0*/  IMAD.HI.U32 R7, R7, R8, RZ ;  /* 0x0000000807077227 */ /* 0x000fc800078e00ff */
[----:B------:R-:W-:-:S05]  /*01d0*/  IMAD R2, R7, R2, R8 ;  /* 0x0000000207027224 */ /* 0x000fca00078e0208 */
[----:B------:R-:W-:-:S13]  /*01e0*/  ISETP.GT.U32.AND P1, PT, R9, R2, PT ;  /* 0x000000020900720c */ /* 0x000fda0003f24070 */
[----:B------:R-:W-:Y:S02]  /*01f0*/  @!P1 IMAD.IADD R2, R2, 0x1, -R9 ;  /* 0x0000000102029824 */ /* 0x000fe400078e0a09 */
[----:B------:R-:W-:Y:S01]  /*0200*/  @!P1 VIADD R7, R7, 0x1 ;  /* 0x0000000107079836 */ /* 0x000fe20000000000 */
[----:B------:R-:W-:Y:S02]  /*0210*/  ISETP.NE.AND P1, PT, R0, RZ, PT ;  /* 0x000000ff0000720c */ /* 0x000fe40003f25270 */
[----:B------:R-:W-:Y:S02]  /*0220*/  ISETP.GE.U32.AND P0, PT, R2, R9, PT ;  /* 0x000000090200720c */ /* 0x000fe40003f06070 */
[----:B------:R-:W-:-:S04]  /*0230*/  LOP3.LUT R2, R3, R0, RZ, 0x3c, !PT ;  /* 0x0000000003027212 */ /* 0x000fc800078e3cff */
[----:B------:R-:W-:Y:S01]  /*0240*/  ISETP.GE.AND P2, PT, R2, RZ, PT ;  /* 0x000000ff0200720c */ /* 0x000fe20003f46270 */
[----:B------:R-:W-:-:S06]  /*0250*/  VIADD R2, R4, 0xf ;  /* 0x0000000f04027836 */ /* 0x000fcc0000000000 */
[----:B------:R-:W-:-:S04]  /*0260*/  @P0 VIADD R7, R7, 0x1 ;  /* 0x0000000107070836 */ /* 0x000fc80000000000 */
[----:B------:R-:W-:Y:S01]  /*0270*/  IMAD.MOV.U32 R6, RZ, RZ, R7 ;  /* 0x000000ffff067224 */ /* 0x000fe200078e0007 */
[----:B------:R-:W-:-:S03]  /*0280*/  SHF.R.S32.HI R7, RZ, 0x1f, R2 ;  /* 0x0000001fff077819 */ /* 0x000fc60000011402 */
[----:B------:R-:W-:Y:S01]  /*0290*/  @!P2 IMAD.MOV R6, RZ, RZ, -R6 ;  /* 0x000000ffff06a224 */ /* 0x000fe200078e0a06 */
[----:B------:R-:W-:Y:S02]  /*02a0*/  @!P1 LOP3.LUT R6, RZ, R0, RZ, 0x33, !PT ;  /* 0x00000000ff069212 */ /* 0x000fe400078e33ff */
[----:B------:R-:W-:-:S03]  /*02b0*/  LEA.HI R7, R7, R2, RZ, 0x4 ;  /* 0x0000000207077211 */ /* 0x000fc600078f20ff */
[----:B------:R-:W-:Y:S02]  /*02c0*/  IMAD.SHL.U32 R2, R6, 0x8, RZ ;  /* 0x0000000806027824 */ /* 0x000fe400078e00ff */
[----:B------:R-:W-:-:S03]  /*02d0*/  IMAD.MOV R6, RZ, RZ, -R6 ;  /* 0x000000ffff067224 */ /* 0x000fc600078e0a06 */
[----:B------:R-:W-:Y:S01]  /*02e0*/  LEA.HI.SX32 R7, R7, -R2, 0x1c ;  /* 0x8000000207077211 */ /* 0x000fe200078fe2ff */
[----:B------:R-:W-:Y:S02]  /*02f0*/  IMAD R15, R0, R6, R3 ;  /* 0x00000006000f7224 */ /* 0x000fe400078e0203 */
[----:B------:R-:W-:Y:S01]  /*0300*/  IMAD.MOV.U32 R6, RZ, RZ, RZ ;  /* 0x000000ffff067224 */ /* 0x000fe200078e00ff */
[----:B------:R-:W-:Y:S02]  /*0310*/  VIMNMX R8, PT, PT, R7, 0x8, PT ;  /* 0x0000000807087848 */ /* 0x000fe40003fe0100 */
[----:B------:R-:W-:Y:S02]  /*0320*/  IABS R13, R15 ;  /* 0x0000000f000d7213 */ /* 0x000fe40000000000 */
[----:B------:R-:W-:-:S04]  /*0330*/  IABS R11, R8 ;  /* 0x00000008000b7213 */ /* 0x000fc80000000000 */
[----:B------:R-:W1:Y:S08]  /*0340*/  I2F.RP R9, R11 ;  /* 0x0000000b00097306 */ /* 0x000e700000209400 */
[----:B-1----:R-:W1:Y:S02]  /*0350*/  MUFU.RCP R9, R9 ;  /* 0x0000000900097308 */ /* 0x002e640000001000 */
[----:B-1----:R-:W-:-:S06]  /*0360*/  VIADD R7, R9, 0xffffffe ;  /* 0x0ffffffe09077836 */ /* 0x002fcc0000000000 */
[----:B------:R-:W1:Y:S02]  /*0370*/  F2I.FTZ.U32.TRUNC.NTZ R7, R7 ;  /* 0x0000000700077305 */ /* 0x000e64000021f000 */
[----:B-1----:R-:W-:-:S04]  /*0380*/  IMAD.MOV R10, RZ, RZ, -R7 ;  /* 0x000000ffff0a7224 */ /* 0x002fc800078e0a07 */
[----:B------:R-:W-:-:S04]  /*0390*/  IMAD.MOV.U32 R0, RZ, RZ, R10 ;  /* 0x000000ffff007224 */ /* 0x000fc800078e000a */
[----:B------:R-:W-:Y:S01]  /*03a0*/  IMAD R3, R0, R11, RZ ;  /* 0x0000000b00037224 */ /* 0x000fe200078e02ff */
[----:B------:R-:W-:-:S03]  /*03b0*/  IABS R0, R8 ;  /* 0x0000000800007213 */ /* 0x000fc60000000000 */
[----:B------:R-:W-:-:S04]  /*03c0*/  IMAD.HI.U32 R6, R7, R3, R6 ;  /* 0x0000000307067227 */ /* 0x000fc800078e0006 */
[----:B------:R-:W-:Y:S02]  /*03d0*/  IMAD.MOV R0, RZ, RZ, -R0 ;  /* 0x000000ffff007224 */ /* 0x000fe400078e0a00 */
        /* <DEDUP_REMOVED lines=8> */
[----:B------:R-:W-:Y:S02]  /*0460*/  ISETP.GE.AND P2, PT, R0, RZ, PT ;  /* 0x000000ff0000720c */ /* 0x000fe40003f46270 */
[----:B--2---:R-:W-:-:S05]  /*0470*/  LOP3.LUT R0, R14, 0xf, RZ, 0xc0, !PT ;  /* 0x0000000f0e007812 */ /* 0x004fca00078ec0ff */
[----:B------:R-:W-:-:S06]  /*0480*/  @P0 VIADD R6, R6, 0x1 ;  /* 0x0000000106060836 */ /* 0x000fcc0000000000 */
[----:B------:R-:W-:Y:S01]  /*0490*/  @!P2 IMAD.MOV R6, RZ, RZ, -R6 ;  /* 0x000000ffff06a224 */ /* 0x000fe200078e0a06 */
[----:B------:R-:W-:-:S05]  /*04a0*/  @!P1 LOP3.LUT R6, RZ, R8, RZ, 0x33, !PT ;  /* 0x00000008ff069212 */ /* 0x000fca00078e33ff */
[----:B------:R-:W-:Y:S02]  /*04b0*/  IMAD.MOV R3, RZ, RZ, -R6 ;  /* 0x000000ffff037224 */ /* 0x000fe400078e0a06 */
[----:B------:R-:W-:Y:S02]  /*04c0*/  IMAD.SHL.U32 R17, R6, 0x40, RZ ;  /* 0x0000004006117824 */ /* 0x000fe400078e00ff */
[----:B------:R-:W-:-:S04]  /*04d0*/  IMAD R3, R8, R3, R15 ;  /* 0x0000000308037224 */ /* 0x000fc800078e020f */
[----:B------:R-:W-:Y:S01]  /*04e0*/  IMAD.IADD R3, R2, 0x1, R3 ;  /* 0x0000000102037824 */ /* 0x000fe200078e0203 */
[----:B------:R-:W-:-:S03]  /*04f0*/  SHF.R.U32.HI R2, RZ, 0x4, R14 ;  /* 0x00000004ff027819 */ /* 0x000fc6000001160e */
[----:B------:R-:W-:Y:S01]  /*0500*/  IMAD R18, R3, 0x10, R0 ;  /* 0x0000001003127824 */ /* 0x000fe200078e0200 */
[----:B------:R-:W-:-:S04]  /*0510*/  SGXT.U32 R16, R2, 0x3 ;  /* 0x000000030210781a */ /* 0x000fc80000000000 */
[----:B------:R1:W-:Y:S01]  /*0520*/  STL [R1+0x7fc], R18 ;  /* 0x0007fc1201007387 */ /* 0x0003e20000100800 */
[C---:B------:R-:W-:Y:S02]  /*0530*/  LOP3.LUT R0, R16.reuse, 0x8, RZ, 0xfc, !PT ;  /* 0x0000000810007812 */ /* 0x040fe400078efcff */
[C---:B------:R-:W-:Y:S01]  /*0540*/  LOP3.LUT R2, R16.reuse, 0x10, RZ, 0xfc, !PT ;  /* 0x0000001010027812 */ /* 0x040fe200078efcff */
[----:B------:R1:W-:Y:S01]  /*0550*/  STL [R1+0x298], R17 ;  /* 0x0002981101007387 */ /* 0x0003e20000100800 */
[C---:B------:R-:W-:Y:S02]  /*0560*/  LOP3.LUT R0, R16.reuse, 0x18, RZ, 0xfc, !PT ;  /* 0x0000001810007812 */ /* 0x040fe400078efcff */
[C---:B------:R-:W-:Y:S02]  /*0570*/  LOP3.LUT R3, R16.reuse, 0x20, RZ, 0xfc, !PT ;  /* 0x0000002010037812 */ /* 0x040fe400078efcff */
[C---:B------:R-:W-:Y:S02]  /*0580*/  LOP3.LUT R2, R16.reuse, 0x28, RZ, 0xfc, !PT ;  /* 0x0000002810027812 */ /* 0x040fe400078efcff */
[----:B------:R-:W-:Y:S01]  /*0590*/  LOP3.LUT R0, R16, 0x30, RZ, 0xfc, !PT ;  /* 0x0000003010007812 */ /* 0x000fe200078efcff */
[----:B0---4-:R-:W-:Y:S06]  /*05a0*/  BRA.U UP0, `(.L_x_0) ;  /* 0x00000001002c7547 */ /* 0x011fec000b800000 */
[----:B------:R-:W-:Y:S01]  /*05b0*/  IMAD.SHL.U32 R0, R14, 0x2, RZ ;  /* 0x000000020e007824 */ /* 0x000fe200078e00ff */
[----:B------:R0:W-:Y:S04]  /*05c0*/  STL [R1+0x40], RZ ;  /* 0x000040ff01007387 */ /* 0x0001e80000100800 */
[----:B------:R0:W-:Y:S04]  /*05d0*/  STL [R1+0x84c], R0 ;  /* 0x00084c0001007387 */ /* 0x0001e80000100800 */
[----:B------:R0:W-:Y:S04]  /*05e0*/  STL [R1+0x44], RZ ;  /* 0x000044ff01007387 */ /* 0x0001e80000100800 */
[----:B------:R0:W-:Y:S04]  /*05f0*/  STL [R1+0x48], RZ ;  /* 0x000048ff01007387 */ /* 0x0001e80000100800 */
[----:B------:R0:W-:Y:S04]  /*0600*/  STL [R1+0x4c], RZ ;  /* 0x00004cff01007387 */ /* 0x0001e80000100800 */
[----:B------:R0:W-:Y:S04]  /*0610*/  STL [R1+0x60], RZ ;  /* 0x000060ff01007387 */ /* 0x0001e80000100800 */
[----:B------:R0:W-:Y:S04]  /*0620*/  STL [R1+0x64], RZ ;  /* 0x000064ff01007387 */ /* 0x0001e80000100800 */
[----:B------:R0:W-:Y:S04]  /*0630*/  STL [R1+0x68], RZ ;  /* 0x000068ff01007387 */ /* 0x0001e80000100800 */
[----:B------:R0:W-:Y:S01]  /*0640*/  STL [R1+0x6c], RZ ;  /* 0x00006cff01007387 */ /* 0x0001e20000100800 */
[----:B------:R-:W-:Y:S05]  /*0650*/  BRA `(.L_x_1) ;  /* 0x0000012000ec7947 */ /* 0x000fea0003800000 */
.L_x_0:
[----:B------:R-:W-:Y:S01]  /*0660*/  IABS R0, R4 ;  /* 0x0000000400007213 */ /* 0x000fe20000000000 */
[C---:B------:R-:W-:Y:S01]  /*0670*/  VIADD R14, R17.reuse, 0x3f ;  /* 0x0000003f110e7836 */ /* 0x040fe20000000000 */
[----:B------:R-:W-:Y:S01]  /*0680*/  IABS R27, R5 ;  /* 0x00000005001b7213 */ /* 0x000fe20000000000 */
[----:B------:R-:W-:Y:S01]  /*0690*/  STL [R1+0x9b0], R5 ;  /* 0x0009b00501007387 */ /* 0x000fe20000100800 */
[----:B------:R-:W0:Y:S01]  /*06a0*/  I2F.RP R7, R0 ;  /* 0x0000000000077306 */ /* 0x000e220000209400 */
[----:B------:R-:W-:Y:S01]  /*06b0*/  IABS R10, R18 ;  /* 0x00000012000a7213 */ /* 0x000fe20000000000 */
[----:B------:R-:W-:Y:S01]  /*06c0*/  VIADD R15, R17, 0x3e ;  /* 0x0000003e110f7836 */ /* 0x000fe20000000000 */
[----:B------:R-:W-:Y:S01]  /*06d0*/  ISETP.GE.AND P3, PT, R18, RZ, PT ;  /* 0x000000ff1200720c */ /* 0x000fe20003f66270 */
[----:B------:R-:W2:Y:S01]  /*06e0*/  LDCU UR7, c[0x0][0x3a4] ;  /* 0x00007480ff0777ac */ /* 0x000ea20008000800 */
[----:B------:R-:W-:Y:S02]  /*06f0*/  ISETP.NE.AND P4, PT, R4, RZ, PT ;  /* 0x000000ff0400720c */ /* 0x000fe40003f85270 */
[----:B------:R-:W-:Y:S01]  /*0700*/  ISETP.GE.AND P2, PT, R14, RZ, PT ;  /* 0x000000ff0e00720c */ /* 0x000fe20003f46270 */
[----:B------:R-:W3:Y:S01]  /*0710*/  I2F.RP R6, R27 ;  /* 0x0000001b00067306 */ /* 0x000ee20000209400 */
[----:B------:R-:W-:Y:S01]  /*0720*/  ISETP.GE.AND P5, PT, R15, RZ, PT ;  /* 0x000000ff0f00720c */ /* 0x000fe20003fa6270 */
[----:B------:R-:W4:Y:S01]  /*0730*/  LDCU UR6, c[0x0][0x3b0] ;  /* 0x00007600ff0677ac */ /* 0x000f220008000800 */
[----:B------:R-:W5:Y:S05]  /*0740*/  LDCU.64 UR10, c[0x0][0x380] ;  /* 0x00007000ff0a77ac */ /* 0x000f6a0008000a00 */
[----:B0-----:R-:W0:Y:S01]  /*0750*/  MUFU.RCP R7, R7 ;  /* 0x0000000700077308 */ /* 0x001e220000001000 */
[----:B------:R-:W1:Y:S01]  /*0760*/  LDCU UR13, c[0x0][0x3a8] ;  /* 0x00007500ff0d77ac */ /* 0x000e620008000800 */
[----:B------:R-:W1:Y:S06]  /*0770*/  LDCU UR16, c[0x0][0x3a8] ;  /* 0x00007500ff1077ac */ /* 0x000e6c0008000800 */
[----:B---3--:R-:W3:Y:S01]  /*0780*/  MUFU.RCP R6, R6 ;  /* 0x0000000600067308 */ /* 0x008ee20000001000 */
[----:B------:R-:W1:Y:S01]  /*0790*/  LDCU UR17, c[0x0][0x3a8] ;  /* 0x00007500ff1177ac */ /* 0x000e620008000800 */
[----:B------:R-:W1:Y:S01]  /*07a0*/  LDCU UR20, c[0x0][0x3a8] ;  /* 0x00007500ff1477ac */ /* 0x000e620008000800 */
[----:B0-----:R-:W-:Y:S01]  /*07b0*/  VIADD R2, R7, 0xffffffe ;  /* 0x0ffffffe07027836 */ /* 0x001fe20000000000 */
[----:B------:R-:W0:Y:S04]  /*07c0*/  LDCU UR23, c[0x0][0x3a8] ;  /* 0x00007500ff1777ac */ /* 0x000e280008000800 */
[----:B------:R1:W0:Y:S01]  /*07d0*/  F2I.FTZ.U32.TRUNC.NTZ R3, R2 ;  /* 0x0000000200037305 */ /* 0x000222000021f000 */
[----:B------:R-:W2:Y:S01]  /*07e0*/  LDCU UR26, c[0x0][0x3a8] ;  /* 0x00007500ff1a77ac */ /* 0x000ea20008000800 */
[----:B---3--:R-:W-:Y:S01]  /*07f0*/  VIADD R8, R6, 0xffffffe ;  /* 0x0ffffffe06087836 */ /* 0x008fe20000000000 */
[----:B------:R-:W3:Y:S01]  /*0800*/  LDCU UR14, c[0x0][0x3a8] ;  /* 0x00007500ff0e77ac */ /* 0x000ee20008000800 */
[----:B------:R-:W-:-:S04]  /*0810*/  VIADD R6, R17, 0x3c ;  /* 0x0000003c11067836 */ /* 0x000fc80000000000 */
[----:B------:R4:W2:Y:S01]  /*0820*/  F2I.FTZ.U32.TRUNC.NTZ R9, R8 ;  /* 0x0000000800097305 */ /* 0x0008a2000021f000 */
[----:B-1----:R-:W-:Y:S01]  /*0830*/  IMAD.MOV.U32 R2, RZ, RZ, RZ ;  /* 0x000000ffff027224 */ /* 0x002fe200078e00ff */
[----:B------:R-:W1:Y:S01]  /*0840*/  LDCU UR15, c[0x0][0x3a8] ;  /* 0x00007500ff0f77ac */ /* 0x000e620008000800 */
[----:B------:R-:W-:Y:S01]  /*0850*/  IABS R13, R6 ;  /* 0x00000006000d7213 */ /* 0x000fe20000000000 */
[----:B------:R-:W1:Y:S01]  /*0860*/  LDCU UR19, c[0x0][0x3a8] ;  /* 0x00007500ff1377ac */ /* 0x000e620008000800 */
[--C-:B0-----:R-:W-:Y:S02]  /*0870*/  IMAD.MOV R11, RZ, RZ, -R3.reuse ;  /* 0x000000ffff0b7224 */ /* 0x101fe400078e0a03 */
[----:B----4-:R-:W-:Y:S01]  /*0880*/  IMAD.MOV.U32 R8, RZ, RZ, RZ ;  /* 0x000000ffff087224 */ /* 0x010fe200078e00ff */
[----:B------:R-:W0:Y:S01]  /*0890*/  LDCU UR22, c[0x0][0x3a8] ;  /* 0x00007500ff1677ac */ /* 0x000e220008000800 */
[----:B------:R-:W-:Y:S01]  /*08a0*/  IMAD R11, R11, R0, RZ ;  /* 0x000000000b0b7224 */ /* 0x000fe200078e02ff */
[----:B------:R-:W4:Y:S03]  /*08b0*/  LDCU UR25, c[0x0][0x3a8] ;  /* 0x00007500ff1977ac */ /* 0x000f260008000800 */
[----:B------:R-:W-:Y:S01]  /*08c0*/  IMAD.HI.U32 R3, R3, R11, R2 ;  /* 0x0000000b03037227 */ /* 0x000fe200078e0002 */
[----:B------:R-:W-:Y:S01]  /*08d0*/  IABS R11, R15 ;  /* 0x0000000f000b7213 */ /* 0x000fe20000000000 */
[----:B------:R-:W0:Y:S02]  /*08e0*/  LDCU UR27, c[0x0][0x3a8] ;  /* 0x00007500ff1b77ac */ /* 0x000e240008000800 */
[----:B--2---:R-:W-:-:S02]  /*08f0*/  IMAD.MOV R2, RZ, RZ, -R9 ;  /* 0x000000ffff027224 */ /* 0x004fc400078e0a09 */
[----:B------:R-:W-:Y:S01]  /*0900*/  IMAD.HI.U32 R3, R3, R10, RZ ;  /* 0x0000000a03037227 */ /* 0x000fe200078e00ff */
[----:B------:R-:W2:Y:S03]  /*0910*/  LDCU UR29, c[0x0][0x3a8] ;  /* 0x00007500ff1d77ac */ /* 0x000ea60008000800 */
[----:B------:R-:W-:Y:S01]  /*0920*/  IMAD R7, R2, R27, RZ ;  /* 0x0000001b02077224 */ /* 0x000fe200078e02ff */
[----:B------:R-:W-:Y:S01]  /*0930*/  IABS R2, R14 ;  /* 0x0000000e00027213 */ /* 0x000fe20000000000 */
[----:B------:R-:W-:Y:S01]  /*0940*/  IMAD.MOV R3, RZ, RZ, -R3 ;  /* 0x000000ffff037224 */ /* 0x000fe200078e0a03 */
[----:B------:R-:W0:Y:S01]  /*0950*/  LDCU UR30, c[0x0][0x3a8] ;  /* 0x00007500ff1e77ac */ /* 0x000e220008000800 */
[----:B------:R-:W-:Y:S01]  /*0960*/  IMAD.HI.U32 R8, R9, R7, R8 ;  /* 0x0000000709087227 */ /* 0x000fe200078e0008 */
[----:B------:R-:W0:Y:S03]  /*0970*/  LDCU UR18, c[0x0][0x3a8] ;  /* 0x00007500ff1277ac */ /* 0x000e260008000800 */
[----:B------:R-:W-:-:S02]  /*0980*/  IMAD R3, R0, R3, R10 ;  /* 0x0000000300037224 */ /* 0x000fc400078e020a */
[----:B------:R-:W-:Y:S01]  /*0990*/  IMAD.MOV.U32 R10, RZ, RZ, R2 ;  /* 0x000000ffff0a7224 */ /* 0x000fe200078e0002 */
[----:B------:R-:W0:Y:S01]  /*09a0*/  LDCU UR21, c[0x0][0x3a8] ;  /* 0x00007500ff1577ac */ /* 0x000e220008000800 */
[----:B------:R-:W-:Y:S01]  /*09b0*/  VIADD R7, R17, 0x3d ;  /* 0x0000003d11077836 */ /* 0x000fe20000000000 */
[----:B------:R-:W-:Y:S01]  /*09c0*/  ISETP.GT.U32.AND P0, PT, R0, R3, PT ;  /* 0x000000030000720c */ /* 0x000fe20003f04070 */
[C---:B------:R-:W-:Y:S01]  /*09d0*/  IMAD.HI.U32 R2, R8.reuse, R10, RZ ;  /* 0x0000000a08027227 */ /* 0x040fe200078e00ff */
[----:B------:R-:W0:Y:S02]  /*09e0*/  LDCU UR24, c[0x0][0x3a8] ;  /* 0x00007500ff1877ac */ /* 0x000e240008000800 */
[----:B------:R-:W-:Y:S01]  /*09f0*/  IABS R12, R7 ;  /* 0x00000007000c7213 */ /* 0x000fe20000000000 */
[----:B------:R-:W-:Y:S01]  /*0a00*/  IMAD.MOV R9, RZ, RZ, -R2 ;  /* 0x000000ffff097224 */ /* 0x000fe200078e0a02 */
[----:B------:R-:W0:Y:S01]  /*0a10*/  LDCU UR28, c[0x0][0x3a8] ;  /* 0x00007500ff1c77ac */ /* 0x000e220008000800 */
[----:B------:R-:W-:Y:S01]  /*0a20*/  IMAD.HI.U32 R2, R8, R11, RZ ;  /* 0x0000000b08027227 */ /* 0x000fe200078e00ff */
[----:B------:R-:W0:Y:S03]  /*0a30*/  LDCU UR31, c[0x0][0x3a8] ;  /* 0x00007500ff1f77ac */ /* 0x000e260008000800 */
[----:B------:R-:W-:-:S02]  /*0a40*/  IMAD R10, R27, R9, R10 ;  /* 0x000000091b0a7224 */ /* 0x000fc400078e020a */
[----:B------:R-:W-:Y:S01]  /*0a50*/  @!P0 IMAD.IADD R3, R3, 0x1, -R0 ;  /* 0x0000000103038824 */ /* 0x000fe200078e0a00 */
[----:B------:R-:W0:Y:S01]  /*0a60*/  LDCU UR32, c[0x0][0x3a8] ;  /* 0x00007500ff2077ac */ /* 0x000e220008000800 */
[----:B------:R-:W-:Y:S01]  /*0a70*/  IMAD.MOV R16, RZ, RZ, -R2 ;  /* 0x000000ffff107224 */ /* 0x000fe200078e0a02 */
[C---:B------:R-:W-:Y:S01]  /*0a80*/  ISETP.GT.U32.AND P1, PT, R27.reuse, R10, PT ;  /* 0x0000000a1b00720c */ /* 0x040fe20003f24070 */
[----:B------:R-:W-:Y:S01]  /*0a90*/  IMAD.HI.U32 R2, R8, R13, RZ ;  /* 0x0000000d08027227 */ /* 0x000fe200078e00ff */
[----:B------:R-:W-:Y:S01]  /*0aa0*/  ISETP.GT.U32.AND P6, PT, R0, R3, PT ;  /* 0x000000030000720c */ /* 0x000fe20003fc4070 */
[----:B------:R-:W0:Y:S02]  /*0ab0*/  LDCU UR33, c[0x0][0x3a8] ;  /* 0x00007500ff2177ac */ /* 0x000e240008000800 */
[C---:B------:R-:W-:Y:S02]  /*0ac0*/  IMAD R11, R27.reuse, R16, R11 ;  /* 0x000000101b0b7224 */ /* 0x040fe400078e020b */
[----:B------:R-:W-:Y:S01]  /*0ad0*/  IMAD.HI.U32 R9, R8, R12, RZ ;  /* 0x0000000c08097227 */ /* 0x000fe200078e00ff */
[----:B------:R-:W0:Y:S02]  /*0ae0*/  LDCU UR34, c[0x0][0x3a8] ;  /* 0x00007500ff2277ac */ /* 0x000e240008000800 */
[----:B------:R-:W-:Y:S01]  /*0af0*/  ISETP.GT.U32.AND P0, PT, R27, R11, PT ;  /* 0x0000000b1b00720c */ /* 0x000fe20003f04070 */
[----:B------:R-:W-:Y:S01]  /*0b00*/  IMAD.MOV R2, RZ, RZ, -R2 ;  /* 0x000000ffff027224 */ /* 0x000fe200078e0a02 */
[----:B------:R-:W-:Y:S01]  /*0b10*/  USHF.R.S32.HI UR5, URZ, 0x1f, UR4 ;  /* 0x0000001fff057899 */ /* 0x000fe20008011404 */
[----:B------:R-:W-:Y:S01]  /*0b20*/  @!P1 IMAD.IADD R10, R10, 0x1, -R27 ;  /* 0x000000010a0a9824 */ /* 0x000fe200078e0a1b */
[----:B------:R-:W0:Y:S01]  /*0b30*/  LDCU UR35, c[0x0][0x3a8] ;  /* 0x00007500ff2377ac */ /* 0x000e220008000800 */
[----:B------:R-:W-:-:S02]  /*0b40*/  @!P6 IMAD.IADD R3, R3, 0x1, -R0 ;  /* 0x000000010303e824 */ /* 0x000fc400078e0a00 */
[----:B------:R-:W-:Y:S01]  /*0b50*/  IMAD.MOV R9, RZ, RZ, -R9 ;  /* 0x000000ffff097224 */ /* 0x000fe200078e0a09 */
[C---:B------:R-:W-:Y:S01]  /*0b60*/  ISETP.GT.U32.AND P6, PT, R27.reuse, R10, PT ;  /* 0x0000000a1b00720c */ /* 0x040fe20003fc4070 */
[----:B------:R-:W-:Y:S01]  /*0b70*/  @!P3 IMAD.MOV R3, RZ, RZ, -R3 ;  /* 0x000000ffff03b224 */ /* 0x000fe200078e0a03 */
[----:B------:R-:W-:Y:S01]  /*0b80*/  @!P4 LOP3.LUT R3, RZ, R4, RZ, 0x33, !PT ;  /* 0x00000004ff03c212 */ /* 0x000fe200078e33ff */
[----:B------:R-:W-:Y:S01]  /*0b90*/  IMAD R13, R27, R2, R13 ;  /* 0x000000021b0d7224 */ /* 0x000fe200078e020d */
[----:B------:R-:W-:Y:S01]  /*0ba0*/  ISETP.GE.AND P4, PT, R7, RZ, PT ;  /* 0x000000ff0700720c */ /* 0x000fe20003f86270 */
[----:B------:R-:W-:Y:S01]  /*0bb0*/  IMAD R12, R27, R9, R12 ;  /* 0x000000091b0c7224 */ /* 0x000fe200078e020c */
[----:B------:R-:W0:Y:S01]  /*0bc0*/  LDCU UR36, c[0x0][0x3ac] ;  /* 0x00007580ff2477ac */ /* 0x000e220008000800 */
[----:B------:R-:W-:Y:S01]  /*0bd0*/  STL [R1+0x92c], R3 ;  /* 0x00092c0301007387 */ /* 0x000fe20000100800 */
[--C-:B------:R-:W-:Y:S01]  /*0be0*/  @!P0 IMAD.IADD R11, R11, 0x1, -R27.reuse ;  /* 0x000000010b0b8824 */ /* 0x100fe200078e0a1b */
[----:B------:R-:W-:Y:S01]  /*0bf0*/  ISETP.GT.U32.AND P0, PT, R27, R13, PT ;  /* 0x0000000d1b00720c */ /* 0x000fe20003f04070 */
[----:B------:R-:W-:Y:S01]  /*0c00*/  VIADD R2, R17, 0x3b ;  /* 0x0000003b11027836 */ /* 0x000fe20000000000 */
[----:B------:R-:W-:Y:S01]  /*0c10*/  ISETP.GT.U32.AND P1, PT, R27, R12, PT ;  /* 0x0000000c1b00720c */ /* 0x000fe20003f24070 */
[----:B------:R-:W-:Y:S01]  /*0c20*/  VIADD R9, R17, 0x3a ;  /* 0x0000003a11097836 */ /* 0x000fe20000000000 */
[----:B------:R-:W-:Y:S01]  /*0c30*/  ISETP.GT.U32.AND P3, PT, R27, R11, PT ;  /* 0x0000000b1b00720c */ /* 0x000fe20003f64070 */
[----:B------:R-:W-:Y:S01]  /*0c40*/  @!P6 IMAD.IADD R10, R10, 0x1, -R27 ;  /* 0x000000010a0ae824 */ /* 0x000fe200078e0a1b */
[----:B------:R-:W-:-:S02]  /*0c50*/  IABS R14, R2 ;  /* 0x00000002000e7213 */ /* 0x000fc40000000000 */
[----:B------:R-:W-:Y:S01]  /*0c60*/  IABS R15, R9 ;  /* 0x00000009000f7213 */ /* 0x000fe20000000000 */
[----:B------:R-:W-:Y:S01]  /*0c70*/  @!P2 IMAD.MOV R10, RZ, RZ, -R10 ;  /* 0x000000ffff0aa224 */ /* 0x000fe200078e0a0a */
[----:B------:R-:W-:Y:S01]  /*0c80*/  ISETP.GE.AND P6, PT, R6, RZ, PT ;  /* 0x000000ff0600720c */ /* 0x000fe20003fc6270 */
[----:B------:R-:W-:-:S03]  /*0c90*/  IMAD.HI.U32 R0, R8, R14, RZ ;  /* 0x0000000e08007227 */ /* 0x000fc600078e00ff */
[----:B------:R0:W-:Y:S01]  /*0ca0*/  STL [R1+0x9ac], R10 ;  /* 0x0009ac0a01007387 */ /* 0x0001e20000100800 */
[--C-:B------:R-:W-:Y:S02]  /*0cb0*/  @!P0 IMAD.IADD R13, R13, 0x1, -R27.reuse ;  /* 0x000000010d0d8824 */ /* 0x100fe400078e0a1b */
[----:B------:R-:W-:Y:S02]  /*0cc0*/  IMAD.MOV R0, RZ, RZ, -R0 ;  /* 0x000000ffff007224 */ /* 0x000fe400078e0a00 */
[--C-:B------:R-:W-:Y:S01]  /*0cd0*/  @!P1 IMAD.IADD R12, R12, 0x1, -R27.reuse ;  /* 0x000000010c0c9824 */ /* 0x100fe200078e0a1b */
[----:B------:R-:W-:Y:S01]  /*0ce0*/  ISETP.GE.AND P1, PT, R2, RZ, PT ;  /* 0x000000ff0200720c */ /* 0x000fe20003f26270 */
[----:B------:R-:W-:Y:S01]  /*0cf0*/  @!P3 IMAD.IADD R11, R11, 0x1, -R27 ;  /* 0x000000010b0bb824 */ /* 0x000fe200078e0a1b */
[----:B0-----:R-:W2:Y:S01]  /*0d00*/  LDL R10, [R1+0x298] ;  /* 0x00029800010a7983 */ /* 0x001ea20000100800 */
[C---:B------:R-:W-:Y:S01]  /*0d10*/  ISETP.GT.U32.AND P3, PT, R27.reuse, R13, PT ;  /* 0x0000000d1b00720c */ /* 0x040fe20003f64070 */
[----:B------:R-:W-:Y:S01]  /*0d20*/  IMAD.HI.U32 R2, R8, R15, RZ ;  /* 0x0000000f08027227 */ /* 0x000fe200078e00ff */
[----:B------:R-:W-:-:S03]  /*0d30*/  ISETP.GT.U32.AND P0, PT, R27, R12, PT ;  /* 0x0000000c1b00720c */ /* 0x000fc60003f04070 */
[C---:B------:R-:W-:Y:S02]  /*0d40*/  IMAD R14, R27.reuse, R0, R14 ;  /* 0x000000001b0e7224 */ /* 0x040fe400078e020e */
[----:B------:R-:W-:Y:S02]  /*0d50*/  IMAD.MOV R2, RZ, RZ, -R2 ;  /* 0x000000ffff027224 */ /* 0x000fe400078e0a02 */
[----:B------:R-:W-:Y:S01]  /*0d60*/  @!P5 IMAD.MOV R11, RZ, RZ, -R11 ;  /* 0x000000ffff0bd224 */ /* 0x000fe200078e0a0b */
[C---:B------:R-:W-:Y:S01]  /*0d70*/  ISETP.GT.U32.AND P5, PT, R27.reuse, R14, PT ;  /* 0x0000000e1b00720c */ /* 0x040fe20003fa4070 */
[----:B------:R-:W-:Y:S02]  /*0d80*/  IMAD R15, R27, R2, R15 ;  /* 0x000000021b0f7224 */ /* 0x000fe400078e020f */
[----:B------:R-:W-:-:S03]  /*0d90*/  @!P3 IMAD.IADD R13, R13, 0x1, -R27 ;  /* 0x000000010d0db824 */ /* 0x000fc600078e0a1b */
[----:B------:R-:W-:Y:S01]  /*0da0*/  ISETP.GT.U32.AND P3, PT, R27, R15, PT ;  /* 0x0000000f1b00720c */ /* 0x000fe20003f64070 */
[----:B------:R-:W-:-:S06]  /*0db0*/  @!P0 IMAD.IADD R12, R12, 0x1, -R27 ;  /* 0x000000010c0c8824 */ /* 0x000fcc00078e0a1b */
[----:B------:R-:W-:Y:S02]  /*0dc0*/  @!P5 IMAD.IADD R14, R14, 0x1, -R27 ;  /* 0x000000010e0ed824 */ /* 0x000fe400078e0a1b */
[----:B------:R-:W-:-:S03]  /*0dd0*/  @!P4 IMAD.MOV R12, RZ, RZ, -R12 ;  /* 0x000000ffff0cc224 */ /* 0x000fc600078e0a0c */
[----:B------:R-:W-:Y:S01]  /*0de0*/  ISETP.GT.U32.AND P5, PT, R27, R14, PT ;  /* 0x0000000e1b00720c */ /* 0x000fe20003fa4070 */
[----:B------:R-:W-:-:S05]  /*0df0*/  @!P3 IMAD.IADD R15, R15, 0x1, -R27 ;  /* 0x000000010f0fb824 */ /* 0x000fca00078e0a1b */
[----:B------:R-:W-:-:S07]  /*0e00*/  ISETP.GT.U32.AND P3, PT, R27, R15, PT ;  /* 0x0000000f1b00720c */ /* 0x000fce0003f64070 */
[----:B------:R-:W-:-:S04]  /*0e10*/  @!P5 IMAD.IADD R14, R14, 0x1, -R27 ;  /* 0x000000010e0ed824 */ /* 0x000fc800078e0a1b */
[----:B------:R-:W-:Y:S02]  /*0e20*/  @!P1 IMAD.MOV R14, RZ, RZ, -R14 ;  /* 0x000000ffff0e9224 */ /* 0x000fe400078e0a0e */
[----:B------:R-:W-:Y:S01]  /*0e30*/  @!P3 IMAD.IADD R15, R15, 0x1, -R27 ;  /* 0x000000010f0fb824 */ /* 0x000fe200078e0a1b */
[----:B------:R-:W-:Y:S01]  /*0e40*/  ISETP.GE.AND P2, PT, R9, RZ, PT ;  /* 0x000000ff0900720c */ /* 0x000fe20003f46270 */
[----:B------:R-:W-:-:S12]  /*0e50*/  @!P6 IMAD.MOV R13, RZ, RZ, -R13 ;  /* 0x000000ffff0de224 */ /* 0x000fd800078e0a0d */
[----:B------:R-:W-:Y:S01]  /*0e60*/  @!P2 IMAD.MOV R15, RZ, RZ, -R15 ;  /* 0x000000ffff0fa224 */ /* 0x000fe200078e0a0f */
[----:B------:R-:W-:Y:S04]  /*0e70*/  STL [R1+0x9b4], R11 ;  /* 0x0009b40b01007387 */ /* 0x000fe80000100800 */
[----:B------:R-:W-:Y:S04]  /*0e80*/  STL [R1+0x9b8], R12 ;  /* 0x0009b80c01007387 */ /* 0x000fe80000100800 */
[----:B------:R-:W-:Y:S04]  /*0e90*/  STL [R1+0x9bc], R13 ;  /* 0x0009bc0d01007387 */ /* 0x000fe80000100800 */
[----:B------:R-:W-:Y:S01]  /*0ea0*/  STL [R1+0x9c0], R14 ;  /* 0x0009c00e01007387 */ /* 0x000fe20000100800 */
[----:B--2---:R-:W-:-:S02]  /*0eb0*/  VIADD R0, R10, 0x39 ;  /* 0x000000390a007836 */ /* 0x004fc40000000000 */
[C---:B------:R-:W-:Y:S02]  /*0ec0*/  VIADD R2, R10.reuse, 0x38 ;  /* 0x000000380a027836 */ /* 0x040fe40000000000 */
[----:B------:R-:W-:Y:S01]  /*0ed0*/  VIADD R6, R10, 0x37 ;  /* 0x000000370a067836 */ /* 0x000fe20000000000 */
[----:B------:R-:W-:Y:S02]  /*0ee0*/  IABS R16, R0 ;  /* 0x0000000000107213 */ /* 0x000fe40000000000 */
[----:B------:R-:W-:Y:S02]  /*0ef0*/  IABS R4, R2 ;  /* 0x0000000200047213 */ /* 0x000fe40000000000 */
[----:B------:R-:W-:Y:S01]  /*0f00*/  ISETP.GE.AND P4, PT, R2, RZ, PT ;  /* 0x000000ff0200720c */ /* 0x000fe20003f86270 */
[----:B------:R-:W-:Y:S01]  /*0f10*/  IMAD.HI.U32 R2, R8, R16, RZ ;  /* 0x0000001008027227 */ /* 0x000fe200078e00ff */
[----:B------:R-:W-:Y:S02]  /*0f20*/  IABS R17, R6 ;  /* 0x0000000600117213 */ /* 0x000fe40000000000 */
[----:B------:R-:W-:Y:S01]  /*0f30*/  ISETP.GE.AND P0, PT, R0, RZ, PT ;  /* 0x000000ff0000720c */ /* 0x000fe20003f06270 */
[----:B------:R-:W-:-:S02]  /*0f40*/  IMAD.MOV R2, RZ, RZ, -R2 ;  /* 0x000000ffff027224 */ /* 0x000fc400078e0a02 */
[----:B------:R-:W-:-:S04]  /*0f50*/  IMAD.HI.U32 R0, R8, R17, RZ ;  /* 0x0000001108007227 */ /* 0x000fc800078e00ff */
[----:B------:R-:W-:Y:S02]  /*0f60*/  IMAD R16, R27, R2, R16 ;  /* 0x000000021b107224 */ /* 0x000fe400078e0210 */
[----:B------:R-:W-:-:S04]  /*0f70*/  IMAD.HI.U32 R7, R8, R4, RZ ;  /* 0x0000000408077227 */ /* 0x000fc800078e00ff */
[----:B------:R-:W-:Y:S01]  /*0f80*/  IMAD.MOV R2, RZ, RZ, -R0 ;  /* 0x000000ffff027224 */ /* 0x000fe200078e0a00 */
[C---:B------:R-:W-:Y:S01]  /*0f90*/  ISETP.GT.U32.AND P5, PT, R27.reuse, R16, PT ;  /* 0x000000101b00720c */ /* 0x040fe20003fa4070 */
[----:B------:R-:W-:Y:S02]  /*0fa0*/  IMAD.MOV R7, RZ, RZ, -R7 ;  /* 0x000000ffff077224 */ /* 0x000fe400078e0a07 */
[C---:B------:R-:W-:Y:S02]  /*0fb0*/  IMAD R17, R27.reuse, R2, R17 ;  /* 0x000000021b117224 */ /* 0x040fe400078e0211 */
[----:B------:R-:W-:-:S03]  /*0fc0*/  IMAD R4, R27, R7, R4 ;  /* 0x000000071b047224 */ /* 0x000fc600078e0204 */
[C---:B------:R-:W-:Y:S01]  /*0fd0*/  ISETP.GT.U32.AND P1, PT, R27.reuse, R17, PT ;  /* 0x000000111b00720c */ /* 0x040fe20003f24070 */
[----:B------:R-:W-:Y:S01]  /*0fe0*/  VIADD R0, R10, 0x36 ;  /* 0x000000360a007836 */ /* 0x000fe20000000000 */
[----:B------:R-:W-:Y:S02]  /*0ff0*/  ISETP.GT.U32.AND P3, PT, R27, R4, PT ;  /* 0x000000041b00720c */ /* 0x000fe40003f64070 */
[----:B------:R-:W-:Y:S01]  /*1000*/  ISETP.GE.AND P6, PT, R6, RZ, PT ;  /* 0x000000ff0600720c */ /* 0x000fe20003fc6270 */
[----:B------:R-:W-:Y:S01]  /*1010*/  @!P5 IMAD.IADD R16, R16, 0x1, -R27 ;  /* 0x000000011010d824 */ /* 0x000fe200078e0a1b */
[----:B------:R-:W-:Y:S01]  /*1020*/  IABS R6, R0 ;  /* 0x0000000000067213 */ /* 0x000fe20000000000 */
[----:B------:R-:W-:-:S03]  /*1030*/  VIADD R9, R10, 0x34 ;  /* 0x000000340a097836 */ /* 0x000fc60000000000 */
[----:B------:R-:W-:Y:S01]  /*1040*/  ISETP.GT.U32.AND P5, PT, R27, R16, PT ;  /* 0x000000101b00720c */ /* 0x000fe20003fa4070 */
[----:B------:R-:W-:-:S04]  /*1050*/  IMAD.HI.U32 R19, R8, R6, RZ ;  /* 0x0000000608137227 */ /* 0x000fc800078e00ff */
[--C-:B------:R-:W-:Y:S01]  /*1060*/  @!P1 IMAD.IADD R17, R17, 0x1, -R27.reuse ;  /* 0x0000000111119824 */ /* 0x100fe200078e0a1b */
[----:B------:R-:W-:Y:S01]  /*1070*/  IABS R18, R9 ;  /* 0x0000000900127213 */ /* 0x000fe20000000000 */
[C---:B------:R-:W-:Y:S02]  /*1080*/  VIADD R20, R10.reuse, 0x35 ;  /* 0x000000350a147836 */ /* 0x040fe40000000000 */
[----:B------:R-:W-:Y:S01]  /*1090*/  VIADD R2, R10, 0x33 ;  /* 0x000000330a027836 */ /* 0x000fe20000000000 */
[C---:B------:R-:W-:Y:S01]  /*10a0*/  ISETP.GT.U32.AND P1, PT, R27.reuse, R17, PT ;  /* 0x000000111b00720c */ /* 0x040fe20003f24070 */
[----:B------:R-:W-:Y:S02]  /*10b0*/  @!P3 IMAD.IADD R4, R4, 0x1, -R27 ;  /* 0x000000010404b824 */ /* 0x000fe400078e0a1b */
[----:B------:R-:W-:Y:S01]  /*10c0*/  IMAD.MOV R19, RZ, RZ, -R19 ;  /* 0x000000ffff137224 */ /* 0x000fe200078e0a13 */
[----:B------:R-:W-:Y:S02]  /*10d0*/  ISETP.GE.AND P2, PT, R0, RZ, PT ;  /* 0x000000ff0000720c */ /* 0x000fe40003f46270 */
[----:B------:R-:W-:Y:S01]  /*10e0*/  IABS R23, R20 ;  /* 0x0000001400177213 */ /* 0x000fe20000000000 */
[C---:B------:R-:W-:Y:S01]  /*10f0*/  IMAD R0, R27.reuse, R19, R6 ;  /* 0x000000131b007224 */ /* 0x040fe200078e0206 */
[----:B------:R-:W-:Y:S01]  /*1100*/  IABS R7, R2 ;  /* 0x0000000200077213 */ /* 0x000fe20000000000 */
[----:B------:R-:W-:Y:S01]  /*1110*/  IMAD.HI.U32 R6, R8, R18, RZ ;  /* 0x0000001208067227 */ /* 0x000fe200078e00ff */
[----:B------:R-:W-:-:S03]  /*1120*/  ISETP.GT.U32.AND P3, PT, R27, R4, PT ;  /* 0x000000041b00720c */ /* 0x000fc60003f64070 */
[----:B------:R-:W-:-:S04]  /*1130*/  IMAD.HI.U32 R21, R8, R23, RZ ;  /* 0x0000001708157227 */ /* 0x000fc800078e00ff */
[----:B------:R-:W-:Y:S01]  /*1140*/  @!P5 IMAD.IADD R16, R16, 0x1, -R27 ;  /* 0x000000011010d824 */ /* 0x000fe200078e0a1b */
[----:B------:R-:W-:Y:S01]  /*1150*/  ISETP.GT.U32.AND P5, PT, R27, R0, PT ;  /* 0x000000001b00720c */ /* 0x000fe20003fa4070 */
[----:B------:R-:W-:-:S04]  /*1160*/  IMAD.HI.U32 R19, R8, R7, RZ ;  /* 0x0000000708137227 */ /* 0x000fc800078e00ff */
[----:B------:R-:W-:Y:S02]  /*1170*/  IMAD.MOV R6, RZ, RZ, -R6 ;  /* 0x000000ffff067224 */ /* 0x000fe400078e0a06 */
[----:B------:R-:W-:Y:S02]  /*1180*/  IMAD.MOV R21, RZ, RZ, -R21 ;  /* 0x000000ffff157224 */ /* 0x000fe400078e0a15 */
[----:B------:R-:W-:Y:S02]  /*1190*/  IMAD.MOV R19, RZ, RZ, -R19 ;  /* 0x000000ffff137224 */ /* 0x000fe400078e0a13 */
[----:B------:R-:W-:Y:S02]  /*11a0*/  IMAD R18, R27, R6, R18 ;  /* 0x000000061b127224 */ /* 0x000fe400078e0212 */
[--C-:B------:R-:W-:Y:S02]  /*11b0*/  @!P1 IMAD.IADD R17, R17, 0x1, -R27.reuse ;  /* 0x0000000111119824 */ /* 0x100fe400078e0a1b */
[----:B------:R-:W-:Y:S01]  /*11c0*/  VIADD R6, R10, 0x32 ;  /* 0x000000320a067836 */ /* 0x000fe20000000000 */
[----:B------:R-:W-:Y:S01]  /*11d0*/  ISETP.GT.U32.AND P1, PT, R27, R18, PT ;  /* 0x000000121b00720c */ /* 0x000fe20003f24070 */
[----:B------:R-:W-:-:S02]  /*11e0*/  @!P3 IMAD.IADD R4, R4, 0x1, -R27 ;  /* 0x000000010404b824 */ /* 0x000fc400078e0a1b */
[C---:B------:R-:W-:Y:S02]  /*11f0*/  IMAD R23, R27.reuse, R21, R23 ;  /* 0x000000151b177224 */ /* 0x040fe400078e0217 */
[C---:B------:R-:W-:Y:S02]  /*1200*/  IMAD R7, R27.reuse, R19, R7 ;  /* 0x000000131b077224 */ /* 0x040fe400078e0207 */
[----:B------:R-:W-:Y:S01]  /*1210*/  IMAD.MOV.U32 R5, RZ, RZ, R17 ;  /* 0x000000ffff057224 */ /* 0x000fe200078e0011 */
[----:B------:R-:W-:Y:S01]  /*1220*/  IABS R19, R6 ;  /* 0x0000000600137213 */ /* 0x000fe20000000000 */
[----:B------:R-:W-:Y:S01]  /*1230*/  @!P0 IMAD.MOV R16, RZ, RZ, -R16 ;  /* 0x000000ffff108224 */ /* 0x000fe200078e0a10 */
[C---:B------:R-:W-:Y:S01]  /*1240*/  ISETP.GT.U32.AND P0, PT, R27.reuse, R23, PT ;  /* 0x000000171b00720c */ /* 0x040fe20003f04070 */
[----:B------:R-:W-:Y:S02]  /*1250*/  IMAD.MOV.U32 R22, RZ, RZ, R4 ;  /* 0x000000ffff167224 */ /* 0x000fe400078e0004 */
[----:B------:R-:W-:Y:S01]  /*1260*/  @!P6 IMAD.MOV R5, RZ, RZ, -R5 ;  /* 0x000000ffff05e224 */ /* 0x000fe200078e0a05 */
[----:B------:R-:W-:Y:S01]  /*1270*/  ISETP.GT.U32.AND P6, PT, R27, R7, PT ;  /* 0x000000071b00720c */ /* 0x000fe20003fc4070 */
[----:B------:R-:W-:-:S02]  /*1280*/  @!P5 IMAD.IADD R0, R0, 0x1, -R27 ;  /* 0x000000010000d824 */ /* 0x000fc400078e0a1b */
[----:B------:R-:W-:Y:S02]  /*1290*/  IMAD.MOV.U32 R4, RZ, RZ, R19 ;  /* 0x000000ffff047224 */ /* 0x000fe400078e0013 */
[----:B------:R-:W-:Y:S01]  /*12a0*/  @!P4 IMAD.MOV R22, RZ, RZ, -R22 ;  /* 0x000000ffff16c224 */ /* 0x000fe200078e0a16 */
[----:B------:R-:W-:Y:S01]  /*12b0*/  ISETP.GE.AND P4, PT, R9, RZ, PT ;  /* 0x000000ff0900720c */ /* 0x000fe20003f86270 */
[----:B------:R-:W-:Y:S01]  /*12c0*/  VIADD R9, R10, 0x31 ;  /* 0x000000310a097836 */ /* 0x000fe20000000000 */
[----:B------:R-:W-:Y:S01]  /*12d0*/  ISETP.GT.U32.AND P5, PT, R27, R0, PT ;  /* 0x000000001b00720c */ /* 0x000fe20003fa4070 */
[----:B------:R-:W-:-:S03]  /*12e0*/  IMAD.HI.U32 R17, R8, R4, RZ ;  /* 0x0000000408117227 */ /* 0x000fc600078e00ff */
[----:B------:R-:W-:Y:S01]  /*12f0*/  IABS R21, R9 ;  /* 0x0000000900157213 */ /* 0x000fe20000000000 */
[----:B------:R-:W-:Y:S02]  /*1300*/  @!P1 IMAD.IADD R18, R18, 0x1, -R27 ;  /* 0x0000000112129824 */ /* 0x000fe400078e0a1b */
[----:B------:R-:W-:Y:S02]  /*1310*/  IMAD.MOV R17, RZ, RZ, -R17 ;  /* 0x000000ffff117224 */ /* 0x000fe400078e0a11 */
[--C-:B------:R-:W-:Y:S02]  /*1320*/  @!P0 IMAD.IADD R23, R23, 0x1, -R27.reuse ;  /* 0x0000000117178824 */ /* 0x100fe400078e0a1b */
[----:B------:R-:W-:Y:S01]  /*1330*/  @!P6 IMAD.IADD R7, R7, 0x1, -R27 ;  /* 0x000000010707e824 */ /* 0x000fe200078e0a1b */
[C---:B------:R-:W-:Y:S01]  /*1340*/  ISETP.GT.U32.AND P6, PT, R27.reuse, R18, PT ;  /* 0x000000121b00720c */ /* 0x040fe20003fc4070 */
[C---:B------:R-:W-:Y:S02]  /*1350*/  IMAD R4, R27.reuse, R17, R4 ;  /* 0x000000111b047224 */ /* 0x040fe400078e0204 */
[----:B------:R-:W-:Y:S01]  /*1360*/  IMAD.HI.U32 R17, R8, R21, RZ ;  /* 0x0000001508117227 */ /* 0x000fe200078e00ff */
[----:B------:R-:W-:-:S03]  /*1370*/  ISETP.GT.U32.AND P1, PT, R27, R23, PT ;  /* 0x000000171b00720c */ /* 0x000fc60003f24070 */
[----:B------:R-:W-:Y:S02]  /*1380*/  @!P5 IMAD.IADD R0, R0, 0x1, -R27 ;  /* 0x000000010000d824 */ /* 0x000fe400078e0a1b */
[----:B------:R-:W-:Y:S02]  /*1390*/  IMAD.MOV R17, RZ, RZ, -R17 ;  /* 0x000000ffff117224 */ /* 0x000fe400078e0a11 */
[----:B------:R-:W-:Y:S02]  /*13a0*/  IMAD.MOV.U32 R3, RZ, RZ, R0 ;  /* 0x000000ffff037224 */ /* 0x000fe400078e0000 */
[C---:B------:R-:W-:Y:S01]  /*13b0*/  IMAD R21, R27.reuse, R17, R21 ;  /* 0x000000111b157224 */ /* 0x040fe200078e0215 */
[----:B------:R-:W-:Y:S01]  /*13c0*/  ISETP.GE.AND P0, PT, R6, RZ, PT ;  /* 0x000000ff0600720c */ /* 0x000fe20003f06270 */
[----:B------:R-:W-:Y:S01]  /*13d0*/  @!P2 IMAD.MOV R3, RZ, RZ, -R3 ;  /* 0x000000ffff03a224 */ /* 0x000fe200078e0a03 */
[C---:B------:R-:W-:Y:S01]  /*13e0*/  ISETP.GT.U32.AND P2, PT, R27.reuse, R7, PT ;  /* 0x000000071b00720c */ /* 0x040fe20003f44070 */
[--C-:B------:R-:W-:Y:S01]  /*13f0*/  @!P6 IMAD.IADD R18, R18, 0x1, -R27.reuse ;  /* 0x000000011212e824 */ /* 0x100fe200078e0a1b */
[----:B------:R-:W-:Y:S01]  /*1400*/  ISETP.GT.U32.AND P6, PT, R27, R21, PT ;  /* 0x000000151b00720c */ /* 0x000fe20003fc4070 */
[----:B------:R-:W-:Y:S01]  /*1410*/  VIADD R6, R10, 0x30 ;  /* 0x000000300a067836 */ /* 0x000fe20000000000 */
[----:B------:R-:W-:Y:S01]  /*1420*/  ISETP.GE.AND P3, PT, R20, RZ, PT ;  /* 0x000000ff1400720c */ /* 0x000fe20003f66270 */
[----:B------:R-:W-:Y:S01]  /*1430*/  @!P1 IMAD.IADD R23, R23, 0x1, -R27 ;  /* 0x0000000117179824 */ /* 0x000fe200078e0a1b */
[----:B------:R-:W-:Y:S01]  /*1440*/  ISETP.GE.AND P5, PT, R2, RZ, PT ;  /* 0x000000ff0200720c */ /* 0x000fe20003fa6270 */
[----:B------:R-:W-:Y:S01]  /*1450*/  VIADD R2, R10, 0x2f ;  /* 0x0000002f0a027836 */ /* 0x000fe20000000000 */
[----:B------:R-:W-:-:S02]  /*1460*/  ISETP.GT.U32.AND P1, PT, R27, R4, PT ;  /* 0x000000041b00720c */ /* 0x000fc40003f24070 */
[----:B------:R-:W-:Y:S01]  /*1470*/  IABS R20, R6 ;  /* 0x0000000600147213 */ /* 0x000fe20000000000 */
[----:B------:R-:W-:Y:S01]  /*1480*/  VIADD R0, R10, 0x2e ;  /* 0x0000002e0a007836 */ /* 0x000fe20000000000 */
[----:B------:R0:W-:Y:S01]  /*1490*/  STL [R1+0x50], R22 ;  /* 0x0000501601007387 */ /* 0x0001e20000100800 */
[----:B------:R-:W-:Y:S01]  /*14a0*/  IABS R19, R2 ;  /* 0x0000000200137213 */ /* 0x000fe20000000000 */
[--C-:B------:R-:W-:Y:S02]  /*14b0*/  @!P2 IMAD.IADD R7, R7, 0x1, -R27.reuse ;  /* 0x000000010707a824 */ /* 0x100fe400078e0a1b */
[----:B------:R-:W-:Y:S01]  /*14c0*/  STL [R1+0x5c], R5 ;  /* 0x00005c0501007387 */ /* 0x000fe20000100800 */
[----:B------:R-:W-:Y:S01]  /*14d0*/  @!P6 IMAD.IADD R21, R21, 0x1, -R27 ;  /* 0x000000011515e824 */ /* 0x000fe200078e0a1b */
[----:B------:R-:W-:Y:S02]  /*14e0*/  IABS R17, R0 ;  /* 0x0000000000117213 */ /* 0x000fe40000000000 */
[----:B------:R2:W-:Y:S01]  /*14f0*/  STL [R1+0x60], R3 ;  /* 0x0000600301007387 */ /* 0x0005e20000100800 */
[----:B0-----:R-:W-:Y:S01]  /*1500*/  IMAD.HI.U32 R22, R8, R20, RZ ;  /* 0x0000001408167227 */ /* 0x001fe200078e00ff */
[----:B------:R-:W-:-:S03]  /*1510*/  ISETP.GE.AND P2, PT, R9, RZ, PT ;  /* 0x000000ff0900720c */ /* 0x000fc60003f46270 */
[----:B------:R-:W-:-:S04]  /*1520*/  IMAD.HI.U32 R9, R8, R19, RZ ;  /* 0x0000001308097227 */ /* 0x000fc800078e00ff */
[----:B--2---:R-:W-:Y:S02]  /*1530*/  IMAD.MOV.U32 R3, RZ, RZ, R23 ;  /* 0x000000ffff037224 */ /* 0x004fe400078e0017 */
[----:B------:R-:W-:Y:S01]  /*1540*/  IMAD.MOV R22, RZ, RZ, -R22 ;  /* 0x000000ffff167224 */ /* 0x000fe200078e0a16 */
[----:B------:R-:W-:Y:S01]  /*1550*/  ISETP.GT.U32.AND P6, PT, R27, R21, PT ;  /* 0x000000151b00720c */ /* 0x000fe20003fc4070 */
[----:B------:R-:W-:Y:S01]  /*1560*/  @!P1 IMAD.IADD R4, R4, 0x1, -R27 ;  /* 0x0000000104049824 */ /* 0x000fe200078e0a1b */
[----:B------:R-:W-:Y:S01]  /*1570*/  ISETP.GE.AND P1, PT, R6, RZ, PT ;  /* 0x000000ff0600720c */ /* 0x000fe20003f26270 */
[----:B------:R-:W-:Y:S02]  /*1580*/  @!P3 IMAD.MOV R3, RZ, RZ, -R3 ;  /* 0x000000ffff03b224 */ /* 0x000fe400078e0a03 */
[----:B------:R-:W-:-:S04]  /*1590*/  IMAD.HI.U32 R6, R8, R17, RZ ;  /* 0x0000001108067227 */ /* 0x000fc800078e00ff */
[----:B------:R-:W-:Y:S02]  /*15a0*/  IMAD.MOV R9, RZ, RZ, -R9 ;  /* 0x000000ffff097224 */ /* 0x000fe400078e0a09 */
[C---:B------:R-:W-:Y:S02]  /*15b0*/  IMAD R20, R27.reuse, R22, R20 ;  /* 0x000000161b147224 */ /* 0x040fe400078e0214 */
[----:B------:R-:W-:Y:S01]  /*15c0*/  IMAD.MOV.U32 R5, RZ, RZ, R18 ;  /* 0x000000ffff057224 */ /* 0x000fe200078e0012 */
[----:B------:R0:W-:Y:S01]  /*15d0*/  STL [R1+0xb4], R3 ;  /* 0x0000b40301007387 */ /* 0x0001e20000100800 */
[----:B------:R-:W-:Y:S02]  /*15e0*/  IMAD.MOV R6, RZ, RZ, -R6 ;  /* 0x000000ffff067224 */ /* 0x000fe400078e0a06 */
[C---:B------:R-:W-:Y:S02]  /*15f0*/  IMAD R19, R27.reuse, R9, R19 ;  /* 0x000000091b137224 */ /* 0x040fe400078e0213 */
[----:B------:R-:W-:Y:S01]  /*1600*/  @!P4 IMAD.MOV R5, RZ, RZ, -R5 ;  /* 0x000000ffff05c224 */ /* 0x000fe200078e0a05 */
[C---:B------:R-:W-:Y:S01]  /*1610*/  ISETP.GT.U32.AND P4, PT, R27.reuse, R20, PT ;  /* 0x000000141b00720c */ /* 0x040fe20003f84070 */
[----:B0-----:R-:W-:Y:S01]  /*1620*/  IMAD.MOV.U32 R3, RZ, RZ, R7 ;  /* 0x000000ffff037224 */ /* 0x001fe200078e0007 */
[C---:B------:R-:W-:Y:S01]  /*1630*/  ISETP.GT.U32.AND P3, PT, R27.reuse, R4, PT ;  /* 0x000000041b00720c */ /* 0x040fe20003f64070 */
[----:B------:R-:W-:-:S02]  /*1640*/  IMAD R17, R27, R6, R17 ;  /* 0x000000061b117224 */ /* 0x000fc400078e0211 */
[----:B------:R-:W-:Y:S01]  /*1650*/  @!P5 IMAD.MOV R3, RZ, RZ, -R3 ;  /* 0x000000ffff03d224 */ /* 0x000fe200078e0a03 */
[----:B------:R-:W-:Y:S01]  /*1660*/  ISETP.GT.U32.AND P5, PT, R27, R19, PT ;  /* 0x000000131b00720c */ /* 0x000fe20003fa4070 */
[--C-:B------:R-:W-:Y:S01]  /*1670*/  @!P6 IMAD.IADD R21, R21, 0x1, -R27.reuse ;  /* 0x000000011515e824 */ /* 0x100fe200078e0a1b */
[----:B------:R-:W-:Y:S01]  /*1680*/  ISETP.GT.U32.AND P6, PT, R27, R17, PT ;  /* 0x000000111b00720c */ /* 0x000fe20003fc4070 */
[C---:B------:R-:W-:Y:S02]  /*1690*/  VIADD R22, R10.reuse, 0x2d ;  /* 0x0000002d0a167836 */ /* 0x040fe40000000000 */
[----:B------:R-:W-:Y:S02]  /*16a0*/  VIADD R9, R10, 0x2c ;  /* 0x0000002c0a097836 */ /* 0x000fe40000000000 */
[--C-:B------:R-:W-:Y:S01]  /*16b0*/  @!P4 IMAD.IADD R20, R20, 0x1, -R27.reuse ;  /* 0x000000011414c824 */ /* 0x100fe200078e0a1b */
[----:B------:R-:W-:Y:S01]  /*16c0*/  IABS R6, R22 ;  /* 0x0000001600067213 */ /* 0x000fe20000000000 */
[----:B------:R-:W-:Y:S01]  /*16d0*/  @!P3 IMAD.IADD R4, R4, 0x1, -R27 ;  /* 0x000000010404b824 */ /* 0x000fe200078e0a1b */
[----:B------:R-:W-:-:S02]  /*16e0*/  ISETP.GE.AND P3, PT, R2, RZ, PT ;  /* 0x000000ff0200720c */ /* 0x000fc40003f66270 */
[----:B------:R-:W-:Y:S01]  /*16f0*/  IABS R18, R9 ;  /* 0x0000000900127213 */ /* 0x000fe20000000000 */
[--C-:B------:R-:W-:Y:S01]  /*1700*/  @!P5 IMAD.IADD R19, R19, 0x1, -R27.reuse ;  /* 0x000000011313d824 */ /* 0x100fe200078e0a1b */
[----:B------:R-:W-:Y:S01]  /*1710*/  ISETP.GT.U32.AND P5, PT, R27, R20, PT ;  /* 0x000000141b00720c */ /* 0x000fe20003fa4070 */
[----:B------:R-:W-:Y:S01]  /*1720*/  IMAD.HI.U32 R2, R8, R6, RZ ;  /* 0x0000000608027227 */ /* 0x000fe200078e00ff */
[----:B------:R-:W-:Y:S03]  /*1730*/  STL [R1+0xb8], R5 ;  /* 0x0000b80501007387 */ /* 0x000fe60000100800 */
[----:B------:R-:W-:Y:S01]  /*1740*/  @!P6 IMAD.IADD R17, R17, 0x1, -R27 ;  /* 0x000000011111e824 */ /* 0x000fe200078e0a1b */
[----:B------:R0:W-:Y:S01]  /*1750*/  STL [R1+0xc0], R3 ;  /* 0x0000c00301007387 */ /* 0x0001e20000100800 */
[----:B------:R-:W-:Y:S01]  /*1760*/  ISETP.GT.U32.AND P6, PT, R27, R19, PT ;  /* 0x000000131b00720c */ /* 0x000fe20003fc4070 */
[----:B------:R-:W-:-:S02]  /*1770*/  IMAD.MOV R2, RZ, RZ, -R2 ;  /* 0x000000ffff027224 */ /* 0x000fc400078e0a02 */
[----:B0-----:R-:W-:Y:S02]  /*1780*/  IMAD.MOV.U32 R3, RZ, RZ, R4 ;  /* 0x000000ffff037224 */ /* 0x001fe400078e0004 */
[----:B------:R-:W-:-:S04]  /*1790*/  IMAD.HI.U32 R4, R8, R18, RZ ;  /* 0x0000001208047227 */ /* 0x000fc800078e00ff */
[C---:B------:R-:W-:Y:S02]  /*17a0*/  IMAD R6, R27.reuse, R2, R6 ;  /* 0x000000021b067224 */ /* 0x040fe400078e0206 */
[----:B------:R-:W-:Y:S02]  /*17b0*/  IMAD.MOV R4, RZ, RZ, -R4 ;  /* 0x000000ffff047224 */ /* 0x000fe400078e0a04 */
[----:B------:R-:W-:Y:S01]  /*17c0*/  @!P5 IMAD.IADD R20, R20, 0x1, -R27 ;  /* 0x000000011414d824 */ /* 0x000fe200078e0a1b */
[C---:B------:R-:W-:Y:S01]  /*17d0*/  ISETP.GT.U32.AND P5, PT, R27.reuse, R6, PT ;  /* 0x000000061b00720c */ /* 0x040fe20003fa4070 */
[C---:B------:R-:W-:Y:S01]  /*17e0*/  IMAD R18, R27.reuse, R4, R18 ;  /* 0x000000041b127224 */ /* 0x040fe200078e0212 */
[----:B------:R-:W-:Y:S01]  /*17f0*/  ISETP.GE.AND P4, PT, R0, RZ, PT ;  /* 0x000000ff0000720c */ /* 0x000fe20003f86270 */
[----:B------:R-:W-:Y:S01]  /*1800*/  @!P0 IMAD.MOV R3, RZ, RZ, -R3 ;  /* 0x000000ffff038224 */ /* 0x000fe200078e0a03 */
[----:B------:R-:W-:Y:S01]  /*1810*/  ISETP.GT.U32.AND P0, PT, R27, R17, PT ;  /* 0x000000111b00720c */ /* 0x000fe20003f04070 */
[----:B------:R-:W-:Y:S01]  /*1820*/  @!P6 IMAD.IADD R19, R19, 0x1, -R27 ;  /* 0x000000011313e824 */ /* 0x000fe200078e0a1b */
[----:B------:R-:W-:Y:S01]  /*1830*/  ISETP.GT.U32.AND P6, PT, R27, R18, PT ;  /* 0x000000121b00720c */ /* 0x000fe20003fc4070 */
[----:B------:R-:W-:-:S02]  /*1840*/  VIADD R0, R10, 0x2b ;  /* 0x0000002b0a007836 */ /* 0x000fc40000000000 */
[----:B------:R-:W-:Y:S02]  /*1850*/  VIADD R2, R10, 0x2a ;  /* 0x0000002a0a027836 */ /* 0x000fe40000000000 */
[----:B------:R-:W-:Y:S01]  /*1860*/  IMAD.MOV.U32 R5, RZ, RZ, R21 ;  /* 0x000000ffff057224 */ /* 0x000fe200078e0015 */
[----:B------:R-:W-:Y:S01]  /*1870*/  IABS R24, R0 ;  /* 0x0000000000187213 */ /* 0x000fe20000000000 */
[----:B------:R-:W-:Y:S01]  /*1880*/  @!P5 IMAD.IADD R6, R6, 0x1, -R27 ;  /* 0x000000010606d824 */ /* 0x000fe200078e0a1b */
[----:B------:R-:W-:Y:S01]  /*1890*/  IABS R7, R2 ;  /* 0x0000000200077213 */ /* 0x000fe20000000000 */
[----:B------:R-:W-:Y:S02]  /*18a0*/  @!P2 IMAD.MOV R5, RZ, RZ, -R5 ;  /* 0x000000ffff05a224 */ /* 0x000fe400078e0a05 */
[----:B------:R-:W-:Y:S01]  /*18b0*/  IMAD.HI.U32 R25, R8, R24, RZ ;  /* 0x0000001808197227 */ /* 0x000fe200078e00ff */
[----:B------:R0:W-:Y:S03]  /*18c0*/  STL [R1+0xbc], R3 ;  /* 0x0000bc0301007387 */ /* 0x0001e60000100800 */
[--C-:B------:R-:W-:Y:S01]  /*18d0*/  @!P0 IMAD.IADD R17, R17, 0x1, -R27.reuse ;  /* 0x0000000111118824 */ /* 0x100fe200078e0a1b */
[----:B------:R-:W-:Y:S01]  /*18e0*/  ISETP.GE.AND P0, PT, R22, RZ, PT ;  /* 0x000000ff1600720c */ /* 0x000fe20003f06270 */
[----:B------:R-:W-:Y:S01]  /*18f0*/  @!P6 IMAD.IADD R18, R18, 0x1, -R27 ;  /* 0x000000011212e824 */ /* 0x000fe200078e0a1b */
[----:B------:R-:W-:Y:S01]  /*1900*/  ISETP.GT.U32.AND P6, PT, R27, R6, PT ;  /* 0x000000061b00720c */ /* 0x000fe20003fc4070 */
[----:B------:R-:W-:Y:S01]  /*1910*/  IMAD.MOV R25, RZ, RZ, -R25 ;  /* 0x000000ffff197224 */ /* 0x000fe200078e0a19 */
[----:B------:R2:W-:Y:S01]  /*1920*/  STL [R1+0x64], R5 ;  /* 0x0000640501007387 */ /* 0x0005e20000100800 */
[----:B------:R-:W-:Y:S01]  /*1930*/  IMAD.HI.U32 R22, R8, R7, RZ ;  /* 0x0000000708167227 */ /* 0x000fe200078e00ff */
[----:B------:R-:W-:-:S03]  /*1940*/  ISETP.GE.AND P5, PT, R9, RZ, PT ;  /* 0x000000ff0900720c */ /* 0x000fc60003fa6270 */
[----:B0-----:R-:W-:Y:S02]  /*1950*/  IMAD.MOV.U32 R3, RZ, RZ, R20 ;  /* 0x000000ffff037224 */ /* 0x001fe400078e0014 */
[C---:B------:R-:W-:Y:S02]  /*1960*/  IMAD R9, R27.reuse, R25, R24 ;  /* 0x000000191b097224 */ /* 0x040fe400078e0218 */
[----:B--2---:R-:W-:Y:S02]  /*1970*/  IMAD.MOV.U32 R5, RZ, RZ, R19 ;  /* 0x000000ffff057224 */ /* 0x004fe400078e0013 */
[----:B------:R-:W-:Y:S02]  /*1980*/  IMAD.MOV R22, RZ, RZ, -R22 ;  /* 0x000000ffff167224 */ /* 0x000fe400078e0a16 */
[----:B------:R-:W-:Y:S02]  /*1990*/  @!P1 IMAD.MOV R3, RZ, RZ, -R3 ;  /* 0x000000ffff039224 */ /* 0x000fe400078e0a03 */
[----:B------:R-:W-:Y:S01]  /*19a0*/  @!P3 IMAD.MOV R5, RZ, RZ, -R5 ;  /* 0x000000ffff05b224 */ /* 0x000fe200078e0a05 */
[----:B------:R-:W-:Y:S01]  /*19b0*/  ISETP.GE.AND P3, PT, R0, RZ, PT ;  /* 0x000000ff0000720c */ /* 0x000fe20003f66270 */
[C---:B------:R-:W-:Y:S01]  /*19c0*/  IMAD R0, R27.reuse, R22, R7 ;  /* 0x000000161b007224 */ /* 0x040fe200078e0207 */
[----:B------:R-:W-:Y:S01]  /*19d0*/  ISETP.GT.U32.AND P2, PT, R27, R9, PT ;  /* 0x000000091b00720c */ /* 0x000fe20003f44070 */
[----:B------:R0:W-:Y:S01]  /*19e0*/  STL [R1+0x6c], R3 ;  /* 0x00006c0301007387 */ /* 0x0001e20000100800 */
[----:B------:R-:W-:-:S02]  /*19f0*/  @!P6 IMAD.IADD R6, R6, 0x1, -R27 ;  /* 0x000000010606e824 */ /* 0x000fc400078e0a1b */
[C---:B------:R-:W-:Y:S01]  /*1a00*/  ISETP.GT.U32.AND P6, PT, R27.reuse, R0, PT ;  /* 0x000000001b00720c */ /* 0x040fe20003fc4070 */
[----:B------:R-:W-:Y:S01]  /*1a10*/  VIADD R4, R10, 0x29 ;  /* 0x000000290a047836 */ /* 0x000fe20000000000 */
[----:B------:R-:W-:Y:S01]  /*1a20*/  ISETP.GT.U32.AND P1, PT, R27, R18, PT ;  /* 0x000000121b00720c */ /* 0x000fe20003f24070 */
[----:B0-----:R-:W-:-:S03]  /*1a30*/  IMAD.MOV.U32 R3, RZ, RZ, R17 ;  /* 0x000000ffff037224 */ /* 0x001fc600078e0011 */
[----:B------:R-:W-:Y:S01]  /*1a40*/  IABS R23, R4 ;  /* 0x0000000400177213 */ /* 0x000fe20000000000 */
[----:B------:R-:W-:Y:S01]  /*1a50*/  @!P4 IMAD.MOV R3, RZ, RZ, -R3 ;  /* 0x000000ffff03c224 */ /* 0x000fe200078e0a03 */
[----:B------:R-:W-:Y:S01]  /*1a60*/  ISETP.GE.AND P4, PT, R2, RZ, PT ;  /* 0x000000ff0200720c */ /* 0x000fe20003f86270 */
[----:B------:R-:W-:Y:S01]  /*1a70*/  VIADD R2, R10, 0x28 ;  /* 0x000000280a027836 */ /* 0x000fe20000000000 */
[----:B------:R-:W-:Y:S01]  /*1a80*/  STL [R1+0x74], R5 ;  /* 0x0000740501007387 */ /* 0x000fe20000100800 */
[----:B------:R-:W-:-:S03]  /*1a90*/  @!P2 IMAD.IADD R9, R9, 0x1, -R27 ;  /* 0x000000010909a824 */ /* 0x000fc600078e0a1b */
[----:B------:R0:W-:Y:S01]  /*1aa0*/  STL [R1+0x7c], R3 ;  /* 0x00007c0301007387 */ /* 0x0001e20000100800 */
[----:B------:R-:W-:Y:S01]  /*1ab0*/  IABS R19, R2 ;  /* 0x0000000200137213 */ /* 0x000fe20000000000 */
[----:B------:R-:W-:-:S04]  /*1ac0*/  IMAD.HI.U32 R17, R8, R23, RZ ;  /* 0x0000001708117227 */ /* 0x000fc800078e00ff */
[----:B------:R-:W-:Y:S02]  /*1ad0*/  @!P6 IMAD.IADD R0, R0, 0x1, -R27 ;  /* 0x000000010000e824 */ /* 0x000fe400078e0a1b */
[----:B0-----:R-:W-:Y:S01]  /*1ae0*/  IMAD.MOV.U32 R3, RZ, RZ, R6 ;  /* 0x000000ffff037224 */ /* 0x001fe200078e0006 */
[C---:B------:R-:W-:Y:S01]  /*1af0*/  ISETP.GT.U32.AND P6, PT, R27.reuse, R9, PT ;  /* 0x000000091b00720c */ /* 0x040fe20003fc4070 */
[----:B------:R-:W-:Y:S02]  /*1b00*/  IMAD.MOV R17, RZ, RZ, -R17 ;  /* 0x000000ffff117224 */ /* 0x000fe400078e0a11 */
[----:B------:R-:W-:Y:S02]  /*1b10*/  @!P0 IMAD.MOV R3, RZ, RZ, -R3 ;  /* 0x000000ffff038224 */ /* 0x000fe400078e0a03 */
[----:B------:R-:W-:Y:S02]  /*1b20*/  @!P1 IMAD.IADD R18, R18, 0x1, -R27 ;  /* 0x0000000112129824 */ /* 0x000fe400078e0a1b */
[----:B------:R-:W-:Y:S01]  /*1b30*/  IMAD.HI.U32 R6, R8, R19, RZ ;  /* 0x0000001308067227 */ /* 0x000fe200078e00ff */
[----:B------:R0:W-:Y:S03]  /*1b40*/  STL [R1+0x84], R3 ;  /* 0x0000840301007387 */ /* 0x0001e60000100800 */
[----:B------:R-:W-:-:S02]  /*1b50*/  IMAD R23, R27, R17, R23 ;  /* 0x000000111b177224 */ /* 0x000fc400078e0217 */
[----:B------:R-:W-:Y:S02]  /*1b60*/  IMAD.MOV R6, RZ, RZ, -R6 ;  /* 0x000000ffff067224 */ /* 0x000fe400078e0a06 */
[----:B0-----:R-:W-:Y:S02]  /*1b70*/  IMAD.MOV.U32 R3, RZ, RZ, R18 ;  /* 0x000000ffff037224 */ /* 0x001fe400078e0012 */
[C---:B------:R-:W-:Y:S02]  /*1b80*/  IMAD R19, R27.reuse, R6, R19 ;  /* 0x000000061b137224 */ /* 0x040fe400078e0213 */
[----:B------:R-:W-:Y:S01]  /*1b90*/  @!P5 IMAD.MOV R3, RZ, RZ, -R3 ;  /* 0x000000ffff03d224 */ /* 0x000fe200078e0a03 */
[----:B------:R-:W-:Y:S01]  /*1ba0*/  ISETP.GT.U32.AND P5, PT, R27, R23, PT ;  /* 0x000000171b00720c */ /* 0x000fe20003fa4070 */
[----:B------:R-:W-:Y:S01]  /*1bb0*/  @!P6 IMAD.IADD R9, R9, 0x1, -R27 ;  /* 0x000000010909e824 */ /* 0x000fe200078e0a1b */
[C---:B------:R-:W-:Y:S01]  /*1bc0*/  ISETP.GT.U32.AND P6, PT, R27.reuse, R19, PT ;  /* 0x000000131b00720c */ /* 0x040fe20003fc4070 */
[----:B------:R-:W-:Y:S01]  /*1bd0*/  VIADD R7, R10, 0x26 ;  /* 0x000000260a077836 */ /* 0x000fe20000000000 */
[----:B------:R-:W-:Y:S01]  /*1be0*/  ISETP.GE.AND P2, PT, R2, RZ, PT ;  /* 0x000000ff0200720c */ /* 0x000fe20003f46270 */
[----:B------:R-:W-:Y:S01]  /*1bf0*/  VIADD R2, R10, 0x27 ;  /* 0x000000270a027836 */ /* 0x000fe20000000000 */
[----:B------:R-:W-:-:S02]  /*1c00*/  ISETP.GT.U32.AND P0, PT, R27, R0, PT ;  /* 0x000000001b00720c */ /* 0x000fc40003f04070 */
[----:B------:R-:W-:Y:S02]  /*1c10*/  IABS R21, R7 ;  /* 0x0000000700157213 */ /* 0x000fe40000000000 */
[----:B------:R-:W-:-:S03]  /*1c20*/  IABS R17, R2 ;  /* 0x0000000200117213 */ /* 0x000fc60000000000 */
[--C-:B------:R-:W-:Y:S02]  /*1c30*/  @!P5 IMAD.IADD R23, R23, 0x1, -R27.reuse ;  /* 0x000000011717d824 */ /* 0x100fe400078e0a1b */
[----:B------:R-:W-:Y:S01]  /*1c40*/  @!P6 IMAD.IADD R19, R19, 0x1, -R27 ;  /* 0x000000011313e824 */ /* 0x000fe200078e0a1b */
[----:B------:R-:W-:Y:S01]  /*1c50*/  ISETP.GE.AND P1, PT, R4, RZ, PT ;  /* 0x000000ff0400720c */ /* 0x000fe20003f26270 */
[----:B------:R-:W-:Y:S01]  /*1c60*/  IMAD.HI.U32 R6, R8, R21, RZ ;  /* 0x0000001508067227 */ /* 0x000fe200078e00ff */
[----:B------:R-:W-:-:S03]  /*1c70*/  ISETP.GT.U32.AND P6, PT, R27, R23, PT ;  /* 0x000000171b00720c */ /* 0x000fc60003fc4070 */
[----:B------:R-:W-:Y:S01]  /*1c80*/  IMAD.HI.U32 R18, R8, R17, RZ ;  /* 0x0000001108127227 */ /* 0x000fe200078e00ff */
[----:B------:R0:W-:Y:S03]  /*1c90*/  STL [R1+0xb0], R3 ;  /* 0x0000b00301007387 */ /* 0x0001e60000100800 */
[----:B------:R-:W-:Y:S02]  /*1ca0*/  VIADD R4, R10, 0x25 ;  /* 0x000000250a047836 */ /* 0x000fe40000000000 */
[----:B------:R-:W-:Y:S02]  /*1cb0*/  IMAD.MOV R6, RZ, RZ, -R6 ;  /* 0x000000ffff067224 */ /* 0x000fe400078e0a06 */
[----:B------:R-:W-:Y:S01]  /*1cc0*/  IMAD.MOV R18, RZ, RZ, -R18 ;  /* 0x000000ffff127224 */ /* 0x000fe200078e0a12 */
[----:B------:R-:W-:Y:S01]  /*1cd0*/  IABS R20, R4 ;  /* 0x0000000400147213 */ /* 0x000fe20000000000 */
[----:B0-----:R-:W-:Y:S01]  /*1ce0*/  IMAD.MOV.U32 R3, RZ, RZ, R9 ;  /* 0x000000ffff037224 */ /* 0x001fe200078e0009 */
[----:B------:R-:W-:Y:S01]  /*1cf0*/  ISETP.GE.AND P5, PT, R7, RZ, PT ;  /* 0x000000ff0700720c */ /* 0x000fe20003fa6270 */
[----:B------:R-:W-:-:S02]  /*1d00*/  IMAD R21, R27, R6, R21 ;  /* 0x000000061b157224 */ /* 0x000fc400078e0215 */
[----:B------:R-:W-:Y:S02]  /*1d10*/  @!P0 IMAD.IADD R0, R0, 0x1, -R27 ;  /* 0x0000000100008824 */ /* 0x000fe400078e0a1b */
[C---:B------:R-:W-:Y:S01]  /*1d20*/  IMAD R7, R27.reuse, R18, R17 ;  /* 0x000000121b077224 */ /* 0x040fe200078e0211 */
[----:B------:R-:W-:Y:S01]  /*1d30*/  ISETP.GE.AND P0, PT, R2, RZ, PT ;  /* 0x000000ff0200720c */ /* 0x000fe20003f06270 */
[----:B------:R-:W-:Y:S01]  /*1d40*/  @!P3 IMAD.MOV R3, RZ, RZ, -R3 ;  /* 0x000000ffff03b224 */ /* 0x000fe200078e0a03 */
[----:B------:R-:W-:Y:S01]  /*1d50*/  ISETP.GT.U32.AND P3, PT, R27, R19, PT ;  /* 0x000000131b00720c */ /* 0x000fe20003f64070 */
[----:B------:R-:W-:-:S04]  /*1d60*/  IMAD.HI.U32 R2, R8, R20, RZ ;  /* 0x0000001408027227 */ /* 0x000fc800078e00ff */
[----:B------:R-:W-:Y:S01]  /*1d70*/  @!P6 IMAD.IADD R23, R23, 0x1, -R27 ;  /* 0x000000011717e824 */ /* 0x000fe200078e0a1b */
[C---:B------:R-:W-:Y:S01]  /*1d80*/  ISETP.GT.U32.AND P6, PT, R27.reuse, R21, PT ;  /* 0x000000151b00720c */ /* 0x040fe20003fc4070 */
[----:B------:R-:W-:Y:S01]  /*1d90*/  @!P4 IMAD.MOV R0, RZ, RZ, -R0 ;  /* 0x000000ffff00c224 */ /* 0x000fe200078e0a00 */
[C---:B------:R-:W-:Y:S01]  /*1da0*/  ISETP.GT.U32.AND P4, PT, R27.reuse, R7, PT ;  /* 0x000000071b00720c */ /* 0x040fe20003f84070 */
[----:B------:R-:W-:Y:S02]  /*1db0*/  IMAD.MOV R2, RZ, RZ, -R2 ;  /* 0x000000ffff027224 */ /* 0x000fe400078e0a02 */
[C---:B------:R-:W-:Y:S02]  /*1dc0*/  VIADD R18, R10.reuse, 0x22 ;  /* 0x000000220a127836 */ /* 0x040fe40000000000 */
[----:B------:R-:W-:Y:S02]  /*1dd0*/  IMAD R20, R27, R2, R20 ;  /* 0x000000021b147224 */ /* 0x000fe400078e0214 */
[----:B------:R-:W-:-:S02]  /*1de0*/  VIADD R6, R10, 0x23 ;  /* 0x000000230a067836 */ /* 0x000fc40000000000 */
[----:B------:R-:W-:Y:S02]  /*1df0*/  VIADD R17, R10, 0x24 ;  /* 0x000000240a117836 */ /* 0x000fe40000000000 */
[--C-:B------:R-:W-:Y:S01]  /*1e00*/  @!P3 IMAD.IADD R19, R19, 0x1, -R27.reuse ;  /* 0x000000011313b824 */ /* 0x100fe200078e0a1b */
[----:B------:R-:W-:Y:S01]  /*1e10*/  ISETP.GT.U32.AND P3, PT, R27, R20, PT ;  /* 0x000000141b00720c */ /* 0x000fe20003f64070 */
[----:B------:R-:W-:Y:S01]  /*1e20*/  @!P6 IMAD.IADD R21, R21, 0x1, -R27 ;  /* 0x000000011515e824 */ /* 0x000fe200078e0a1b */
[----:B------:R-:W-:Y:S01]  /*1e30*/  IABS R25, R18 ;  /* 0x0000001200197213 */ /* 0x000fe20000000000 */
[----:B------:R-:W-:Y:S01]  /*1e40*/  IMAD.MOV.U32 R5, RZ, RZ, R23 ;  /* 0x000000ffff057224 */ /* 0x000fe200078e0017 */
[----:B------:R-:W-:Y:S01]  /*1e50*/  IABS R9, R6 ;  /* 0x0000000600097213 */ /* 0x000fe20000000000 */
[----:B------:R-:W-:Y:S01]  /*1e60*/  @!P4 IMAD.IADD R7, R7, 0x1, -R27 ;  /* 0x000000010707c824 */ /* 0x000fe200078e0a1b */
[----:B------:R-:W-:Y:S01]  /*1e70*/  IABS R22, R17 ;  /* 0x0000001100167213 */ /* 0x000fe20000000000 */
[----:B------:R-:W-:Y:S01]  /*1e80*/  @!P1 IMAD.MOV R5, RZ, RZ, -R5 ;  /* 0x000000ffff059224 */ /* 0x000fe200078e0a05 */
[----:B------:R-:W-:Y:S01]  /*1e90*/  ISETP.GE.AND P4, PT, R4, RZ, PT ;  /* 0x000000ff0400720c */ /* 0x000fe20003f86270 */
[----:B------:R-:W-:Y:S01]  /*1ea0*/  IMAD.MOV.U32 R4, RZ, RZ, R25 ;  /* 0x000000ffff047224 */ /* 0x000fe200078e0019 */
[C---:B------:R-:W-:Y:S01]  /*1eb0*/  ISETP.GT.U32.AND P1, PT, R27.reuse, R21, PT ;  /* 0x000000151b00720c */ /* 0x040fe20003f24070 */
[C---:B------:R-:W-:Y:S01]  /*1ec0*/  IMAD.HI.U32 R25, R8.reuse, R9, RZ ;  /* 0x0000000908197227 */ /* 0x040fe200078e00ff */
[----:B------:R-:W-:Y:S01]  /*1ed0*/  ISETP.GT.U32.AND P6, PT, R27, R7, PT ;  /* 0x000000071b00720c */ /* 0x000fe20003fc4070 */
[----:B------:R0:W-:Y:S02]  /*1ee0*/  STL [R1+0xa8], R3 ;  /* 0x0000a80301007387 */ /* 0x0001e40000100800 */
[----:B------:R-:W-:-:S04]  /*1ef0*/  IMAD.HI.U32 R24, R8, R22, RZ ;  /* 0x0000001608187227 */ /* 0x000fc800078e00ff */
[----:B------:R-:W-:Y:S02]  /*1f00*/  IMAD.MOV R25, RZ, RZ, -R25 ;  /* 0x000000ffff197224 */ /* 0x000fe400078e0a19 */
[----:B------:R-:W-:Y:S02]  /*1f10*/  IMAD.MOV R24, RZ, RZ, -R24 ;  /* 0x000000ffff187224 */ /* 0x000fe400078e0a18 */
[----:B0-----:R-:W-:Y:S02]  /*1f20*/  IMAD.MOV.U32 R3, RZ, RZ, R19 ;  /* 0x000000ffff037224 */ /* 0x001fe400078e0013 */
[----:B------:R-:W-:Y:S02]  /*1f30*/  @!P3 IMAD.IADD R20, R20, 0x1, -R27 ;  /* 0x000000011414b824 */ /* 0x000fe400078e0a1b */
[----:B------:R-:W-:Y:S01]  /*1f40*/  @!P2 IMAD.MOV R3, RZ, RZ, -R3 ;  /* 0x000000ffff03a224 */ /* 0x000fe200078e0a03 */
[----:B------:R-:W-:Y:S01]  /*1f50*/  ISETP.GE.AND P2, PT, R17, RZ, PT ;  /* 0x000000ff1100720c */ /* 0x000fe20003f46270 */
[----:B------:R-:W-:-:S02]  /*1f60*/  IMAD R9, R27, R25, R9 ;  /* 0x000000191b097224 */ /* 0x000fc400078e0209 */
[C---:B------:R-:W-:Y:S01]  /*1f70*/  IMAD R17, R27.reuse, R24, R22 ;  /* 0x000000181b117224 */ /* 0x040fe200078e0216 */
[----:B------:R-:W-:Y:S01]  /*1f80*/  ISETP.GT.U32.AND P3, PT, R27, R20, PT ;  /* 0x000000141b00720c */ /* 0x000fe20003f64070 */
[--C-:B------:R-:W-:Y:S01]  /*1f90*/  @!P1 IMAD.IADD R21, R21, 0x1, -R27.reuse ;  /* 0x0000000115159824 */ /* 0x100fe200078e0a1b */
[----:B------:R-:W-:Y:S01]  /*1fa0*/  ISETP.GT.U32.AND P1, PT, R27, R9, PT ;  /* 0x000000091b00720c */ /* 0x000fe20003f24070 */
[----:B------:R-:W-:Y:S01]  /*1fb0*/  @!P6 IMAD.IADD R7, R7, 0x1, -R27 ;  /* 0x000000010707e824 */ /* 0x000fe200078e0a1b */
[----:B------:R-:W-:Y:S01]  /*1fc0*/  ISETP.GT.U32.AND P6, PT, R27, R17, PT ;  /* 0x000000111b00720c */ /* 0x000fe20003fc4070 */
[----:B------:R-:W-:Y:S02]  /*1fd0*/  VIADD R2, R10, 0x21 ;  /* 0x000000210a027836 */ /* 0x000fe40000000000 */
[----:B------:R-:W-:Y:S01]  /*1fe0*/  IMAD.HI.U32 R23, R8, R4, RZ ;  /* 0x0000000408177227 */ /* 0x000fe200078e00ff */
[----:B------:R0:W-:Y:S03]  /*1ff0*/  STL [R1+0xac], R0 ;  /* 0x0000ac0001007387 */ /* 0x0001e60000100800 */
[----:B------:R-:W-:Y:S01]  /*2000*/  IMAD.MOV R23, RZ, RZ, -R23 ;  /* 0x000000ffff177224 */ /* 0x000fe200078e0a17 */
[----:B------:R-:W-:Y:S01]  /*2010*/  STL [R1+0xa4], R5 ;  /* 0x0000a40501007387 */ /* 0x000fe20000100800 */
[----:B------:R-:W-:-:S02]  /*2020*/  @!P3 IMAD.IADD R20, R20, 0x1, -R27 ;  /* 0x000000011414b824 */ /* 0x000fc400078e0a1b */
[----:B------:R-:W-:Y:S01]  /*2030*/  IMAD R4, R27, R23, R4 ;  /* 0x000000171b047224 */ /* 0x000fe200078e0204 */
[----:B0-----:R-:W-:Y:S01]  /*2040*/  IABS R0, R2 ;  /* 0x0000000200007213 */ /* 0x001fe20000000000 */
[----:B------:R0:W-:Y:S01]  /*2050*/  STL [R1+0xa0], R3 ;  /* 0x0000a00301007387 */ /* 0x0001e20000100800 */
[----:B------:R-:W-:Y:S01]  /*2060*/  ISETP.GE.AND P3, PT, R6, RZ, PT ;  /* 0x000000ff0600720c */ /* 0x000fe20003f66270 */
[----:B------:R-:W-:Y:S02]  /*2070*/  VIADD R6, R10, 0x1f ;  /* 0x0000001f0a067836 */ /* 0x000fe40000000000 */
[----:B------:R-:W-:-:S04]  /*2080*/  IMAD.HI.U32 R22, R8, R0, RZ ;  /* 0x0000000008167227 */ /* 0x000fc800078e00ff */
[----:B------:R-:W-:Y:S02]  /*2090*/  @!P1 IMAD.IADD R9, R9, 0x1, -R27 ;  /* 0x0000000109099824 */ /* 0x000fe400078e0a1b */
[----:B0-----:R-:W-:Y:S02]  /*20a0*/  IMAD.MOV.U32 R3, RZ, RZ, R7 ;  /* 0x000000ffff037224 */ /* 0x001fe400078e0007 */
[----:B------:R-:W-:Y:S01]  /*20b0*/  @!P6 IMAD.IADD R17, R17, 0x1, -R27 ;  /* 0x000000011111e824 */ /* 0x000fe200078e0a1b */
[C---:B------:R-:W-:Y:S01]  /*20c0*/  ISETP.GT.U32.AND P6, PT, R27.reuse, R4, PT ;  /* 0x000000041b00720c */ /* 0x040fe20003fc4070 */
[----:B------:R-:W-:Y:S02]  /*20d0*/  @!P0 IMAD.MOV R3, RZ, RZ, -R3 ;  /* 0x000000ffff038224 */ /* 0x000fe400078e0a03 */
[----:B------:R-:W-:Y:S01]  /*20e0*/  IMAD.MOV R22, RZ, RZ, -R22 ;  /* 0x000000ffff167224 */ /* 0x000fe200078e0a16 */
[----:B------:R-:W-:Y:S02]  /*20f0*/  IABS R23, R6 ;  /* 0x0000000600177213 */ /* 0x000fe40000000000 */
[C---:B------:R-:W-:Y:S01]  /*2100*/  ISETP.GT.U32.AND P1, PT, R27.reuse, R9, PT ;  /* 0x000000091b00720c */ /* 0x040fe20003f24070 */
[C---:B------:R-:W-:Y:S01]  /*2110*/  IMAD R0, R27.reuse, R22, R0 ;  /* 0x000000161b007224 */ /* 0x040fe200078e0200 */
[----:B------:R0:W-:Y:S01]  /*2120*/  STL [R1+0x90], R3 ;  /* 0x0000900301007387 */ /* 0x0001e20000100800 */
[----:B------:R-:W-:Y:S01]  /*2130*/  IMAD.MOV.U32 R5, RZ, RZ, R21 ;  /* 0x000000ffff057224 */ /* 0x000fe200078e0015 */
[----:B------:R-:W-:Y:S01]  /*2140*/  ISETP.GT.U32.AND P0, PT, R27, R17, PT ;  /* 0x000000111b00720c */ /* 0x000fe20003f04070 */
[----:B------:R-:W-:-:S02]  /*2150*/  IMAD.MOV.U32 R7, RZ, RZ, R23 ;  /* 0x000000ffff077224 */ /* 0x000fc400078e0017 */
[----:B------:R-:W-:Y:S01]  /*2160*/  @!P5 IMAD.MOV R5, RZ, RZ, -R5 ;  /* 0x000000ffff05d224 */ /* 0x000fe200078e0a05 */
[----:B------:R-:W-:Y:S01]  /*2170*/  ISETP.GT.U32.AND P5, PT, R27, R0, PT ;  /* 0x000000001b00720c */ /* 0x000fe20003fa4070 */
[----:B0-----:R-:W-:-:S04]  /*2180*/  IMAD.MOV.U32 R3, RZ, RZ, R20 ;  /* 0x000000ffff037224 */ /* 0x001fc800078e0014 */
[----:B------:R-:W-:Y:S01]  /*2190*/  @!P4 IMAD.MOV R3, RZ, RZ, -R3 ;  /* 0x000000ffff03c224 */ /* 0x000fe200078e0a03 */
[----:B------:R-:W-:Y:S01]  /*21a0*/  ISETP.GE.AND P4, PT, R18, RZ, PT ;  /* 0x000000ff1200720c */ /* 0x000fe20003f86270 */
[----:B------:R-:W-:-:S04]  /*21b0*/  IMAD.HI.U32 R18, R8, R7, RZ ;  /* 0x0000000708127227 */ /* 0x000fc800078e00ff */
[--C-:B------:R-:W-:Y:S02]  /*21c0*/  @!P6 IMAD.IADD R4, R4, 0x1, -R27.reuse ;  /* 0x000000010404e824 */ /* 0x100fe400078e0a1b */
[----:B------:R-:W-:Y:S02]  /*21d0*/  VIADD R19, R10, 0x20 ;  /* 0x000000200a137836 */ /* 0x000fe40000000000 */
[----:B------:R-:W-:Y:S02]  /*21e0*/  IMAD.MOV R18, RZ, RZ, -R18 ;  /* 0x000000ffff127224 */ /* 0x000fe400078e0a12 */
[----:B------:R-:W-:Y:S01]  /*21f0*/  @!P1 IMAD.IADD R9, R9, 0x1, -R27 ;  /* 0x0000000109099824 */ /* 0x000fe200078e0a1b */
[C---:B------:R-:W-:Y:S01]  /*2200*/  ISETP.GT.U32.AND P6, PT, R27.reuse, R4, PT ;  /* 0x000000041b00720c */ /* 0x040fe20003fc4070 */
[----:B------:R0:W-:Y:S01]  /*2210*/  STL [R1+0x8c], R5 ;  /* 0x00008c0501007387 */ /* 0x0001e20000100800 */
[----:B------:R-:W-:Y:S01]  /*2220*/  IMAD R7, R27, R18, R7 ;  /* 0x000000121b077224 */ /* 0x000fe200078e0207 */
[----:B------:R-:W-:Y:S01]  /*2230*/  IABS R22, R19 ;  /* 0x0000001300167213 */ /* 0x000fe20000000000 */
[--C-:B------:R-:W-:Y:S01]  /*2240*/  @!P0 IMAD.IADD R17, R17, 0x1, -R27.reuse ;  /* 0x0000000111118824 */ /* 0x100fe200078e0a1b */
[----:B------:R2:W-:Y:S01]  /*2250*/  STL [R1+0x88], R3 ;  /* 0x0000880301007387 */ /* 0x0005e20000100800 */
[----:B------:R-:W-:-:S02]  /*2260*/  @!P5 IMAD.IADD R0, R0, 0x1, -R27 ;  /* 0x000000010000d824 */ /* 0x000fc400078e0a1b */
[----:B0-----:R-:W-:Y:S02]  /*2270*/  IMAD.MOV.U32 R5, RZ, RZ, R9 ;  /* 0x000000ffff057224 */ /* 0x001fe400078e0009 */
[----:B------:R-:W-:-:S04]  /*2280*/  IMAD.HI.U32 R21, R8, R22, RZ ;  /* 0x0000001608157227 */ /* 0x000fc800078e00ff */
[----:B------:R-:W-:Y:S01]  /*2290*/  @!P3 IMAD.MOV R5, RZ, RZ, -R5 ;  /* 0x000000ffff05b224 */ /* 0x000fe200078e0a05 */
[C---:B------:R-:W-:Y:S01]  /*22a0*/  ISETP.GT.U32.AND P3, PT, R27.reuse, R7, PT ;  /* 0x000000071b00720c */ /* 0x040fe20003f64070 */
[----:B--2---:R-:W-:Y:S01]  /*22b0*/  IMAD.MOV.U32 R3, RZ, RZ, R17 ;  /* 0x000000ffff037224 */ /* 0x004fe200078e0011 */
[C---:B------:R-:W-:Y:S01]  /*22c0*/  ISETP.GT.U32.AND P5, PT, R27.reuse, R0, PT ;  /* 0x000000001b00720c */ /* 0x040fe20003fa4070 */
[----:B------:R-:W-:Y:S02]  /*22d0*/  IMAD.MOV R21, RZ, RZ, -R21 ;  /* 0x000000ffff157224 */ /* 0x000fe400078e0a15 */
[----:B------:R-:W-:Y:S02]  /*22e0*/  @!P2 IMAD.MOV R3, RZ, RZ, -R3 ;  /* 0x000000ffff03a224 */ /* 0x000fe400078e0a03 */
[--C-:B------:R-:W-:Y:S01]  /*22f0*/  @!P6 IMAD.IADD R4, R4, 0x1, -R27.reuse ;  /* 0x000000010404e824 */ /* 0x100fe200078e0a1b */
[----:B------:R-:W-:Y:S01]  /*2300*/  ISETP.GE.AND P0, PT, R2, RZ, PT ;  /* 0x000000ff0200720c */ /* 0x000fe20003f06270 */
[----:B------:R-:W-:Y:S01]  /*2310*/  VIADD R17, R10, 0x1e ;  /* 0x0000001e0a117836 */ /* 0x000fe20000000000 */
[----:B------:R0:W-:Y:S01]  /*2320*/  STL [R1+0x80], R3 ;  /* 0x0000800301007387 */ /* 0x0001e20000100800 */
[----:B------:R-:W-:Y:S01]  /*2330*/  IMAD R2, R27, R21, R22 ;  /* 0x000000151b027224 */ /* 0x000fe200078e0216 */
[----:B------:R-:W-:Y:S01]  /*2340*/  ISETP.GE.AND P2, PT, R6, RZ, PT ;  /* 0x000000ff0600720c */ /* 0x000fe20003f46270 */
[----:B------:R-:W-:Y:S01]  /*2350*/  @!P3 IMAD.IADD R7, R7, 0x1, -R27 ;  /* 0x000000010707b824 */ /* 0x000fe200078e0a1b */
[----:B------:R-:W-:-:S02]  /*2360*/  IABS R6, R17 ;  /* 0x0000001100067213 */ /* 0x000fc40000000000 */
[----:B------:R-:W-:Y:S01]  /*2370*/  ISETP.GT.U32.AND P6, PT, R27, R2, PT ;  /* 0x000000021b00720c */ /* 0x000fe20003fc4070 */
[----:B0-----:R-:W-:Y:S01]  /*2380*/  IMAD.MOV.U32 R3, RZ, RZ, R4 ;  /* 0x000000ffff037224 */ /* 0x001fe200078e0004 */
[----:B------:R-:W-:Y:S01]  /*2390*/  ISETP.GE.AND P1, PT, R19, RZ, PT ;  /* 0x000000ff1300720c */ /* 0x000fe20003f26270 */
[----:B------:R-:W-:Y:S02]  /*23a0*/  VIADD R19, R10, 0x1d ;  /* 0x0000001d0a137836 */ /* 0x000fe40000000000 */
[----:B------:R-:W-:Y:S01]  /*23b0*/  @!P4 IMAD.MOV R3, RZ, RZ, -R3 ;  /* 0x000000ffff03c224 */ /* 0x000fe200078e0a03 */
[----:B------:R-:W-:Y:S01]  /*23c0*/  ISETP.GE.AND P4, PT, R17, RZ, PT ;  /* 0x000000ff1100720c */ /* 0x000fe20003f86270 */
[----:B------:R-:W-:Y:S01]  /*23d0*/  @!P5 IMAD.IADD R0, R0, 0x1, -R27 ;  /* 0x000000010000d824 */ /* 0x000fe200078e0a1b */
[----:B------:R-:W-:Y:S01]  /*23e0*/  STL [R1+0x78], R5 ;  /* 0x0000780501007387 */ /* 0x000fe20000100800 */
[----:B------:R-:W-:Y:S01]  /*23f0*/  IMAD.HI.U32 R17, R8, R6, RZ ;  /* 0x0000000608117227 */ /* 0x000fe200078e00ff */
[----:B------:R-:W-:-:S02]  /*2400*/  ISETP.GT.U32.AND P3, PT, R27, R7, PT ;  /* 0x000000071b00720c */ /* 0x000fc40003f64070 */
[----:B------:R0:W-:Y:S01]  /*2410*/  STL [R1+0x70], R3 ;  /* 0x0000700301007387 */ /* 0x0001e20000100800 */
[----:B------:R-:W-:Y:S01]  /*2420*/  VIADD R4, R10, 0x1c ;  /* 0x0000001c0a047836 */ /* 0x000fe20000000000 */
[----:B------:R-:W-:Y:S01]  /*2430*/  ISETP.GE.AND P5, PT, R19, RZ, PT ;  /* 0x000000ff1300720c */ /* 0x000fe20003fa6270 */
[----:B------:R-:W-:Y:S01]  /*2440*/  IMAD.MOV R17, RZ, RZ, -R17 ;  /* 0x000000ffff117224 */ /* 0x000fe200078e0a11 */
[----:B------:R-:W-:Y:S01]  /*2450*/  IABS R19, R19 ;  /* 0x0000001300137213 */ /* 0x000fe20000000000 */
[----:B0-----:R-:W-:Y:S01]  /*2460*/  IMAD.MOV.U32 R3, RZ, RZ, R0 ;  /* 0x000000ffff037224 */ /* 0x001fe200078e0000 */
[----:B------:R-:W-:-:S03]  /*2470*/  IABS R9, R4 ;  /* 0x0000000400097213 */ /* 0x000fc60000000000 */
[----:B------:R-:W-:Y:S01]  /*2480*/  @!P0 IMAD.MOV R3, RZ, RZ, -R3 ;  /* 0x000000ffff038224 */ /* 0x000fe200078e0a03 */
[----:B------:R-:W-:Y:S01]  /*2490*/  ISETP.GE.AND P0, PT, R4, RZ, PT ;  /* 0x000000ff0400720c */ /* 0x000fe20003f06270 */
[C---:B------:R-:W-:Y:S02]  /*24a0*/  IMAD R4, R27.reuse, R17, R6 ;  /* 0x000000111b047224 */ /* 0x040fe400078e0206 */
[----:B------:R-:W-:Y:S02]  /*24b0*/  @!P6 IMAD.IADD R2, R2, 0x1, -R27 ;  /* 0x000000010202e824 */ /* 0x000fe400078e0a1b */
[----:B------:R-:W-:Y:S01]  /*24c0*/  IMAD.HI.U32 R17, R8, R19, RZ ;  /* 0x0000001308117227 */ /* 0x000fe200078e00ff */
[----:B------:R0:W-:Y:S02]  /*24d0*/  STL [R1+0x9c], R3 ;  /* 0x00009c0301007387 */ /* 0x0001e40000100800 */
[----:B------:R-:W-:Y:S01]  /*24e0*/  ISETP.GT.U32.AND P6, PT, R27, R2, PT ;  /* 0x000000021b00720c */ /* 0x000fe20003fc4070 */
[----:B------:R-:W-:-:S02]  /*24f0*/  IMAD.MOV R17, RZ, RZ, -R17 ;  /* 0x000000ffff117224 */ /* 0x000fc400078e0a11 */
[----:B------:R-:W-:Y:S02]  /*2500*/  @!P3 IMAD.IADD R7, R7, 0x1, -R27 ;  /* 0x000000010707b824 */ /* 0x000fe400078e0a1b */
[----:B------:R-:W-:Y:S02]  /*2510*/  IMAD R19, R27, R17, R19 ;  /* 0x000000111b137224 */ /* 0x000fe400078e0213 */
[----:B0-----:R-:W-:-:S04]  /*2520*/  IMAD.MOV.U32 R3, RZ, RZ, R7 ;  /* 0x000000ffff037224 */ /* 0x001fc800078e0007 */
[----:B------:R-:W-:Y:S01]  /*2530*/  @!P2 IMAD.MOV R3, RZ, RZ, -R3 ;  /* 0x000000ffff03a224 */ /* 0x000fe200078e0a03 */
[C---:B------:R-:W-:Y:S01]  /*2540*/  ISETP.GT.U32.AND P2, PT, R27.reuse, R19, PT ;  /* 0x000000131b00720c */ /* 0x040fe20003f44070 */
[----:B------:R-:W-:Y:S02]  /*2550*/  IMAD.MOV.U32 R0, RZ, RZ, R9 ;  /* 0x000000ffff007224 */ /* 0x000fe400078e0009 */
[----:B------:R-:W-:Y:S02]  /*2560*/  VIADD R9, R10, 0x1b ;  /* 0x0000001b0a097836 */ /* 0x000fe40000000000 */
[----:B------:R-:W-:Y:S01]  /*2570*/  @!P6 IMAD.IADD R2, R2, 0x1, -R27 ;  /* 0x000000010202e824 */ /* 0x000fe200078e0a1b */
[----:B------:R-:W-:Y:S01]  /*2580*/  ISETP.GT.U32.AND P6, PT, R27, R4, PT ;  /* 0x000000041b00720c */ /* 0x000fe20003fc4070 */
[----:B------:R-:W-:Y:S01]  /*2590*/  IMAD.HI.U32 R6, R8, R0, RZ ;  /* 0x0000000008067227 */ /* 0x000fe200078e00ff */
[----:B------:R-:W-:-:S03]  /*25a0*/  IABS R23, R9 ;  /* 0x0000000900177213 */ /* 0x000fc60000000000 */
[----:B------:R-:W-:Y:S02]  /*25b0*/  IMAD.MOV R6, RZ, RZ, -R6 ;  /* 0x000000ffff067224 */ /* 0x000fe400078e0a06 */
[----:B------:R-:W-:Y:S02]  /*25c0*/  VIADD R22, R10, 0x1a ;  /* 0x0000001a0a167836 */ /* 0x000fe40000000000 */
[----:B------:R-:W-:Y:S02]  /*25d0*/  IMAD.MOV.U32 R5, RZ, RZ, R2 ;  /* 0x000000ffff057224 */ /* 0x000fe400078e0002 */
[----:B------:R-:W-:Y:S02]  /*25e0*/  @!P2 IMAD.IADD R19, R19, 0x1, -R27 ;  /* 0x000000011313a824 */ /* 0x000fe400078e0a1b */
[----:B------:R-:W-:-:S03]  /*25f0*/  IMAD.HI.U32 R2, R8, R23, RZ ;  /* 0x0000001708027227 */ /* 0x000fc600078e00ff */
[C---:B------:R-:W-:Y:S01]  /*2600*/  ISETP.GT.U32.AND P2, PT, R27.reuse, R19, PT ;  /* 0x000000131b00720c */ /* 0x040fe20003f44070 */
[C---:B------:R-:W-:Y:S02]  /*2610*/  IMAD R0, R27.reuse, R6, R0 ;  /* 0x000000061b007224 */ /* 0x040fe400078e0200 */
[----:B------:R-:W-:Y:S01]  /*2620*/  @!P1 IMAD.MOV R5, RZ, RZ, -R5 ;  /* 0x000000ffff059224 */ /* 0x000fe200078e0a05 */
[----:B------:R-:W-:Y:S01]  /*2630*/  ISETP.GE.AND P1, PT, R22, RZ, PT ;  /* 0x000000ff1600720c */ /* 0x000fe20003f26270 */
[----:B------:R-:W-:Y:S01]  /*2640*/  VIADD R6, R10, 0x19 ;  /* 0x000000190a067836 */ /* 0x000fe20000000000 */
[----:B------:R-:W-:Y:S01]  /*2650*/  IABS R22, R22 ;  /* 0x0000001600167213 */ /* 0x000fe20000000000 */
[----:B------:R-:W-:Y:S02]  /*2660*/  IMAD.MOV R2, RZ, RZ, -R2 ;  /* 0x000000ffff027224 */ /* 0x000fe400078e0a02 */
[----:B------:R-:W-:Y:S01]  /*2670*/  @!P6 IMAD.IADD R4, R4, 0x1, -R27 ;  /* 0x000000010404e824 */ /* 0x000fe200078e0a1b */
[----:B------:R-:W-:Y:S01]  /*2680*/  IABS R18, R6 ;  /* 0x0000000600127213 */ /* 0x000fe20000000000 */
[----:B------:R-:W-:-:S02]  /*2690*/  IMAD R23, R27, R2, R23 ;  /* 0x000000021b177224 */ /* 0x000fc400078e0217 */
[----:B------:R-:W-:Y:S01]  /*26a0*/  VIADD R2, R10, 0x18 ;  /* 0x000000180a027836 */ /* 0x000fe20000000000 */
[----:B------:R-:W-:Y:S01]  /*26b0*/  ISETP.GT.U32.AND P6, PT, R27, R4, PT ;  /* 0x000000041b00720c */ /* 0x000fe20003fc4070 */
[----:B------:R-:W-:-:S03]  /*26c0*/  IMAD.HI.U32 R7, R8, R22, RZ ;  /* 0x0000001608077227 */ /* 0x000fc600078e00ff */
[----:B------:R-:W-:Y:S01]  /*26d0*/  IABS R21, R2 ;  /* 0x0000000200157213 */ /* 0x000fe20000000000 */
[----:B------:R-:W-:-:S04]  /*26e0*/  IMAD.HI.U32 R20, R8, R18, RZ ;  /* 0x0000001208147227 */ /* 0x000fc800078e00ff */
[----:B------:R-:W-:Y:S02]  /*26f0*/  IMAD.MOV R7, RZ, RZ, -R7 ;  /* 0x000000ffff077224 */ /* 0x000fe400078e0a07 */
[----:B------:R-:W-:Y:S01]  /*2700*/  @!P2 IMAD.IADD R19, R19, 0x1, -R27 ;  /* 0x000000011313a824 */ /* 0x000fe200078e0a1b */
[C---:B------:R-:W-:Y:S01]  /*2710*/  ISETP.GT.U32.AND P2, PT, R27.reuse, R23, PT ;  /* 0x000000171b00720c */ /* 0x040fe20003f44070 */
[----:B------:R-:W-:Y:S02]  /*2720*/  IMAD.MOV R20, RZ, RZ, -R20 ;  /* 0x000000ffff147224 */ /* 0x000fe400078e0a14 */
[----:B------:R-:W-:Y:S02]  /*2730*/  IMAD R22, R27, R7, R22 ;  /* 0x000000071b167224 */ /* 0x000fe400078e0216 */
[----:B------:R-:W-:-:S04]  /*2740*/  IMAD.HI.U32 R7, R8, R21, RZ ;  /* 0x0000001508077227 */ /* 0x000fc800078e00ff */
[----:B------:R-:W-:Y:S02]  /*2750*/  VIADD R25, R10, 0x17 ;  /* 0x000000170a197836 */ /* 0x000fe40000000000 */
[C---:B------:R-:W-:Y:S02]  /*2760*/  IMAD R18, R27.reuse, R20, R18 ;  /* 0x000000141b127224 */ /* 0x040fe400078e0212 */
[----:B------:R-:W-:Y:S01]  /*2770*/  @!P6 IMAD.IADD R4, R4, 0x1, -R27 ;  /* 0x000000010404e824 */ /* 0x000fe200078e0a1b */
[----:B------:R-:W-:Y:S01]  /*2780*/  ISETP.GT.U32.AND P6, PT, R27, R0, PT ;  /* 0x000000001b00720c */ /* 0x000fe20003fc4070 */
[----:B------:R-:W-:Y:S01]  /*2790*/  IMAD.MOV R20, RZ, RZ, -R7 ;  /* 0x000000ffff147224 */ /* 0x000fe200078e0a07 */
[----:B------:R-:W-:Y:S01]  /*27a0*/  ISETP.GE.AND P3, PT, R9, RZ, PT ;  /* 0x000000ff0900720c */ /* 0x000fe20003f66270 */
[----:B------:R0:W-:Y:S01]  /*27b0*/  STL [R1+0x94], R5 ;  /* 0x0000940501007387 */ /* 0x0001e20000100800 */
[----:B------:R-:W-:Y:S01]  /*27c0*/  IABS R9, R25 ;  /* 0x0000001900097213 */ /* 0x000fe20000000000 */
[----:B------:R-:W-:-:S02]  /*27d0*/  IMAD R21, R27, R20, R21 ;  /* 0x000000141b157224 */ /* 0x000fc400078e0215 */
[----:B------:R-:W-:Y:S02]  /*27e0*/  @!P2 IMAD.IADD R23, R23, 0x1, -R27 ;  /* 0x000000011717a824 */ /* 0x000fe400078e0a1b */
[----:B0-----:R-:W-:Y:S01]  /*27f0*/  IMAD.MOV.U32 R5, RZ, RZ, R4 ;  /* 0x000000ffff057224 */ /* 0x001fe200078e0004 */
[----:B------:R-:W-:Y:S01]  /*2800*/  ISETP.GT.U32.AND P2, PT, R27, R21, PT ;  /* 0x000000151b00720c */ /* 0x000fe20003f44070 */
[----:B------:R-:W-:-:S04]  /*2810*/  IMAD.HI.U32 R7, R8, R9, RZ ;  /* 0x0000000908077227 */ /* 0x000fc800078e00ff */
[----:B------:R-:W-:Y:S01]  /*2820*/  @!P4 IMAD.MOV R5, RZ, RZ, -R5 ;  /* 0x000000ffff05c224 */ /* 0x000fe200078e0a05 */
[C---:B------:R-:W-:Y:S01]  /*2830*/  ISETP.GT.U32.AND P4, PT, R27.reuse, R22, PT ;  /* 0x000000161b00720c */ /* 0x040fe20003f84070 */
[----:B------:R0:W-:Y:S01]  /*2840*/  STL [R1+0x98], R3 ;  /* 0x0000980301007387 */ /* 0x0001e20000100800 */
[----:B------:R-:W-:Y:S02]  /*2850*/  IMAD.MOV R7, RZ, RZ, -R7 ;  /* 0x000000ffff077224 */ /* 0x000fe400078e0a07 */
[----:B------:R-:W-:Y:S02]  /*2860*/  @!P6 IMAD.IADD R0, R0, 0x1, -R27 ;  /* 0x000000010000e824 */ /* 0x000fe400078e0a1b */
[C---:B------:R-:W-:Y:S02]  /*2870*/  IMAD R9, R27.reuse, R7, R9 ;  /* 0x000000071b097224 */ /* 0x040fe400078e0209 */
[----:B0-----:R-:W-:Y:S01]  /*2880*/  IMAD.MOV.U32 R3, RZ, RZ, R19 ;  /* 0x000000ffff037224 */ /* 0x001fe200078e0013 */
[----:B------:R-:W-:Y:S01]  /*2890*/  ISETP.GT.U32.AND P6, PT, R27, R0, PT ;  /* 0x000000001b00720c */ /* 0x000fe20003fc4070 */
[----:B------:R-:W-:-:S02]  /*28a0*/  VIADD R7, R10, 0x15 ;  /* 0x000000150a077836 */ /* 0x000fc40000000000 */
[----:B------:R-:W-:Y:S01]  /*28b0*/  @!P5 IMAD.MOV R3, RZ, RZ, -R3 ;  /* 0x000000ffff03d224 */ /* 0x000fe200078e0a03 */
[C---:B------:R-:W-:Y:S01]  /*28c0*/  ISETP.GT.U32.AND P5, PT, R27.reuse, R18, PT ;  /* 0x000000121b00720c */ /* 0x040fe20003fa4070 */
[--C-:B------:R-:W-:Y:S01]  /*28d0*/  @!P4 IMAD.IADD R22, R22, 0x1, -R27.reuse ;  /* 0x000000011616c824 */ /* 0x100fe200078e0a1b */
[----:B------:R-:W-:Y:S01]  /*28e0*/  ISETP.GT.U32.AND P4, PT, R27, R23, PT ;  /* 0x000000171b00720c */ /* 0x000fe20003f84070 */
[----:B------:R-:W-:Y:S01]  /*28f0*/  @!P2 IMAD.IADD R21, R21, 0x1, -R27 ;  /* 0x000000011515a824 */ /* 0x000fe200078e0a1b */
[----:B------:R-:W-:Y:S01]  /*2900*/  IABS R19, R7 ;  /* 0x0000000700137213 */ /* 0x000fe20000000000 */
[----:B------:R-:W-:-:S03]  /*2910*/  VIADD R24, R10, 0x16 ;  /* 0x000000160a187836 */ /* 0x000fc60000000000 */
[----:B------:R-:W-:Y:S01]  /*2920*/  ISETP.GT.U32.AND P2, PT, R27, R21, PT ;  /* 0x000000151b00720c */ /* 0x000fe20003f44070 */
[----:B------:R-:W-:Y:S01]  /*2930*/  IMAD.HI.U32 R26, R8, R19, RZ ;  /* 0x00000013081a7227 */ /* 0x000fe200078e00ff */
[----:B------:R-:W-:-:S03]  /*2940*/  IABS R17, R24 ;  /* 0x0000001800117213 */ /* 0x000fc60000000000 */
[--C-:B------:R-:W-:Y:S01]  /*2950*/  @!P5 IMAD.IADD R18, R18, 0x1, -R27.reuse ;  /* 0x000000011212d824 */ /* 0x100fe200078e0a1b */
[----:B------:R-:W-:Y:S01]  /*2960*/  ISETP.GT.U32.AND P5, PT, R27, R22, PT ;  /* 0x000000161b00720c */ /* 0x000fe20003fa4070 */
[----:B------:R-:W-:Y:S02]  /*2970*/  @!P6 IMAD.IADD R0, R0, 0x1, -R27 ;  /* 0x000000010000e824 */ /* 0x000fe400078e0a1b */
[----:B------:R-:W-:Y:S01]  /*2980*/  IMAD.MOV R26, RZ, RZ, -R26 ;  /* 0x000000ffff1a7224 */ /* 0x000fe200078e0a1a */
[----:B------:R-:W-:Y:S01]  /*2990*/  STL [R1+0x68], R5 ;  /* 0x0000680501007387 */ /* 0x000fe20000100800 */
[----:B------:R-:W-:-:S03]  /*29a0*/  IMAD.HI.U32 R4, R8, R17, RZ ;  /* 0x0000001108047227 */ /* 0x000fc600078e00ff */
[----:B------:R0:W-:Y:S01]  /*29b0*/  STL [R1+0x58], R3 ;  /* 0x0000580301007387 */ /* 0x0001e20000100800 */
[----:B------:R-:W-:Y:S01]  /*29c0*/  @!P4 IMAD.IADD R23, R23, 0x1, -R27 ;  /* 0x000000011717c824 */ /* 0x000fe200078e0a1b */
[C---:B------:R-:W-:Y:S01]  /*29d0*/  ISETP.GT.U32.AND P4, PT, R27.reuse, R9, PT ;  /* 0x000000091b00720c */ /* 0x040fe20003f84070 */
[----:B------:R-:W-:Y:S02]  /*29e0*/  IMAD R19, R27, R26, R19 ;  /* 0x0000001a1b137224 */ /* 0x000fe400078e0213 */
[----:B------:R-:W-:Y:S02]  /*29f0*/  IMAD.MOV R4, RZ, RZ, -R4 ;  /* 0x000000ffff047224 */ /* 0x000fe400078e0a04 */
[----:B0-----:R-:W-:Y:S02]  /*2a00*/  IMAD.MOV.U32 R3, RZ, RZ, R0 ;  /* 0x000000ffff037224 */ /* 0x001fe400078e0000 */
[----:B------:R-:W-:Y:S01]  /*2a10*/  @!P2 IMAD.IADD R21, R21, 0x1, -R27 ;  /* 0x000000011515a824 */ /* 0x000fe200078e0a1b */
[C---:B------:R-:W-:Y:S01]  /*2a20*/  ISETP.GT.U32.AND P2, PT, R27.reuse, R19, PT ;  /* 0x000000131b00720c */ /* 0x040fe20003f44070 */
[----:B------:R-:W-:Y:S01]  /*2a30*/  @!P0 IMAD.MOV R3, RZ, RZ, -R3 ;  /* 0x000000ffff038224 */ /* 0x000fe200078e0a03 */
[C---:B------:R-:W-:Y:S01]  /*2a40*/  ISETP.GT.U32.AND P0, PT, R27.reuse, R18, PT ;  /* 0x000000121b00720c */ /* 0x040fe20003f04070 */
[----:B------:R-:W-:-:S02]  /*2a50*/  IMAD R17, R27, R4, R17 ;  /* 0x000000041b117224 */ /* 0x000fc400078e0211 */
[----:B------:R-:W-:Y:S01]  /*2a60*/  VIADD R4, R10, 0x14 ;  /* 0x000000140a047836 */ /* 0x000fe20000000000 */
[----:B------:R-:W-:Y:S01]  /*2a70*/  ISETP.GE.AND P6, PT, R6, RZ, PT ;  /* 0x000000ff0600720c */ /* 0x000fe20003fc6270 */
[--C-:B------:R-:W-:Y:S01]  /*2a80*/  @!P5 IMAD.IADD R22, R22, 0x1, -R27.reuse ;  /* 0x000000011616d824 */ /* 0x100fe200078e0a1b */
[----:B------:R-:W-:Y:S01]  /*2a90*/  ISETP.GT.U32.AND P5, PT, R27, R17, PT ;  /* 0x000000111b00720c */ /* 0x000fe20003fa4070 */
[----:B------:R-:W-:Y:S01]  /*2aa0*/  VIADD R20, R10, 0x13 ;  /* 0x000000130a147836 */ /* 0x000fe20000000000 */
[----:B------:R-:W-:Y:S01]  /*2ab0*/  IABS R6, R4 ;  /* 0x0000000400067213 */ /* 0x000fe20000000000 */
[----:B------:R-:W-:Y:S02]  /*2ac0*/  @!P4 IMAD.IADD R9, R9, 0x1, -R27 ;  /* 0x000000010909c824 */ /* 0x000fe400078e0a1b */
[----:B------:R-:W-:Y:S01]  /*2ad0*/  IMAD.MOV.U32 R5, RZ, RZ, R23 ;  /* 0x000000ffff057224 */ /* 0x000fe200078e0017 */
[----:B------:R-:W-:Y:S01]  /*2ae0*/  IABS R0, R20 ;  /* 0x0000001400007213 */ /* 0x000fe20000000000 */
[----:B------:R-:W-:Y:S01]  /*2af0*/  IMAD.HI.U32 R26, R8, R6, RZ ;  /* 0x00000006081a7227 */ /* 0x000fe200078e00ff */
[----:B------:R0:W-:Y:S03]  /*2b00*/  STL [R1+0x54], R3 ;  /* 0x0000540301007387 */ /* 0x0001e60000100800 */
[--C-:B------:R-:W-:Y:S01]  /*2b10*/  @!P0 IMAD.IADD R18, R18, 0x1, -R27.reuse ;  /* 0x0000000112128824 */ /* 0x100fe200078e0a1b */
[----:B------:R-:W-:Y:S01]  /*2b20*/  ISETP.GE.AND P0, PT, R2, RZ, PT ;  /* 0x000000ff0200720c */ /* 0x000fe20003f06270 */
[----:B------:R-:W-:Y:S01]  /*2b30*/  @!P2 IMAD.IADD R19, R19, 0x1, -R27 ;  /* 0x000000011313a824 */ /* 0x000fe200078e0a1b */
[----:B------:R-:W-:Y:S01]  /*2b40*/  ISETP.GT.U32.AND P2, PT, R27, R9, PT ;  /* 0x000000091b00720c */ /* 0x000fe20003f44070 */
[----:B------:R-:W-:-:S02]  /*2b50*/  @!P3 IMAD.MOV R5, RZ, RZ, -R5 ;  /* 0x000000ffff05b224 */ /* 0x000fc400078e0a05 */
[----:B------:R-:W-:Y:S01]  /*2b60*/  IMAD.HI.U32 R2, R8, R0, RZ ;  /* 0x0000000008027227 */ /* 0x000fe200078e00ff */
[----:B------:R-:W-:-:S03]  /*2b70*/  ISETP.GE.AND P4, PT, R25, RZ, PT ;  /* 0x000000ff1900720c */ /* 0x000fc60003f86270 */
[----:B------:R-:W-:Y:S01]  /*2b80*/  IMAD.MOV R26, RZ, RZ, -R26 ;  /* 0x000000ffff1a7224 */ /* 0x000fe200078e0a1a */
[----:B------:R2:W-:Y:S01]  /*2b90*/  STL [R1+0x4c], R5 ;  /* 0x00004c0501007387 */ /* 0x0005e20000100800 */
[----:B0-----:R-:W-:Y:S02]  /*2ba0*/  IMAD.MOV.U32 R3, RZ, RZ, R22 ;  /* 0x000000ffff037224 */ /* 0x001fe400078e0016 */
[----:B------:R-:W-:Y:S02]  /*2bb0*/  @!P5 IMAD.IADD R17, R17, 0x1, -R27 ;  /* 0x000000011111d824 */ /* 0x000fe400078e0a1b */
[----:B------:R-:W-:Y:S02]  /*2bc0*/  IMAD.MOV R25, RZ, RZ, -R2 ;  /* 0x000000ffff197224 */ /* 0x000fe400078e0a02 */
[----:B------:R-:W-:Y:S02]  /*2bd0*/  IMAD R6, R27, R26, R6 ;  /* 0x0000001a1b067224 */ /* 0x000fe400078e0206 */
[----:B------:R-:W-:-:S02]  /*2be0*/  VIADD R2, R10, 0x12 ;  /* 0x000000120a027836 */ /* 0x000fc40000000000 */
[----:B--2---:R-:W-:Y:S02]  /*2bf0*/  IMAD.MOV.U32 R5, RZ, RZ, R18 ;  /* 0x000000ffff057224 */ /* 0x004fe400078e0012 */
[----:B------:R-:W-:Y:S01]  /*2c00*/  @!P1 IMAD.MOV R3, RZ, RZ, -R3 ;  /* 0x000000ffff039224 */ /* 0x000fe200078e0a03 */
[C---:B------:R-:W-:Y:S01]  /*2c10*/  ISETP.GT.U32.AND P3, PT, R27.reuse, R17, PT ;  /* 0x000000111b00720c */ /* 0x040fe20003f64070 */
[C---:B------:R-:W-:Y:S02]  /*2c20*/  IMAD R0, R27.reuse, R25, R0 ;  /* 0x000000191b007224 */ /* 0x040fe400078e0200 */
[----:B------:R-:W-:Y:S01]  /*2c30*/  @!P6 IMAD.MOV R5, RZ, RZ, -R5 ;  /* 0x000000ffff05e224 */ /* 0x000fe200078e0a05 */
[----:B------:R-:W-:Y:S01]  /*2c40*/  ISETP.GT.U32.AND P6, PT, R27, R6, PT ;  /* 0x000000061b00720c */ /* 0x000fe20003fc4070 */
[----:B------:R0:W-:Y:S01]  /*2c50*/  STL [R1+0x48], R3 ;  /* 0x0000480301007387 */ /* 0x0001e20000100800 */
[----:B------:R-:W-:Y:S01]  /*2c60*/  IABS R23, R2 ;  /* 0x0000000200177213 */ /* 0x000fe20000000000 */
[----:B------:R-:W-:Y:S01]  /*2c70*/  @!P2 IMAD.IADD R9, R9, 0x1, -R27 ;  /* 0x000000010909a824 */ /* 0x000fe200078e0a1b */
[----:B------:R-:W-:-:S03]  /*2c80*/  ISETP.GT.U32.AND P2, PT, R27, R0, PT ;  /* 0x000000001b00720c */ /* 0x000fc60003f44070 */
[----:B------:R-:W-:Y:S02]  /*2c90*/  IMAD.MOV.U32 R18, RZ, RZ, R23 ;  /* 0x000000ffff127224 */ /* 0x000fe400078e0017 */
[----:B0-----:R-:W-:Y:S01]  /*2ca0*/  IMAD.MOV.U32 R3, RZ, RZ, R21 ;  /* 0x000000ffff037224 */ /* 0x001fe200078e0015 */
[----:B------:R-:W-:-:S03]  /*2cb0*/  ISETP.GE.AND P5, PT, R24, RZ, PT ;  /* 0x000000ff1800720c */ /* 0x000fc60003fa6270 */
[----:B------:R-:W-:Y:S01]  /*2cc0*/  @!P0 IMAD.MOV R3, RZ, RZ, -R3 ;  /* 0x000000ffff038224 */ /* 0x000fe200078e0a03 */
[----:B------:R-:W-:Y:S01]  /*2cd0*/  ISETP.GE.AND P0, PT, R7, RZ, PT ;  /* 0x000000ff0700720c */ /* 0x000fe20003f06270 */
[----:B------:R-:W-:Y:S02]  /*2ce0*/  VIADD R7, R10, 0x11 ;  /* 0x000000110a077836 */ /* 0x000fe40000000000 */
[----:B------:R-:W-:Y:S01]  /*2cf0*/  IMAD.HI.U32 R21, R8, R18, RZ ;  /* 0x0000001208157227 */ /* 0x000fe200078e00ff */
[----:B------:R-:W-:-:S03]  /*2d00*/  ISETP.GT.U32.AND P1, PT, R27, R19, PT ;  /* 0x000000131b00720c */ /* 0x000fc60003f24070 */
[--C-:B------:R-:W-:Y:S01]  /*2d10*/  @!P3 IMAD.IADD R17, R17, 0x1, -R27.reuse ;  /* 0x000000011111b824 */ /* 0x100fe200078e0a1b */
[----:B------:R-:W-:Y:S01]  /*2d20*/  ISETP.GE.AND P3, PT, R4, RZ, PT ;  /* 0x000000ff0400720c */ /* 0x000fe20003f66270 */
[----:B------:R-:W-:Y:S01]  /*2d30*/  @!P6 IMAD.IADD R6, R6, 0x1, -R27 ;  /* 0x000000010606e824 */ /* 0x000fe200078e0a1b */
[----:B------:R-:W-:Y:S01]  /*2d40*/  IABS R4, R7 ;  /* 0x0000000700047213 */ /* 0x000fe20000000000 */
[----:B------:R-:W-:Y:S01]  /*2d50*/  IMAD.MOV R21, RZ, RZ, -R21 ;  /* 0x000000ffff157224 */ /* 0x000fe200078e0a15 */
[----:B------:R0:W-:Y:S01]  /*2d60*/  STL [R1+0x44], R5 ;  /* 0x0000440501007387 */ /* 0x0001e20000100800 */
[----:B------:R-:W-:Y:S01]  /*2d70*/  ISETP.GE.AND P6, PT, R2, RZ, PT ;  /* 0x000000ff0200720c */ /* 0x000fe20003fc6270 */
[----:B------:R-:W-:Y:S01]  /*2d80*/  @!P2 IMAD.IADD R0, R0, 0x1, -R27 ;  /* 0x000000010000a824 */ /* 0x000fe200078e0a1b */
[C---:B------:R-:W-:Y:S01]  /*2d90*/  ISETP.GT.U32.AND P2, PT, R27.reuse, R6, PT ;  /* 0x000000061b00720c */ /* 0x040fe20003f44070 */
[----:B------:R2:W-:Y:S01]  /*2da0*/  STL [R1+0x3c], R3 ;  /* 0x00003c0301007387 */ /* 0x0005e20000100800 */
[----:B------:R-:W-:-:S02]  /*2db0*/  IMAD R2, R27, R21, R18 ;  /* 0x000000151b027224 */ /* 0x000fc400078e0212 */
[----:B------:R-:W-:-:S04]  /*2dc0*/  IMAD.HI.U32 R18, R8, R4, RZ ;  /* 0x0000000408127227 */ /* 0x000fc800078e00ff */
[----:B0-----:R-:W-:Y:S02]  /*2dd0*/  IMAD.MOV.U32 R5, RZ, RZ, R17 ;  /* 0x000000ffff057224 */ /* 0x001fe400078e0011 */
[----:B--2---:R-:W-:Y:S02]  /*2de0*/  IMAD.MOV.U32 R3, RZ, RZ, R9 ;  /* 0x000000ffff037224 */ /* 0x004fe400078e0009 */
[----:B------:R-:W-:Y:S02]  /*2df0*/  VIADD R9, R10, 0x10 ;  /* 0x000000100a097836 */ /* 0x000fe40000000000 */
[----:B------:R-:W-:Y:S01]  /*2e00*/  @!P4 IMAD.MOV R3, RZ, RZ, -R3 ;  /* 0x000000ffff03c224 */ /* 0x000fe200078e0a03 */
[C---:B------:R-:W-:Y:S01]  /*2e10*/  ISETP.GT.U32.AND P4, PT, R27.reuse, R0, PT ;  /* 0x000000001b00720c */ /* 0x040fe20003f84070 */
[----:B------:R-:W-:Y:S01]  /*2e20*/  @!P5 IMAD.MOV R5, RZ, RZ, -R5 ;  /* 0x000000ffff05d224 */ /* 0x000fe200078e0a05 */
[----:B------:R-:W-:Y:S01]  /*2e30*/  ISETP.GT.U32.AND P5, PT, R27, R2, PT ;  /* 0x000000021b00720c */ /* 0x000fe20003fa4070 */
[----:B------:R-:W-:Y:S01]  /*2e40*/  IMAD.MOV R18, RZ, RZ, -R18 ;  /* 0x000000ffff127224 */ /* 0x000fe200078e0a12 */
[----:B------:R-:W-:Y:S01]  /*2e50*/  IABS R17, R9 ;  /* 0x0000000900117213 */ /* 0x000fe20000000000 */
[----:B------:R-:W-:-:S02]  /*2e60*/  @!P1 IMAD.IADD R19, R19, 0x1, -R27 ;  /* 0x0000000113139824 */ /* 0x000fc400078e0a1b */
[C---:B------:R-:W-:Y:S01]  /*2e70*/  IMAD R4, R27.reuse, R18, R4 ;  /* 0x000000121b047224 */ /* 0x040fe200078e0204 */
[----:B------:R0:W-:Y:S01]  /*2e80*/  STL [R1+0x38], R3 ;  /* 0x0000380301007387 */ /* 0x0001e20000100800 */
[----:B------:R-:W-:Y:S02]  /*2e90*/  IMAD.MOV.U32 R29, RZ, RZ, R17 ;  /* 0x000000ffff1d7224 */ /* 0x000fe400078e0011 */
[----:B------:R-:W-:Y:S01]  /*2ea0*/  @!P2 IMAD.IADD R6, R6, 0x1, -R27 ;  /* 0x000000010606a824 */ /* 0x000fe200078e0a1b */
[----:B------:R-:W-:Y:S01]  /*2eb0*/  ISETP.GT.U32.AND P2, PT, R27, R4, PT ;  /* 0x000000041b00720c */ /* 0x000fe20003f44070 */
[----:B------:R-:W-:Y:S01]  /*2ec0*/  IMAD.HI.U32 R17, R8, R29, RZ ;  /* 0x0000001d08117227 */ /* 0x000fe200078e00ff */
[----:B------:R-:W-:-:S03]  /*2ed0*/  ISETP.GE.AND P1, PT, R20, RZ, PT ;  /* 0x000000ff1400720c */ /* 0x000fc60003f26270 */
[----:B0-----:R-:W-:Y:S02]  /*2ee0*/  IMAD.MOV.U32 R3, RZ, RZ, R19 ;  /* 0x000000ffff037224 */ /* 0x001fe400078e0013 */
[----:B------:R-:W-:Y:S02]  /*2ef0*/  @!P4 IMAD.IADD R0, R0, 0x1, -R27 ;  /* 0x000000010000c824 */ /* 0x000fe400078e0a1b */
[----:B------:R-:W-:Y:S01]  /*2f00*/  @!P0 IMAD.MOV R3, RZ, RZ, -R3 ;  /* 0x000000ffff038224 */ /* 0x000fe200078e0a03 */
[----:B------:R-:W-:Y:S01]  /*2f10*/  ISETP.GE.AND P0, PT, R7, RZ, PT ;  /* 0x000000ff0700720c */ /* 0x000fe20003f06270 */
[----:B------:R-:W-:Y:S01]  /*2f20*/  @!P5 IMAD.IADD R2, R2, 0x1, -R27 ;  /* 0x000000010202d824 */ /* 0x000fe200078e0a1b */
[----:B------:R-:W-:Y:S01]  /*2f30*/  ISETP.GE.AND P4, PT, R9, RZ, PT ;  /* 0x000000ff0900720c */ /* 0x000fe20003f86270 */
[----:B------:R-:W-:Y:S01]  /*2f40*/  VIADD R7, R10, 0xf ;  /* 0x0000000f0a077836 */ /* 0x000fe20000000000 */
[----:B------:R-:W-:Y:S01]  /*2f50*/  STL [R1+0x34], R5 ;  /* 0x0000340501007387 */ /* 0x000fe20000100800 */
[----:B------:R-:W-:Y:S01]  /*2f60*/  IMAD.MOV R9, RZ, RZ, -R17 ;  /* 0x000000ffff097224 */ /* 0x000fe200078e0a11 */
[----:B------:R-:W-:-:S02]  /*2f70*/  ISETP.GT.U32.AND P5, PT, R27, R2, PT ;  /* 0x000000021b00720c */ /* 0x000fc40003fa4070 */
[----:B------:R0:W-:Y:S01]  /*2f80*/  STL [R1+0x30], R3 ;  /* 0x0000300301007387 */ /* 0x0001e20000100800 */
[C---:B------:R-:W-:Y:S02]  /*2f90*/  IMAD R29, R27.reuse, R9, R29 ;  /* 0x000000091b1d7224 */ /* 0x040fe400078e021d */
[----:B------:R-:W-:Y:S02]  /*2fa0*/  @!P2 IMAD.IADD R4, R4, 0x1, -R27 ;  /* 0x000000010404a824 */ /* 0x000fe400078e0a1b */
[----:B------:R-:W-:Y:S02]  /*2fb0*/  @!P1 IMAD.MOV R0, RZ, RZ, -R0 ;  /* 0x000000ffff009224 */ /* 0x000fe400078e0a00 */
[----:B0-----:R-:W-:Y:S01]  /*2fc0*/  IMAD.MOV.U32 R3, RZ, RZ, R6 ;  /* 0x000000ffff037224 */ /* 0x001fe200078e0006 */
[----:B------:R-:W-:Y:S02]  /*2fd0*/  IABS R6, R7 ;  /* 0x0000000700067213 */ /* 0x000fe40000000000 */
[----:B------:R-:W-:Y:S01]  /*2fe0*/  ISETP.GT.U32.AND P1, PT, R27, R29, PT ;  /* 0x0000001d1b00720c */ /* 0x000fe20003f24070 */
[----:B------:R-:W-:-:S02]  /*2ff0*/  @!P3 IMAD.MOV R3, RZ, RZ, -R3 ;  /* 0x000000ffff03b224 */ /* 0x000fc400078e0a03 */
[----:B------:R-:W-:Y:S01]  /*3000*/  IMAD.MOV.U32 R17, RZ, RZ, R6 ;  /* 0x000000ffff117224 */ /* 0x000fe200078e0006 */
[----:B------:R-:W-:Y:S02]  /*3010*/  ISETP.GE.AND P3, PT, R7, RZ, PT ;  /* 0x000000ff0700720c */ /* 0x000fe40003f66270 */
[----:B------:R-:W-:Y:S01]  /*3020*/  ISETP.GT.U32.AND P2, PT, R27, R4, PT ;  /* 0x000000041b00720c */ /* 0x000fe20003f44070 */
[----:B------:R-:W-:Y:S01]  /*3030*/  IMAD.HI.U32 R7, R8, R17, RZ ;  /* 0x0000001108077227 */ /* 0x000fe200078e00ff */
[----:B------:R0:W-:Y:S03]  /*3040*/  STL [R1+0x2c], R3 ;  /* 0x00002c0301007387 */ /* 0x0001e60000100800 */
[----:B------:R-:W-:Y:S02]  /*3050*/  VIADD R18, R10, 0xe ;  /* 0x0000000e0a127836 */ /* 0x000fe40000000000 */
[----:B------:R-:W-:-:S02]  /*3060*/  @!P5 IMAD.IADD R2, R2, 0x1, -R27 ;  /* 0x000000010202d824 */ /* 0x000fc400078e0a1b */
[----:B------:R-:W-:Y:S01]  /*3070*/  IMAD.MOV R7, RZ, RZ, -R7 ;  /* 0x000000ffff077224 */ /* 0x000fe200078e0a07 */
[----:B------:R-:W-:Y:S01]  /*3080*/  ISETP.GE.AND P5, PT, R18, RZ, PT ;  /* 0x000000ff1200720c */ /* 0x000fe20003fa6270 */
[----:B0-----:R-:W-:Y:S01]  /*3090*/  IMAD.MOV.U32 R3, RZ, RZ, R2 ;  /* 0x000000ffff037224 */ /* 0x001fe200078e0002 */
[----:B------:R-:W-:Y:S01]  /*30a0*/  IABS R18, R18 ;  /* 0x0000001200127213 */ /* 0x000fe20000000000 */
[----:B------:R-:W-:Y:S02]  /*30b0*/  IMAD R17, R27, R7, R17 ;  /* 0x000000071b117224 */ /* 0x000fe400078e0211 */
[----:B------:R-:W-:Y:S02]  /*30c0*/  VIADD R6, R10, 0xd ;  /* 0x0000000d0a067836 */ /* 0x000fe40000000000 */
[----:B------:R-:W-:Y:S02]  /*30d0*/  @!P1 IMAD.IADD R29, R29, 0x1, -R27 ;  /* 0x000000011d1d9824 */ /* 0x000fe400078e0a1b */
[----:B------:R-:W-:-:S02]  /*30e0*/  @!P6 IMAD.MOV R3, RZ, RZ, -R3 ;  /* 0x000000ffff03e224 */ /* 0x000fc400078e0a03 */
[----:B------:R-:W-:Y:S01]  /*30f0*/  @!P2 IMAD.IADD R4, R4, 0x1, -R27 ;  /* 0x000000010404a824 */ /* 0x000fe200078e0a1b */
[C---:B------:R-:W-:Y:S01]  /*3100*/  ISETP.GT.U32.AND P2, PT, R27.reuse, R17, PT ;  /* 0x000000111b00720c */ /* 0x040fe20003f44070 */
[----:B------:R-:W-:Y:S01]  /*3110*/  IMAD.HI.U32 R2, R8, R18, RZ ;  /* 0x0000001208027227 */ /* 0x000fe200078e00ff */
[----:B------:R-:W-:Y:S01]  /*3120*/  IABS R19, R6 ;  /* 0x0000000600137213 */ /* 0x000fe20000000000 */
[----:B------:R-:W-:Y:S01]  /*3130*/  STL [R1+0x28], R0 ;  /* 0x0000280001007387 */ /* 0x000fe20000100800 */
[----:B------:R-:W-:-:S03]  /*3140*/  ISETP.GT.U32.AND P6, PT, R27, R29, PT ;  /* 0x0000001d1b00720c */ /* 0x000fc60003fc4070 */
[----:B------:R0:W-:Y:S02]  /*3150*/  STL [R1+0x18], R3 ;  /* 0x0000180301007387 */ /* 0x0001e40000100800 */
[----:B0-----:R-:W-:Y:S02]  /*3160*/  IMAD.MOV.U32 R3, RZ, RZ, R4 ;  /* 0x000000ffff037224 */ /* 0x001fe400078e0004 */
[----:B------:R-:W-:Y:S02]  /*3170*/  IMAD.MOV R4, RZ, RZ, -R2 ;  /* 0x000000ffff047224 */ /* 0x000fe400078e0a02 */
[----:B------:R-:W-:-:S04]  /*3180*/  IMAD.HI.U32 R2, R8, R19, RZ ;  /* 0x0000001308027227 */ /* 0x000fc800078e00ff */
[----:B------:R-:W-:Y:S02]  /*3190*/  IMAD R18, R27, R4, R18 ;  /* 0x000000041b127224 */ /* 0x000fe400078e0212 */
[----:B------:R-:W-:Y:S02]  /*31a0*/  IMAD.MOV R2, RZ, RZ, -R2 ;  /* 0x000000ffff027224 */ /* 0x000fe400078e0a02 */
[--C-:B------:R-:W-:Y:S02]  /*31b0*/  @!P2 IMAD.IADD R17, R17, 0x1, -R27.reuse ;  /* 0x000000011111a824 */ /* 0x100fe400078e0a1b */
[----:B------:R-:W-:Y:S01]  /*31c0*/  @!P6 IMAD.IADD R29, R29, 0x1, -R27 ;  /* 0x000000011d1de824 */ /* 0x000fe200078e0a1b */
[C---:B------:R-:W-:Y:S01]  /*31d0*/  ISETP.GT.U32.AND P6, PT, R27.reuse, R18, PT ;  /* 0x000000121b00720c */ /* 0x040fe20003fc4070 */
[C---:B------:R-:W-:Y:S01]  /*31e0*/  IMAD R19, R27.reuse, R2, R19 ;  /* 0x000000021b137224 */ /* 0x040fe200078e0213 */
[----:B------:R-:W-:Y:S01]  /*31f0*/  ISETP.GT.U32.AND P2, PT, R27, R17, PT ;  /* 0x000000111b00720c */ /* 0x000fe20003f44070 */
[----:B------:R-:W-:-:S03]  /*3200*/  @!P4 IMAD.MOV R29, RZ, RZ, -R29 ;  /* 0x000000ffff1dc224 */ /* 0x000fc600078e0a1d */
[----:B------:R-:W-:Y:S01]  /*3210*/  ISETP.GT.U32.AND P4, PT, R27, R19, PT ;  /* 0x000000131b00720c */ /* 0x000fe20003f84070 */
[C---:B------:R-:W-:Y:S02]  /*3220*/  VIADD R0, R10.reuse, 0xc ;  /* 0x0000000c0a007836 */ /* 0x040fe40000000000 */
[----:B------:R-:W-:-:S03]  /*3230*/  VIADD R21, R10, 0xb ;  /* 0x0000000b0a157836 */ /* 0x000fc60000000000 */
[----:B------:R-:W-:Y:S01]  /*3240*/  IABS R20, R0 ;  /* 0x0000000000147213 */ /* 0x000fe20000000000 */
[--C-:B------:R-:W-:Y:S02]  /*3250*/  @!P6 IMAD.IADD R18, R18, 0x1, -R27.reuse ;  /* 0x000000011212e824 */ /* 0x100fe400078e0a1b */
[----:B------:R-:W-:Y:S01]  /*3260*/  @!P2 IMAD.IADD R17, R17, 0x1, -R27 ;  /* 0x000000011111a824 */ /* 0x000fe200078e0a1b */
[----:B------:R-:W-:Y:S01]  /*3270*/  ISETP.GE.AND P2, PT, R21, RZ, PT ;  /* 0x000000ff1500720c */ /* 0x000fe20003f46270 */
[----:B------:R-:W-:Y:S01]  /*3280*/  @!P0 IMAD.MOV R3, RZ, RZ, -R3 ;  /* 0x000000ffff038224 */ /* 0x000fe200078e0a03 */
[----:B------:R-:W-:Y:S01]  /*3290*/  ISETP.GE.AND P0, PT, R0, RZ, PT ;  /* 0x000000ff0000720c */ /* 0x000fe20003f06270 */
[----:B------:R-:W-:Y:S01]  /*32a0*/  @!P4 IMAD.IADD R19, R19, 0x1, -R27 ;  /* 0x000000011313c824 */ /* 0x000fe200078e0a1b */
[----:B------:R-:W-:Y:S01]  /*32b0*/  IABS R21, R21 ;  /* 0x0000001500157213 */ /* 0x000fe20000000000 */
[----:B------:R-:W-:Y:S01]  /*32c0*/  IMAD.HI.U32 R0, R8, R20, RZ ;  /* 0x0000001408007227 */ /* 0x000fe200078e00ff */
[----:B------:R-:W-:-:S02]  /*32d0*/  ISETP.GT.U32.AND P6, PT, R27, R18, PT ;  /* 0x000000121b00720c */ /* 0x000fc40003fc4070 */
[----:B------:R-:W-:Y:S01]  /*32e0*/  ISETP.GT.U32.AND P4, PT, R27, R19, PT ;  /* 0x000000131b00720c */ /* 0x000fe20003f84070 */
[----:B------:R-:W-:Y:S02]  /*32f0*/  IMAD.MOV R0, RZ, RZ, -R0 ;  /* 0x000000ffff007224 */ /* 0x000fe400078e0a00 */
[----:B------:R-:W-:-:S04]  /*3300*/  IMAD.HI.U32 R2, R8, R21, RZ ;  /* 0x0000001508027227 */ /* 0x000fc800078e00ff */
[C---:B------:R-:W-:Y:S02]  /*3310*/  IMAD R20, R27.reuse, R0, R20 ;  /* 0x000000001b147224 */ /* 0x040fe400078e0214 */
[----:B------:R-:W-:Y:S02]  /*3320*/  IMAD.MOV R2, RZ, RZ, -R2 ;  /* 0x000000ffff027224 */ /* 0x000fe400078e0a02 */
[----:B------:R-:W-:Y:S01]  /*3330*/  @!P6 IMAD.IADD R18, R18, 0x1, -R27 ;  /* 0x000000011212e824 */ /* 0x000fe200078e0a1b */
[C---:B------:R-:W-:Y:S01]  /*3340*/  ISETP.GT.U32.AND P6, PT, R27.reuse, R20, PT ;  /* 0x000000141b00720c */ /* 0x040fe20003fc4070 */
[----:B------:R-:W-:Y:S02]  /*3350*/  IMAD R21, R27, R2, R21 ;  /* 0x000000021b157224 */ /* 0x000fe400078e0215 */
[----:B------:R-:W-:Y:S02]  /*3360*/  @!P4 IMAD.IADD R19, R19, 0x1, -R27 ;  /* 0x000000011313c824 */ /* 0x000fe400078e0a1b */
[C---:B------:R-:W-:Y:S01]  /*3370*/  VIADD R4, R10.reuse, 0xa ;  /* 0x0000000a0a047836 */ /* 0x040fe20000000000 */
[----:B------:R-:W-:Y:S01]  /*3380*/  ISETP.GT.U32.AND P4, PT, R27, R21, PT ;  /* 0x000000151b00720c */ /* 0x000fe20003f84070 */
[----:B------:R-:W-:-:S03]  /*3390*/  VIADD R0, R10, 0x9 ;  /* 0x000000090a007836 */ /* 0x000fc60000000000 */
[----:B------:R-:W-:Y:S01]  /*33a0*/  IABS R22, R4 ;  /* 0x0000000400167213 */ /* 0x000fe20000000000 */
[----:B------:R-:W-:Y:S01]  /*33b0*/  VIADD R14, R10, 0x8 ;  /* 0x000000080a0e7836 */ /* 0x000fe20000000000 */
[----:B------:R-:W-:Y:S01]  /*33c0*/  IABS R23, R0 ;  /* 0x0000000000177213 */ /* 0x000fe20000000000 */
[----:B------:R-:W-:Y:S02]  /*33d0*/  @!P6 IMAD.IADD R20, R20, 0x1, -R27 ;  /* 0x000000011414e824 */ /* 0x000fe400078e0a1b */
[----:B------:R-:W-:Y:S01]  /*33e0*/  IMAD.HI.U32 R7, R8, R22, RZ ;  /* 0x0000001608077227 */ /* 0x000fe200078e00ff */
[----:B------:R-:W-:-:S03]  /*33f0*/  IABS R24, R14 ;  /* 0x0000000e00187213 */ /* 0x000fc60000000000 */
[----:B------:R-:W-:Y:S01]  /*3400*/  @!P4 IMAD.IADD R21, R21, 0x1, -R27 ;  /* 0x000000011515c824 */ /* 0x000fe200078e0a1b */
[----:B------:R-:W-:Y:S01]  /*3410*/  ISETP.GT.U32.AND P4, PT, R27, R20, PT ;  /* 0x000000141b00720c */ /* 0x000fe20003f84070 */
[----:B------:R-:W-:Y:S02]  /*3420*/  IMAD.MOV R7, RZ, RZ, -R7 ;  /* 0x000000ffff077224 */ /* 0x000fe400078e0a07 */
[----:B------:R-:W-:Y:S01]  /*3430*/  IMAD.HI.U32 R2, R8, R23, RZ ;  /* 0x0000001708027227 */ /* 0x000fe200078e00ff */
[----:B------:R-:W-:-:S03]  /*3440*/  ISETP.GE.AND P1, PT, R6, RZ, PT ;  /* 0x000000ff0600720c */ /* 0x000fc60003f26270 */
[C---:B------:R-:W-:Y:S02]  /*3450*/  IMAD R22, R27.reuse, R7, R22 ;  /* 0x000000071b167224 */ /* 0x040fe400078e0216 */
[----:B------:R-:W-:Y:S02]  /*3460*/  IMAD.MOV R2, RZ, RZ, -R2 ;  /* 0x000000ffff027224 */ /* 0x000fe400078e0a02 */
[----:B------:R-:W-:Y:S02]  /*3470*/  VIADD R13, R10, 0x7 ;  /* 0x000000070a0d7836 */ /* 0x000fe40000000000 */
[----:B------:R-:W-:Y:S01]  /*3480*/  IMAD.HI.U32 R6, R8, R24, RZ ;  /* 0x0000001808067227 */ /* 0x000fe200078e00ff */
[C---:B------:R-:W-:Y:S02]  /*3490*/  ISETP.GT.U32.AND P6, PT, R27.reuse, R22, PT ;  /* 0x000000161b00720c */ /* 0x040fe40003fc4070 */
[----:B------:R-:W-:Y:S01]  /*34a0*/  IABS R25, R13 ;  /* 0x0000000d00197213 */ /* 0x000fe20000000000 */
[----:B------:R-:W-:-:S02]  /*34b0*/  IMAD R23, R27, R2, R23 ;  /* 0x000000021b177224 */ /* 0x000fc400078e0217 */
[----:B------:R-:W-:Y:S02]  /*34c0*/  IMAD.MOV R6, RZ, RZ, -R6 ;  /* 0x000000ffff067224 */ /* 0x000fe400078e0a06 */
[----:B------:R-:W-:Y:S01]  /*34d0*/  @!P4 IMAD.IADD R20, R20, 0x1, -R27 ;  /* 0x000000011414c824 */ /* 0x000fe200078e0a1b */
[C---:B------:R-:W-:Y:S01]  /*34e0*/  ISETP.GT.U32.AND P4, PT, R27.reuse, R23, PT ;  /* 0x000000171b00720c */ /* 0x040fe20003f84070 */
[----:B------:R-:W-:Y:S02]  /*34f0*/  IMAD R24, R27, R6, R24 ;  /* 0x000000061b187224 */ /* 0x000fe400078e0218 */
[----:B------:R-:W-:-:S04]  /*3500*/  IMAD.HI.U32 R6, R8, R25, RZ ;  /* 0x0000001908067227 */ /* 0x000fc800078e00ff */
[----:B------:R-:W-:Y:S02]  /*3510*/  VIADD R12, R10, 0x6 ;  /* 0x000000060a0c7836 */ /* 0x000fe40000000000 */
[----:B------:R-:W-:Y:S02]  /*3520*/  IMAD.MOV R6, RZ, RZ, -R6 ;  /* 0x000000ffff067224 */ /* 0x000fe400078e0a06 */
[----:B------:R-:W-:Y:S01]  /*3530*/  @!P6 IMAD.IADD R22, R22, 0x1, -R27 ;  /* 0x000000011616e824 */ /* 0x000fe200078e0a1b */
[----:B------:R-:W-:Y:S01]  /*3540*/  IABS R26, R12 ;  /* 0x0000000c001a7213 */ /* 0x000fe20000000000 */
[----:B------:R-:W-:Y:S02]  /*3550*/  IMAD R25, R27, R6, R25 ;  /* 0x000000061b197224 */ /* 0x000fe400078e0219 */
[----:B------:R-:W-:Y:S01]  /*3560*/  @!P4 IMAD.IADD R23, R23, 0x1, -R27 ;  /* 0x000000011717c824 */ /* 0x000fe200078e0a1b */
[C---:B------:R-:W-:Y:S01]  /*3570*/  ISETP.GT.U32.AND P6, PT, R27.reuse, R22, PT ;  /* 0x000000161b00720c */ /* 0x040fe20003fc4070 */
[----:B------:R-:W-:Y:S01]  /*3580*/  IMAD.HI.U32 R2, R8, R26, RZ ;  /* 0x0000001a08027227 */ /* 0x000fe200078e00ff */
[----:B------:R-:W-:-:S03]  /*3590*/  ISETP.GT.U32.AND P4, PT, R27, R25, PT ;  /* 0x000000191b00720c */ /* 0x000fc60003f84070 */
[----:B------:R-:W-:Y:S02]  /*35a0*/  VIADD R11, R10, 0x5 ;  /* 0x000000050a0b7836 */ /* 0x000fe40000000000 */
[----:B------:R-:W-:Y:S02]  /*35b0*/  IMAD.MOV R2, RZ, RZ, -R2 ;  /* 0x000000ffff027224 */ /* 0x000fe400078e0a02 */
[----:B------:R-:W-:Y:S01]  /*35c0*/  @!P3 IMAD.MOV R17, RZ, RZ, -R17 ;  /* 0x000000ffff11b224 */ /* 0x000fe200078e0a11 */
[C---:B------:R-:W-:Y:S01]  /*35d0*/  ISETP.GT.U32.AND P3, PT, R27.reuse, R21, PT ;  /* 0x000000151b00720c */ /* 0x040fe20003f64070 */
[----:B------:R-:W-:Y:S01]  /*35e0*/  IMAD R26, R27, R2, R26 ;  /* 0x000000021b1a7224 */ /* 0x000fe200078e021a */
[----:B------:R-:W-:Y:S01]  /*35f0*/  IABS R9, R11 ;  /* 0x0000000b00097213 */ /* 0x000fe20000000000 */
[--C-:B------:R-:W-:Y:S01]  /*3600*/  @!P6 IMAD.IADD R22, R22, 0x1, -R27.reuse ;  /* 0x000000011616e824 */ /* 0x100fe200078e0a1b */
[----:B------:R-:W-:Y:S01]  /*3610*/  ISETP.GE.AND P6, PT, R4, RZ, PT ;  /* 0x000000ff0400720c */ /* 0x000fe20003fc6270 */
[----:B------:R-:W-:Y:S01]  /*3620*/  @!P4 IMAD.IADD R25, R25, 0x1, -R27 ;  /* 0x000000011919c824 */ /* 0x000fe200078e0a1b */
[----:B------:R-:W-:Y:S01]  /*3630*/  ISETP.GT.U32.AND P4, PT, R27, R26, PT ;  /* 0x0000001a1b00720c */ /* 0x000fe20003f84070 */
[----:B------:R-:W-:-:S04]  /*3640*/  IMAD.HI.U32 R4, R8, R9, RZ ;  /* 0x0000000908047227 */ /* 0x000fc800078e00ff */
[----:B------:R-:W-:Y:S02]  /*3650*/  IMAD.MOV R4, RZ, RZ, -R4 ;  /* 0x000000ffff047224 */ /* 0x000fe400078e0a04 */
[----:B------:R-:W-:Y:S01]  /*3660*/  VIADD R5, R10, 0x4 ;  /* 0x000000040a057836 */ /* 0x000fe20000000000 */
[----:B------:R-:W-:Y:S01]  /*3670*/  STL [R1+0x930], R3 ;  /* 0x0009300301007387 */ /* 0x000fe20000100800 */
[----:B------:R-:W-:Y:S01]  /*3680*/  @!P3 IMAD.IADD R21, R21, 0x1, -R27 ;  /* 0x000000011515b824 */ /* 0x000fe200078e0a1b */
[C---:B------:R-:W-:Y:S01]  /*3690*/  ISETP.GT.U32.AND P3, PT, R27.reuse, R24, PT ;  /* 0x000000181b00720c */ /* 0x040fe20003f64070 */
[C---:B------:R-:W-:Y:S01]  /*36a0*/  IMAD R9, R27.reuse, R4, R9 ;  /* 0x000000041b097224 */ /* 0x040fe200078e0209 */
[----:B------:R0:W-:Y:S01]  /*36b0*/  STL [R1+0x934], R29 ;  /* 0x0009341d01007387 */ /* 0x0001e20000100800 */
[----:B------:R-:W-:Y:S01]  /*36c0*/  IABS R7, R5 ;  /* 0x0000000500077213 */ /* 0x000fe20000000000 */
[----:B------:R-:W-:Y:S02]  /*36d0*/  @!P4 IMAD.IADD R26, R26, 0x1, -R27 ;  /* 0x000000011a1ac824 */ /* 0x000fe400078e0a1b */
[----:B------:R2:W-:Y:S01]  /*36e0*/  STL [R1+0x938], R17 ;  /* 0x0009381101007387 */ /* 0x0005e20000100800 */
[----:B------:R-:W-:Y:S01]  /*36f0*/  ISETP.GT.U32.AND P4, PT, R27, R9, PT ;  /* 0x000000091b00720c */ /* 0x000fe20003f84070 */
[----:B0-----:R-:W-:-:S02]  /*3700*/  VIADD R29, R10, 0x3 ;  /* 0x000000030a1d7836 */ /* 0x001fc40000000000 */
[----:B------:R-:W-:-:S03]  /*3710*/  IMAD.HI.U32 R28, R8, R7, RZ ;  /* 0x00000007081c7227 */ /* 0x000fc600078e00ff */
[----:B------:R-:W-:Y:S01]  /*3720*/  IABS R6, R29 ;  /* 0x0000001d00067213 */ /* 0x000fe20000000000 */
[C---:B--2---:R-:W-:Y:S02]  /*3730*/  VIADD R17, R10.reuse, 0x2 ;  /* 0x000000020a117836 */ /* 0x044fe40000000000 */
[----:B------:R-:W-:Y:S02]  /*3740*/  VIADD R3, R10, 0x1 ;  /* 0x000000010a037836 */ /* 0x000fe40000000000 */
[----:B------:R-:W-:Y:S01]  /*3750*/  IMAD.MOV R28, RZ, RZ, -R28 ;  /* 0x000000ffff1c7224 */ /* 0x000fe200078e0a1c */
[----:B------:R-:W-:Y:S01]  /*3760*/  IABS R2, R17 ;  /* 0x0000001100027213 */ /* 0x000fe20000000000 */
[----:B------:R-:W-:-:S04]  /*3770*/  IMAD.HI.U32 R4, R8, R6, RZ ;  /* 0x0000000608047227 */ /* 0x000fc800078e00ff */
[----:B------:R-:W-:Y:S01]  /*3780*/  @!P3 IMAD.IADD R24, R24, 0x1, -R27 ;  /* 0x000000011818b824 */ /* 0x000fe200078e0a1b */
[----:B------:R-:W-:Y:S01]  /*3790*/  ISETP.GE.AND P3, PT, R0, RZ, PT ;  /* 0x000000ff0000720c */ /* 0x000fe20003f66270 */
[----:B------:R-:W-:Y:S01]  /*37a0*/  IMAD R7, R27, R28, R7 ;  /* 0x0000001c1b077224 */ /* 0x000fe200078e0207 */
[----:B------:R-:W-:Y:S01]  /*37b0*/  IABS R0, R3 ;  /* 0x0000000300007213 */ /* 0x000fe20000000000 */
[----:B------:R-:W-:Y:S02]  /*37c0*/  IMAD.MOV R4, RZ, RZ, -R4 ;  /* 0x000000ffff047224 */ /* 0x000fe400078e0a04 */
[----:B------:R-:W-:-:S04]  /*37d0*/  IMAD.HI.U32 R28, R8, R2, RZ ;  /* 0x00000002081c7227 */ /* 0x000fc800078e00ff */
[----:B------:R-:W-:Y:S01]  /*37e0*/  @!P4 IMAD.IADD R9, R9, 0x1, -R27 ;  /* 0x000000010909c824 */ /* 0x000fe200078e0a1b */
[C---:B------:R-:W-:Y:S01]  /*37f0*/  ISETP.GT.U32.AND P4, PT, R27.reuse, R23, PT ;  /* 0x000000171b00720c */ /* 0x040fe20003f84070 */
[----:B------:R-:W-:Y:S01]  /*3800*/  @!P0 IMAD.MOV R20, RZ, RZ, -R20 ;  /* 0x000000ffff148224 */ /* 0x000fe200078e0a14 */
[C---:B------:R-:W-:Y:S01]  /*3810*/  ISETP.GT.U32.AND P0, PT, R27.reuse, R25, PT ;  /* 0x000000191b00720c */ /* 0x040fe20003f04070 */
[----:B------:R-:W-:Y:S02]  /*3820*/  IMAD.MOV R28, RZ, RZ, -R28 ;  /* 0x000000ffff1c7224 */ /* 0x000fe400078e0a1c */
[----:B------:R-:W-:Y:S02]  /*3830*/  IMAD R6, R27, R4, R6 ;  /* 0x000000041b067224 */ /* 0x000fe400078e0206 */
[----:B------:R-:W-:-:S04]  /*3840*/  IMAD.HI.U32 R4, R8, R0, RZ ;  /* 0x0000000008047227 */ /* 0x000fc800078e00ff */
[----:B------:R-:W-:Y:S01]  /*3850*/  @!P2 IMAD.MOV R21, RZ, RZ, -R21 ;  /* 0x000000ffff15a224 */ /* 0x000fe200078e0a15 */
[C---:B------:R-:W-:Y:S01]  /*3860*/  ISETP.GT.U32.AND P2, PT, R27.reuse, R9, PT ;  /* 0x000000091b00720c */ /* 0x040fe20003f44070 */
[C---:B------:R-:W-:Y:S01]  /*3870*/  IMAD R2, R27.reuse, R28, R2 ;  /* 0x0000001c1b027224 */ /* 0x040fe200078e0202 */
[----:B------:R-:W-:Y:S01]  /*3880*/  IABS R28, R10 ;  /* 0x0000000a001c7213 */ /* 0x000fe20000000000 */
[----:B------:R-:W-:Y:S02]  /*3890*/  IMAD.MOV R4, RZ, RZ, -R4 ;  /* 0x000000ffff047224 */ /* 0x000fe400078e0a04 */
[----:B------:R-:W-:Y:S02]  /*38a0*/  @!P5 IMAD.MOV R18, RZ, RZ, -R18 ;  /* 0x000000ffff12d224 */ /* 0x000fe400078e0a12 */
[C---:B------:R-:W-:Y:S02]  /*38b0*/  IMAD R0, R27.reuse, R4, R0 ;  /* 0x000000041b007224 */ /* 0x040fe400078e0200 */
[----:B------:R-:W-:Y:S01]  /*38c0*/  IMAD.MOV.U32 R4, RZ, RZ, R28 ;  /* 0x000000ffff047224 */ /* 0x000fe200078e001c */
[C---:B------:R-:W-:Y:S01]  /*38d0*/  ISETP.GT.U32.AND P5, PT, R27.reuse, R26, PT ;  /* 0x0000001a1b00720c */ /* 0x040fe20003fa4070 */
[----:B------:R-:W-:Y:S01]  /*38e0*/  @!P1 IMAD.MOV R19, RZ, RZ, -R19 ;  /* 0x000000ffff139224 */ /* 0x000fe200078e0a13 */
[----:B------:R-:W-:Y:S01]  /*38f0*/  ISETP.GT.U32.AND P1, PT, R27, R24, PT ;  /* 0x000000181b00720c */ /* 0x000fe20003f24070 */
[--C-:B------:R-:W-:Y:S01]  /*3900*/  @!P4 IMAD.IADD R23, R23, 0x1, -R27.reuse ;  /* 0x000000011717c824 */ /* 0x100fe200078e0a1b */
[----:B------:R-:W-:Y:S01]  /*3910*/  ISETP.GT.U32.AND P4, PT, R27, R7, PT ;  /* 0x000000071b00720c */ /* 0x000fe20003f84070 */
[----:B------:R-:W-:Y:S01]  /*3920*/  @!P0 IMAD.IADD R25, R25, 0x1, -R27 ;  /* 0x0000000119198824 */ /* 0x000fe200078e0a1b */
[----:B------:R-:W-:Y:S01]  /*3930*/  ISETP.GT.U32.AND P0, PT, R27, R2, PT ;  /* 0x000000021b00720c */ /* 0x000fe20003f04070 */
[----:B------:R-:W-:-:S04]  /*3940*/  IMAD.HI.U32 R8, R8, R4, RZ ;  /* 0x0000000408087227 */ /* 0x000fc800078e00ff */
[--C-:B------:R-:W-:Y:S01]  /*3950*/  @!P2 IMAD.IADD R9, R9, 0x1, -R27.reuse ;  /* 0x000000010909a824 */ /* 0x100fe200078e0a1b */
[C---:B------:R-:W-:Y:S01]  /*3960*/  ISETP.GT.U32.AND P2, PT, R27.reuse, R0, PT ;  /* 0x000000001b00720c */ /* 0x040fe20003f44070 */
[----:B------:R-:W-:Y:S01]  /*3970*/  IMAD.MOV R8, RZ, RZ, -R8 ;  /* 0x000000ffff087224 */ /* 0x000fe200078e0a08 */
[----:B------:R-:W-:Y:S01]  /*3980*/  STL [R1+0x93c], R18 ;  /* 0x00093c1201007387 */ /* 0x000fe20000100800 */
[----:B------:R-:W-:Y:S01]  /*3990*/  @!P6 IMAD.MOV R22, RZ, RZ, -R22 ;  /* 0x000000ffff16e224 */ /* 0x000fe200078e0a16 */
[----:B------:R-:W0:Y:S01]  /*39a0*/  LDC R28, c[0x0][0x3ac] ;  /* 0x0000eb00ff1c7b82 */ /* 0x000e220000000800 */
[C---:B------:R-:W-:Y:S02]  /*39b0*/  IMAD R8, R27.reuse, R8, R4 ;  /* 0x000000081b087224 */ /* 0x040fe400078e0204 */
[--C-:B------:R-:W-:Y:S01]  /*39c0*/  @!P1 IMAD.IADD R24, R24, 0x1, -R27.reuse ;  /* 0x0000000118189824 */ /* 0x100fe200078e0a1b */
[----:B------:R-:W-:Y:S01]  /*39d0*/  ISETP.GT.U32.AND P1, PT, R27, R6, PT ;  /* 0x000000061b00720c */ /* 0x000fe20003f24070 */
[--C-:B------:R-:W-:Y:S01]  /*39e0*/  @!P5 IMAD.IADD R26, R26, 0x1, -R27.reuse ;  /* 0x000000011a1ad824 */ /* 0x100fe200078e0a1b */
[----:B------:R-:W-:Y:S01]  /*39f0*/  ISETP.GE.AND P5, PT, R14, RZ, PT ;  /* 0x000000ff0e00720c */ /* 0x000fe20003fa6270 */
[--C-:B------:R-:W-:Y:S01]  /*3a00*/  @!P4 IMAD.IADD R7, R7, 0x1, -R27.reuse ;  /* 0x000000010707c824 */ /* 0x100fe200078e0a1b */
[----:B------:R-:W-:Y:S01]  /*3a10*/  ISETP.GE.AND P4, PT, R13, RZ, PT ;  /* 0x000000ff0d00720c */ /* 0x000fe20003f86270 */
[--C-:B------:R-:W-:Y:S01]  /*3a20*/  @!P0 IMAD.IADD R2, R2, 0x1, -R27.reuse ;  /* 0x0000000102028824 */ /* 0x100fe200078e0a1b */
[C---:B------:R-:W-:Y:S01]  /*3a30*/  ISETP.GT.U32.AND P0, PT, R27.reuse, R8, PT ;  /* 0x000000081b00720c */ /* 0x040fe20003f04070 */
[----:B------:R-:W-:Y:S01]  /*3a40*/  @!P2 IMAD.IADD R0, R0, 0x1, -R27 ;  /* 0x000000010000a824 */ /* 0x000fe200078e0a1b */
[----:B------:R-:W-:Y:S01]  /*3a50*/  ISETP.GT.U32.AND P2, PT, R27, R7, PT ;  /* 0x000000071b00720c */ /* 0x000fe20003f44070 */
[----:B------:R-:W-:Y:S01]  /*3a60*/  STL [R1+0x940], R19 ;  /* 0x0009401301007387 */ /* 0x000fe20000100800 */
[----:B------:R-:W-:-:S03]  /*3a70*/  @!P3 IMAD.MOV R23, RZ, RZ, -R23 ;  /* 0x000000ffff17b224 */ /* 0x000fc600078e0a17 */
[----:B------:R-:W-:Y:S01]  /*3a80*/  STL [R1+0x944], R20 ;  /* 0x0009441401007387 */ /* 0x000fe20000100800 */
[----:B------:R-:W-:Y:S01]  /*3a90*/  @!P1 IMAD.IADD R6, R6, 0x1, -R27 ;  /* 0x0000000106069824 */ /* 0x000fe200078e0a1b */
[----:B------:R-:W-:Y:S01]  /*3aa0*/  ISETP.GE.AND P1, PT, R12, RZ, PT ;  /* 0x000000ff0c00720c */ /* 0x000fe20003f26270 */
[----:B------:R-:W-:Y:S01]  /*3ab0*/  @!P5 IMAD.MOV R24, RZ, RZ, -R24 ;  /* 0x000000ffff18d224 */ /* 0x000fe200078e0a18 */
[----:B------:R-:W-:Y:S01]  /*3ac0*/  STL [R1+0x948], R21 ;  /* 0x0009481501007387 */ /* 0x000fe20000100800 */
[----:B------:R-:W-:Y:S02]  /*3ad0*/  @!P4 IMAD.MOV R25, RZ, RZ, -R25 ;  /* 0x000000ffff19c224 */ /* 0x000fe400078e0a19 */
[----:B------:R-:W-:Y:S01]  /*3ae0*/  @!P0 IMAD.IADD R8, R8, 0x1, -R27 ;  /* 0x0000000108088824 */ /* 0x000fe200078e0a1b */
[----:B------:R-:W2:Y:S04]  /*3af0*/  LDL.LU R14, [R1+0x9c0] ;  /* 0x0009c000010e7983 */ /* 0x000ea80000300800 */
[----:B------:R-:W2:Y:S04]  /*3b00*/  LDL.LU R13, [R1+0x9bc] ;  /* 0x0009bc00010d7983 */ /* 0x000ea80000300800 */
[----:B------:R-:W2:Y:S01]  /*3b10*/  LDL.LU R12, [R1+0x9b8] ;  /* 0x0009b800010c7983 */ /* 0x000ea20000300800 */
[----:B------:R-:W-:-:S03]  /*3b20*/  ISETP.GE.AND P4, PT, R11, RZ, PT ;  /* 0x000000ff0b00720c */ /* 0x000fc60003f86270 */
[----:B------:R0:W-:Y:S01]  /*3b30*/  STL [R1+0x94c], R22 ;  /* 0x00094c1601007387 */ /* 0x0001e20000100800 */
[----:B------:R-:W-:Y:S01]  /*3b40*/  ISETP.GT.U32.AND P5, PT, R27, R8, PT ;  /* 0x000000081b00720c */ /* 0x000fe20003fa4070 */
[----:B------:R-:W-:Y:S02]  /*3b50*/  @!P2 IMAD.IADD R7, R7, 0x1, -R27 ;  /* 0x000000010707a824 */ /* 0x000fe400078e0a1b */
[----:B------:R-:W-:Y:S01]  /*3b60*/  STL [R1+0x950], R23 ;  /* 0x0009501701007387 */ /* 0x000fe20000100800 */
[----:B------:R-:W-:-:S03]  /*3b70*/  ISETP.GE.AND P2, PT, R5, RZ, PT ;  /* 0x000000ff0500720c */ /* 0x000fc60003f46270 */
[----:B------:R-:W-:Y:S04]  /*3b80*/  STL [R1+0x954], R24 ;  /* 0x0009541801007387 */ /* 0x000fe80000100800 */
[----:B------:R-:W-:Y:S04]  /*3b90*/  STL [R1+0x958], R25 ;  /* 0x0009581901007387 */ /* 0x000fe80000100800 */
[----:B------:R-:W2:Y:S04]  /*3ba0*/  LDL.LU R11, [R1+0x9b4] ;  /* 0x0009b400010b7983 */ /* 0x000ea80000300800 */
[----:B------:R-:W2:Y:S01]  /*3bb0*/  LDL.LU R5, [R1+0x9b0] ;  /* 0x0009b00001057983 */ /* 0x000ea20000300800 */
[----:B------:R-:W-:Y:S01]  /*3bc0*/  @!P1 IMAD.MOV R26, RZ, RZ, -R26 ;  /* 0x000000ffff1a9224 */ /* 0x000fe200078e0a1a */
[----:B------:R-:W-:Y:S01]  /*3bd0*/  ISETP.GT.U32.AND P6, PT, R27, R2, PT ;  /* 0x000000021b00720c */ /* 0x000fe20003fc4070 */
[----:B------:R-:W-:Y:S01]  /*3be0*/  @!P5 IMAD.IADD R8, R8, 0x1, -R27 ;  /* 0x000000010808d824 */ /* 0x000fe200078e0a1b */
[----:B------:R-:W-:-:S02]  /*3bf0*/  ISETP.GE.AND P5, PT, R10, RZ, PT ;  /* 0x000000ff0a00720c */ /* 0x000fc40003fa6270 */
[----:B------:R-:W-:Y:S04]  /*3c00*/  STL [R1+0x95c], R26 ;  /* 0x00095c1a01007387 */ /* 0x000fe80000100800 */
[----:B------:R-:W3:Y:S04]  /*3c10*/  LDL.LU R10, [R1+0x9ac] ;  /* 0x0009ac00010a7983 */ /* 0x000ee80000300800 */
[----:B0-----:R-:W3:Y:S04]  /*3c20*/  LDL.LU R22, [R1+0x50] ;  /* 0x0000500001167983 */ /* 0x001ee80000300800 */
[----:B------:R-:W3:Y:S04]  /*3c30*/  LDL.LU R21, [R1+0x5c] ;  /* 0x00005c0001157983 */ /* 0x000ee80000300800 */
[----:B------:R-:W3:Y:S01]  /*3c40*/  LDL.LU R20, [R1+0x60] ;  /* 0x0000600001147983 */ /* 0x000ee20000300800 */
[----:B------:R-:W-:Y:S01]  /*3c50*/  @!P6 IMAD.IADD R2, R2, 0x1, -R27 ;  /* 0x000000010202e824 */ /* 0x000fe200078e0a1b */
[----:B------:R-:W-:-:S02]  /*3c60*/  ISETP.GE.AND P6, PT, R17, RZ, PT ;  /* 0x000000ff1100720c */ /* 0x000fc40003fc6270 */
[----:B------:R-:W3:Y:S04]  /*3c70*/  LDL.LU R19, [R1+0xb4] ;  /* 0x0000b40001137983 */ /* 0x000ee80000300800 */
[----:B------:R-:W3:Y:S04]  /*3c80*/  LDL.LU R18, [R1+0xb8] ;  /* 0x0000b80001127983 */ /* 0x000ee80000300800 */
[----:B------:R-:W3:Y:S01]  /*3c90*/  LDL.LU R17, [R1+0xc0] ;  /* 0x0000c00001117983 */ /* 0x000ee20000300800 */
[----:B------:R-:W-:-:S13]  /*3ca0*/  ISETP.GT.U32.AND P3, PT, R27, R6, PT ;  /* 0x000000061b00720c */ /* 0x000fda0003f64070 */
[----:B------:R-:W-:Y:S01]  /*3cb0*/  @!P3 IMAD.IADD R6, R6, 0x1, -R27 ;  /* 0x000000010606b824 */ /* 0x000fe200078e0a1b */
[----:B------:R-:W-:Y:S02]  /*3cc0*/  ISETP.GE.AND P3, PT, R29, RZ, PT ;  /* 0x000000ff1d00720c */ /* 0x000fe40003f66270 */
[----:B------:R-:W0:Y:S01]  /*3cd0*/  S2R R29, SR_TID.X ;  /* 0x00000000001d7919 */ /* 0x000e220000002100 */
[----:B------:R-:W-:Y:S01]  /*3ce0*/  ISETP.GT.U32.AND P0, PT, R27, R0, PT ;  /* 0x000000001b00720c */ /* 0x000fe20003f04070 */
[----:B------:R-:W-:-:S12]  /*3cf0*/  @!P4 IMAD.MOV R9, RZ, RZ, -R9 ;  /* 0x000000ffff09c224 */ /* 0x000fd800078e0a09 */
[----:B------:R-:W-:Y:S01]  /*3d00*/  @!P0 IMAD.IADD R0, R0, 0x1, -R27 ;  /* 0x0000000100008824 */ /* 0x000fe200078e0a1b */
[----:B------:R-:W-:Y:S01]  /*3d10*/  ISETP.GE.AND P0, PT, R3, RZ, PT ;  /* 0x000000ff0300720c */ /* 0x000fe20003f06270 */
[----:B------:R-:W-:Y:S02]  /*3d20*/  @!P2 IMAD.MOV R7, RZ, RZ, -R7 ;  /* 0x000000ffff07a224 */ /* 0x000fe400078e0a07 */
[----:B------:R-:W-:Y:S01]  /*3d30*/  @!P3 IMAD.MOV R6, RZ, RZ, -R6 ;  /* 0x000000ffff06b224 */ /* 0x000fe200078e0a06 */
[----:B0-----:R-:W-:Y:S02]  /*3d40*/  LOP3.LUT R4, R29, 0x7f, RZ, 0xc0, !PT ;  /* 0x0000007f1d047812 */ /* 0x001fe400078ec0ff */
[----:B------:R-:W4:Y:S03]  /*3d50*/  LDL.LU R29, [R1+0xbc] ;  /* 0x0000bc00011d7983 */ /* 0x000f260000300800 */
[----:B------:R-:W-:Y:S01]  /*3d60*/  IMAD R4, R4, R28, RZ ;  /* 0x0000001c04047224 */ /* 0x000fe200078e02ff */
[----:B------:R-:W4:Y:S01]  /*3d70*/  LDL.LU R3, [R1+0x64] ;  /* 0x0000640001037983 */ /* 0x000f220000300800 */
[----:B------:R-:W-:-:S02]  /*3d80*/  @!P6 IMAD.MOV R2, RZ, RZ, -R2 ;  /* 0x000000ffff02e224 */ /* 0x000fc400078e0a02 */
[----:B------:R-:W-:Y:S02]  /*3d90*/  @!P0 IMAD.MOV R0, RZ, RZ, -R0 ;  /* 0x000000ffff008224 */ /* 0x000fe400078e0a00 */
[----:B------:R-:W-:Y:S01]  /*3da0*/  @!P5 IMAD.MOV R8, RZ, RZ, -R8 ;  /* 0x000000ffff08d224 */ /* 0x000fe200078e0a08 */
[----:B--2---:R-:W-:Y:S02]  /*3db0*/  ISETP.NE.AND P1, PT, R5, RZ, PT ;  /* 0x000000ff0500720c */ /* 0x004fe40003f25270 */
[----:B------:R-:W-:Y:S01]  /*3dc0*/  LOP3.LUT R27, RZ, R5, RZ, 0x33, !PT ;  /* 0x00000005ff1b7212 */ /* 0x000fe200078e33ff */
[----:B------:R-:W-:-:S05]  /*3dd0*/  IMAD R5, R28, 0x80, R4 ;  /* 0x000000801c057824 */ /* 0x000fca00078e0204 */
[----:B------:R-:W-:Y:S04]  /*3de0*/  STL [R1+0x964], R5 ;  /* 0x0009640501007387 */ /* 0x000fe80000100800 */
[----:B------:R-:W-:Y:S04]  /*3df0*/  STL [R1+0x960], R4 ;  /* 0x0009600401007387 */ /* 0x000fe80000100800 */
[----:B------:R-:W-:Y:S01]  /*3e00*/  STL [R1+0x968], R9 ;  /* 0x0009680901007387 */ /* 0x000fe20000100800 */
[----:B------:R-:W-:-:S03]  /*3e10*/  SEL R28, R27, R11, !P1 ;  /* 0x0000000b1b1c7207 */ /* 0x000fc60004800000 */
[----:B------:R-:W-:Y:S04]  /*3e20*/  STL [R1+0x96c], R7 ;  /* 0x00096c0701007387 */ /* 0x000fe80000100800 */
[----:B------:R-:W-:Y:S01]  /*3e30*/  STL [R1+0x970], R6 ;  /* 0x0009700601007387 */ /* 0x000fe20000100800 */
[----:B------:R-:W-:-:S03]  /*3e40*/  SEL R12, R27, R12, !P1 ;  /* 0x0000000c1b0c7207 */ /* 0x000fc60004800000 */
[----:B------:R-:W-:Y:S01]  /*3e50*/  STL [R1+0x974], R2 ;  /* 0x0009740201007387 */ /* 0x000fe20000100800 */
[----:B------:R-:W-:-:S03]  /*3e60*/  SEL R13, R27, R13, !P1 ;  /* 0x0000000d1b0d7207 */ /* 0x000fc60004800000 */
[----:B------:R3:W-:Y:S01]  /*3e70*/  STL [R1+0x978], R0 ;  /* 0x0009780001007387 */ /* 0x0007e20000100800 */
[C---:B------:R-:W-:Y:S02]  /*3e80*/  SEL R14, R27.reuse, R14, !P1 ;  /* 0x0000000e1b0e7207 */ /* 0x040fe40004800000 */
[C---:B------:R-:W-:Y:S01]  /*3e90*/  SEL R15, R27.reuse, R15, !P1 ;  /* 0x0000000f1b0f7207 */ /* 0x040fe20004800000 */
[----:B------:R-:W-:Y:S01]  /*3ea0*/  STL [R1+0x97c], R8 ;  /* 0x00097c0801007387 */ /* 0x000fe20000100800 */
[C---:B------:R-:W-:Y:S02]  /*3eb0*/  SEL R16, R27.reuse, R16, !P1 ;  /* 0x000000101b107207 */ /* 0x040fe40004800000 */
[C---:B---3--:R-:W-:Y:S01]  /*3ec0*/  SEL R0, R27.reuse, R10, !P1 ;  /* 0x0000000a1b007207 */ /* 0x048fe20004800000 */
[----:B------:R-:W-:Y:S01]  /*3ed0*/  STL [R1+0x980], R28 ;  /* 0x0009801c01007387 */ /* 0x000fe20000100800 */
[----:B------:R-:W-:-:S03]  /*3ee0*/  SEL R10, R27, R22, !P1 ;  /* 0x000000161b0a7207 */ /* 0x000fc60004800000 */
[----:B------:R0:W-:Y:S01]  /*3ef0*/  STL [R1], R0 ;  /* 0x0000000001007387 */ /* 0x0001e20000100800 */
[----:B------:R-:W-:-:S03]  /*3f00*/  SEL R11, R27, R21, !P1 ;  /* 0x000000151b0b7207 */ /* 0x000fc60004800000 */
[----:B------:R-:W-:Y:S01]  /*3f10*/  STL [R1+0x984], R12 ;  /* 0x0009840c01007387 */ /* 0x000fe20000100800 */
[----:B------:R-:W-:-:S03]  /*3f20*/  SEL R4, R27, R20, !P1 ;  /* 0x000000141b047207 */ /* 0x000fc60004800000 */
[----:B------:R-:W-:Y:S04]  /*3f30*/  STL [R1+0x988], R13 ;  /* 0x0009880d01007387 */ /* 0x000fe80000100800 */
[----:B------:R-:W-:Y:S01]  /*3f40*/  STL [R1+0x98c], R14 ;  /* 0x00098c0e01007387 */ /* 0x000fe20000100800 */
[----:B------:R-:W-:-:S03]  /*3f50*/  SEL R2, R27, R19, !P1 ;  /* 0x000000131b027207 */ /* 0x000fc60004800000 */
[----:B------:R-:W-:Y:S01]  /*3f60*/  STL [R1+0x990], R15 ;  /* 0x0009900f01007387 */ /* 0x000fe20000100800 */
[----:B0-----:R-:W-:-:S03]  /*3f70*/  SEL R0, R27, R18, !P1 ;  /* 0x000000121b007207 */ /* 0x001fc60004800000 */
[----:B------:R-:W-:Y:S04]  /*3f80*/  STL [R1+0x994], R16 ;  /* 0x0009941001007387 */ /* 0x000fe80000100800 */
[----:B------:R-:W-:Y:S04]  /*3f90*/  STL [R1+0x998], R10 ;  /* 0x0009980a01007387 */ /* 0x000fe80000100800 */
[----:B------:R-:W-:Y:S04]  /*3fa0*/  STL [R1+0x99c], R11 ;  /* 0x00099c0b01007387 */ /* 0x000fe80000100800 */
[----:B------:R0:W-:Y:S04]  /*3fb0*/  STL [R1+0x10], R4 ;  /* 0x0000100401007387 */ /* 0x0001e80000100800 */
[----:B------:R4:W-:Y:S01]  /*3fc0*/  STL [R1+0x1c], R2 ;  /* 0x00001c0201007387 */ /* 0x0009e20000100800 */
[----:B0-----:R-:W-:-:S03]  /*3fd0*/  SEL R4, R27, R17, !P1 ;  /* 0x000000111b047207 */ /* 0x001fc60004800000 */
[----:B------:R0:W-:Y:S04]  /*3fe0*/  STL [R1+0x24], R0 ;  /* 0x0000240001007387 */ /* 0x0001e80000100800 */
[----:B------:R-:W-:Y:S04]  /*3ff0*/  STL [R1+0x5c], R4 ;  /* 0x00005c0401007387 */ /* 0x000fe80000100800 */
[----:B------:R-:W2:Y:S01]  /*4000*/  LDL.LU R11, [R1+0x84] ;  /* 0x00008400010b7983 */ /* 0x000ea20000300800 */
[C---:B----4-:R-:W-:Y:S02]  /*4010*/  SEL R2, R27.reuse, R29, !P1 ;  /* 0x0000001d1b027207 */ /* 0x050fe40004800000 */
[----:B0-----:R-:W-:-:S03]  /*4020*/  SEL R0, R27, R3, !P1 ;  /* 0x000000031b007207 */ /* 0x001fc60004800000 */
[----:B------:R-:W-:Y:S04]  /*4030*/  STL [R1+0x60], R2 ;  /* 0x0000600201007387 */ /* 0x000fe80000100800 */
[----:B--2---:R0:W-:Y:S04]  /*4040*/  STL [R1+0x9a0], R11 ;  /* 0x0009a00b01007387 */ /* 0x0041e80000100800 */
[----:B------:R-:W-:Y:S04]  /*4050*/  STL [R1+0x64], R0 ;  /* 0x0000640001007387 */ /* 0x000fe80000100800 */
[----:B0-----:R-:W2:Y:S04]  /*4060*/  LDL.LU R11, [R1+0x7c] ;  /* 0x00007c00010b7983 */ /* 0x001ea80000300800 */
[----:B--2---:R0:W-:Y:S04]  /*4070*/  STL [R1+0x9a4], R11 ;  /* 0x0009a40b01007387 */ /* 0x0041e80000100800 */
[----:B0-----:R-:W2:Y:S04]  /*4080*/  LDL.LU R11, [R1+0x74] ;  /* 0x00007400010b7983 */ /* 0x001ea80000300800 */
[----:B--2---:R0:W-:Y:S04]  /*4090*/  STL [R1+0x9a8], R11 ;  /* 0x0009a80b01007387 */ /* 0x0041e80000100800 */
[----:B0-----:R-:W2:Y:S04]  /*40a0*/  LDL.LU R11, [R1+0x6c] ;  /* 0x00006c00010b7983 */ /* 0x001ea80000300800 */
[----:B------:R-:W3:Y:S04]  /*40b0*/  LDL.LU R10, [R1+0xb0] ;  /* 0x0000b000010a7983 */ /* 0x000ee80000300800 */
[----:B------:R-:W4:Y:S04]  /*40c0*/  LDL.LU R16, [R1+0xa8] ;  /* 0x0000a80001107983 */ /* 0x000f280000300800 */
[----:B------:R-:W3:Y:S04]  /*40d0*/  LDL.LU R15, [R1+0xac] ;  /* 0x0000ac00010f7983 */ /* 0x000ee80000300800 */
        /* <DEDUP_REMOVED lines=23> */
[----:B------:R-:W3:Y:S01]  /*4250*/  LDL.LU R3, [R1+0x18] ;  /* 0x0000180001037983 */ /* 0x000ee20000300800 */
[----:B--2---:R-:W-:-:S05]  /*4260*/  SEL R11, R27, R11, !P1 ;  /* 0x0000000b1b0b7207 */ /* 0x004fca0004800000 */
[----:B------:R0:W-:Y:S04]  /*4270*/  STL [R1+0x6c], R11 ;  /* 0x00006c0b01007387 */ /* 0x0001e80000100800 */
[----:B0-----:R-:W2:Y:S02]  /*4280*/  LDL.LU R11, [R1+0x9a8] ;  /* 0x0009a800010b7983 */ /* 0x001ea40000300800 */
[----:B--2---:R-:W-:-:S05]  /*4290*/  SEL R11, R27, R11, !P1 ;  /* 0x0000000b1b0b7207 */ /* 0x004fca0004800000 */
[----:B------:R0:W-:Y:S04]  /*42a0*/  STL [R1+0x74], R11 ;  /* 0x0000740b01007387 */ /* 0x0001e80000100800 */
[----:B0-----:R-:W2:Y:S02]  /*42b0*/  LDL.LU R11, [R1+0x9a4] ;  /* 0x0009a400010b7983 */ /* 0x001ea40000300800 */
[----:B--2---:R-:W-:-:S05]  /*42c0*/  SEL R11, R27, R11, !P1 ;  /* 0x0000000b1b0b7207 */ /* 0x004fca0004800000 */
[----:B------:R0:W-:Y:S04]  /*42d0*/  STL [R1+0x7c], R11 ;  /* 0x00007c0b01007387 */ /* 0x0001e80000100800 */
[----:B0-----:R-:W2:Y:S01]  /*42e0*/  LDL.LU R11, [R1+0x9a0] ;  /* 0x0009a000010b7983 */ /* 0x001ea20000300800 */
[C---:B---3--:R-:W-:Y:S02]  /*42f0*/  SEL R10, R27.reuse, R10, !P1 ;  /* 0x0000000a1b0a7207 */ /* 0x048fe40004800000 */
[C---:B----4-:R-:W-:Y:S02]  /*4300*/  SEL R16, R27.reuse, R16, !P1 ;  /* 0x000000101b107207 */ /* 0x050fe40004800000 */
[C---:B------:R-:W-:Y:S02]  /*4310*/  SEL R15, R27.reuse, R15, !P1 ;  /* 0x0000000f1b0f7207 */ /* 0x040fe40004800000 */
[----:B------:R-:W-:-:S02]  /*4320*/  SEL R14, R27, R14, !P1 ;  /* 0x0000000e1b0e7207 */ /* 0x000fc40004800000 */
[C---:B------:R-:W-:Y:S02]  /*4330*/  SEL R13, R27.reuse, R13, !P1 ;  /* 0x0000000d1b0d7207 */ /* 0x040fe40004800000 */
[C---:B------:R-:W-:Y:S02]  /*4340*/  SEL R12, R27.reuse, R12, !P1 ;  /* 0x0000000c1b0c7207 */ /* 0x040fe40004800000 */
[C---:B------:R-:W-:Y:S02]  /*4350*/  SEL R28, R27.reuse, R28, !P1 ;  /* 0x0000001c1b1c7207 */ /* 0x040fe40004800000 */
[C---:B------:R-:W-:Y:S02]  /*4360*/  SEL R8, R27.reuse, R8, !P1 ;  /* 0x000000081b087207 */ /* 0x040fe40004800000 */
        /* <DEDUP_REMOVED lines=19> */
[----:B--2---:R-:W-:-:S05]  /*44a0*/  SEL R11, R27, R11, !P1 ;  /* 0x0000000b1b0b7207 */ /* 0x004fca0004800000 */
[----:B------:R0:W-:Y:S04]  /*44b0*/  STL [R1+0x84], R11 ;  /* 0x0000840b01007387 */ /* 0x0001e80000100800 */
[----:B0-----:R-:W2:Y:S04]  /*44c0*/  LDL.LU R11, [R1+0x99c] ;  /* 0x00099c00010b7983 */ /* 0x001ea80000300800 */
[----:B------:R0:W-:Y:S04]  /*44d0*/  STL [R1+0xbc], R10 ;  /* 0x0000bc0a01007387 */ /* 0x0001e80000100800 */
[----:B0-----:R-:W3:Y:S04]  /*44e0*/  LDL.LU R10, [R1+0x998] ;  /* 0x00099800010a7983 */ /* 0x001ee80000300800 */
[----:B------:R0:W-:Y:S04]  /*44f0*/  STL [R1+0xc4], R16 ;  /* 0x0000c41001007387 */ /* 0x0001e80000100800 */
[----:B0-----:R-:W4:Y:S04]  /*4500*/  LDL.LU R16, [R1+0x994] ;  /* 0x0009940001107983 */ /* 0x001f280000300800 */
[----:B------:R0:W-:Y:S04]  /*4510*/  STL [R1+0xcc], R15 ;  /* 0x0000cc0f01007387 */ /* 0x0001e80000100800 */
[----:B0-----:R-:W2:Y:S04]  /*4520*/  LDL.LU R15, [R1+0x990] ;  /* 0x00099000010f7983 */ /* 0x001ea80000300800 */
        /* <DEDUP_REMOVED lines=47> */
[----:B0-----:R-:W3:Y:S01]  /*4820*/  LDL.LU R3, [R1+0x930] ;  /* 0x0009300001037983 */ /* 0x001ee20000300800 */
[----:B--2---:R-:W-:-:S02]  /*4830*/  SEL R29, R27, R29, !P1 ;  /* 0x0000001d1b1d7207 */ /* 0x004fc40004800000 */
[----:B---3--:R-:W-:-:S05]  /*4840*/  SEL R3, R27, R3, !P1 ;  /* 0x000000031b037207 */ /* 0x008fca0004800000 */
[----:B------:R0:W-:Y:S04]  /*4850*/  STL [R1+0x34], R3 ;  /* 0x0000340301007387 */ /* 0x0001e80000100800 */
[----:B0-----:R-:W2:Y:S04]  /*4860*/  LDL.LU R3, [R1+0x92c] ;  /* 0x00092c0001037983 */ /* 0x001ea80000300800 */
[----:B------:R0:W-:Y:S02]  /*4870*/  STL [R1+0x30], R29 ;  /* 0x0000301d01007387 */ /* 0x0001e40000100800 */
[----:B0-----:R-:W-:-:S02]  /*4880*/  SEL R29, R27, R17, !P1 ;  /* 0x000000111b1d7207 */ /* 0x001fc40004800000 */
[----:B------:R-:W-:-:S03]  /*4890*/  SEL R17, R27, R18, !P1 ;  /* 0x000000121b117207 */ /* 0x000fc60004800000 */
[----:B------:R-:W-:Y:S04]  /*48a0*/  STL [R1+0x2c], R29 ;  /* 0x00002c1d01007387 */ /* 0x000fe80000100800 */
[----:B------:R0:W-:Y:S04]  /*48b0*/  STL [R1+0x28], R17 ;  /* 0x0000281101007387 */ /* 0x0001e80000100800 */
[----:B0-----:R-:W3:Y:S01]  /*48c0*/  LDL.LU R17, [R1] ;  /* 0x0000000001117983 */ /* 0x001ee20000300800 */
[C---:B------:R-:W-:Y:S02]  /*48d0*/  SEL R18, R27.reuse, R19, !P1 ;  /* 0x000000131b127207 */ /* 0x040fe40004800000 */
[----:B------:R-:W-:-:S03]  /*48e0*/  SEL R19, R27, R20, !P1 ;  /* 0x000000141b137207 */ /* 0x000fc60004800000 */
[----:B------:R0:W-:Y:S01]  /*48f0*/  STL [R1+0x20], R18 ;  /* 0x0000201201007387 */ /* 0x0001e20000100800 */
[----:B------:R-:W-:-:S03]  /*4900*/  SEL R20, R27, R22, !P1 ;  /* 0x000000161b147207 */ /* 0x000fc60004800000 */
[----:B------:R1:W-:Y:S01]  /*4910*/  STL [R1+0x18], R19 ;  /* 0x0000181301007387 */ /* 0x0003e20000100800 */
[C---:B------:R-:W-:Y:S02]  /*4920*/  SEL R29, R27.reuse, R25, !P1 ;  /* 0x000000191b1d7207 */ /* 0x040fe40004800000 */
[C---:B0-----:R-:W-:Y:S02]  /*4930*/  SEL R18, R27.reuse, R21, !P1 ;  /* 0x000000151b127207 */ /* 0x041fe40004800000 */
[----:B-1----:R-:W-:-:S03]  /*4940*/  SEL R19, R27, R23, !P1 ;  /* 0x000000171b137207 */ /* 0x002fc60004800000 */
[----:B------:R0:W-:Y:S01]  /*4950*/  STL [R1+0x14], R18 ;  /* 0x0000141201007387 */ /* 0x0001e20000100800 */
[C---:B------:R-:W-:Y:S02]  /*4960*/  SEL R26, R27.reuse, R26, !P1 ;  /* 0x0000001a1b1a7207 */ /* 0x040fe40004800000 */
[C---:B------:R-:W-:Y:S01]  /*4970*/  SEL R25, R27.reuse, R9, !P1 ;  /* 0x000000091b197207 */ /* 0x040fe20004800000 */
[----:B------:R-:W-:Y:S01]  /*4980*/  STL [R1+0xc], R20 ;  /* 0x00000c1401007387 */ /* 0x000fe20000100800 */
[C---:B------:R-:W-:Y:S02]  /*4990*/  SEL R23, R27.reuse, R6, !P1 ;  /* 0x000000061b177207 */ /* 0x040fe40004800000 */
[C---:B0-----:R-:W-:Y:S01]  /*49a0*/  SEL R18, R27.reuse, R24, !P1 ;  /* 0x000000181b127207 */ /* 0x041fe20004800000 */
[----:B------:R-:W-:Y:S01]  /*49b0*/  STL [R1+0x8], R19 ;  /* 0x0000081301007387 */ /* 0x000fe20000100800 */
[----:B------:R-:W-:-:S03]  /*49c0*/  SEL R24, R27, R7, !P1 ;  /* 0x000000071b187207 */ /* 0x000fc60004800000 */
[----:B------:R0:W-:Y:S01]  /*49d0*/  STL [R1+0x8b8], R29 ;  /* 0x0008b81d01007387 */ /* 0x0001e20000100800 */
[----:B------:R-:W-:-:S03]  /*49e0*/  SEL R22, R27, R2, !P1 ;  /* 0x000000021b167207 */ /* 0x000fc60004800000 */
[----:B------:R-:W-:Y:S01]  /*49f0*/  STL [R1+0x4], R18 ;  /* 0x0000041201007387 */ /* 0x000fe20000100800 */
[C---:B------:R-:W-:Y:S02]  /*4a00*/  SEL R21, R27.reuse, R0, !P1 ;  /* 0x000000001b157207 */ /* 0x040fe40004800000 */
[----:B------:R-:W-:Y:S01]  /*4a10*/  SEL R27, R27, R8, !P1 ;  /* 0x000000081b1b7207 */ /* 0x000fe20004800000 */
[----:B0-----:R-:W4:Y:S04]  /*4a20*/  LDL.LU R29, [R1+0x10] ;  /* 0x00001000011d7983 */ /* 0x001f280000300800 */
[----:B------:R-:W-:Y:S01]  /*4a30*/  STL [R1+0x8bc], R26 ;  /* 0x0008bc1a01007387 */ /* 0x000fe20000100800 */
[----:B------:R-:W-:-:S03]  /*4a40*/  SHF.R.S32.HI R0, RZ, 0x1f, R4 ;  /* 0x0000001fff007819 */ /* 0x000fc60000011404 */
[----:B------:R-:W-:Y:S04]  /*4a50*/  STL [R1+0x8c0], R25 ;  /* 0x0008c01901007387 */ /* 0x000fe80000100800 */
[----:B------:R-:W-:Y:S01]  /*4a60*/  STL [R1+0x8c4], R24 ;  /* 0x0008c41801007387 */ /* 0x000fe20000100800 */
[----:B------:R-:W-:-:S03]  /*4a70*/  SHF.R.S32.HI R2, RZ, 0x1f, R5 ;  /* 0x0000001fff027819 */ /* 0x000fc60000011405 */
[----:B------:R-:W-:Y:S04]  /*4a80*/  STL [R1+0x8c8], R23 ;  /* 0x0008c81701007387 */ /* 0x000fe80000100800 */
[----:B------:R-:W-:Y:S04]  /*4a90*/  STL [R1+0x8cc], R22 ;  /* 0x0008cc1601007387 */ /* 0x000fe80000100800 */
[----:B------:R-:W-:Y:S04]  /*4aa0*/  STL [R1+0x8d0], R21 ;  /* 0x0008d01501007387 */ /* 0x000fe80000100800 */
[----:B------:R-:W-:Y:S04]  /*4ab0*/  STL [R1+0x8d4], R27 ;  /* 0x0008d41b01007387 */ /* 0x000fe80000100800 */
[----:B------:R0:W-:Y:S04]  /*4ac0*/  STL [R1+0x888], R4 ;  /* 0x0008880401007387 */ /* 0x0001e80000100800 */
[----:B0-----:R-:W5:Y:S04]  /*4ad0*/  LDL.LU R4, [R1+0x1c] ;  /* 0x00001c0001047983 */ /* 0x001f680000300800 */
[----:B------:R-:W-:Y:S04]  /*4ae0*/  STL [R1+0x880], R0 ;  /* 0x0008800001007387 */ /* 0x000fe80000100800 */
[----:B------:R-:W-:Y:S04]  /*4af0*/  STL [R1+0x88c], R5 ;  /* 0x00088c0501007387 */ /* 0x000fe80000100800 */
[----:B------:R2:W-:Y:S04]  /*4b00*/  STL [R1+0x884], R2 ;  /* 0x0008840201007387 */ /* 0x0005e80000100800 */
[----:B------:R-:W5:Y:S01]  /*4b10*/  LDL.LU R27, [R1+0x24] ;  /* 0x00002400011b7983 */ /* 0x000f620000300800 */
[----:B------:R-:W-:-:S02]  /*4b20*/  IMAD R8, R11, UR6, RZ ;  /* 0x000000060b087c24 */ /* 0x000fc4000f8e02ff */
[----:B--2---:R-:W-:-:S05]  /*4b30*/  IMAD R2, R3, UR7, RZ ;  /* 0x0000000703027c24 */ /* 0x004fca000f8e02ff */
[----:B------:R0:W-:Y:S04]  /*4b40*/  STL [R1+0x13c], R2 ;  /* 0x00013c0201007387 */ /* 0x0001e80000100800 */
[----:B------:R-:W2:Y:S01]  /*4b50*/  LDL.LU R21, [R1+0x5c] ;  /* 0x00005c0001157983 */ /* 0x000ea20000300800 */
[----:B0-----:R-:W-:Y:S02]  /*4b60*/  IMAD R2, R28, UR6, RZ ;  /* 0x000000061c027c24 */ /* 0x001fe4000f8e02ff */
[----:B---3--:R-:W-:-:S05]  /*4b70*/  IMAD R0, R17, UR6, RZ ;  /* 0x0000000611007c24 */ /* 0x008fca000f8e02ff */
[----:B------:R0:W-:Y:S04]  /*4b80*/  STL [R1+0x58], R0 ;  /* 0x0000580001007387 */ /* 0x0001e80000100800 */
[----:B------:R-:W3:Y:S04]  /*4b90*/  LDL.LU R22, [R1+0x60] ;  /* 0x0000600001167983 */ /* 0x000ee80000300800 */
[----:B------:R-:W3:Y:S01]  /*4ba0*/  LDL.LU R23, [R1+0x64] ;  /* 0x0000640001177983 */ /* 0x000ee20000300800 */
[----:B0-----:R-:W-:-:S03]  /*4bb0*/  IMAD R0, R12, UR6, RZ ;  /* 0x000000060c007c24 */ /* 0x001fc6000f8e02ff */
[----:B------:R-:W3:Y:S04]  /*4bc0*/  LDL.LU R6, [R1+0x6c] ;  /* 0x00006c0001067983 */ /* 0x000ee80000300800 */
[----:B------:R0:W-:Y:S04]  /*4bd0*/  STL [R1+0x8d8], R2 ;  /* 0x0008d80201007387 */ /* 0x0001e80000100800 */
[----:B------:R1:W-:Y:S04]  /*4be0*/  STL [R1+0x8dc], R0 ;  /* 0x0008dc0001007387 */ /* 0x0003e80000100800 */
[----:B------:R-:W3:Y:S01]  /*4bf0*/  LDL.LU R24, [R1+0x74] ;  /* 0x0000740001187983 */ /* 0x000ee20000300800 */
[----:B0-----:R-:W-:-:S02]  /*4c00*/  IMAD R2, R13, UR6, RZ ;  /* 0x000000060d027c24 */ /* 0x001fc4000f8e02ff */
[----:B-1----:R-:W-:-:S03]  /*4c10*/  IMAD R0, R14, UR6, RZ ;  /* 0x000000060e007c24 */ /* 0x002fc6000f8e02ff */
[----:B------:R0:W-:Y:S04]  /*4c20*/  STL [R1+0x4c], R2 ;  /* 0x00004c0201007387 */ /* 0x0001e80000100800 */
[----:B------:R-:W3:Y:S04]  /*4c30*/  LDL.LU R17, [R1+0x7c] ;  /* 0x00007c0001117983 */ /* 0x000ee80000300800 */
[----:B------:R4:W-:Y:S01]  /*4c40*/  STL [R1+0x48], R0 ;  /* 0x0000480001007387 */ /* 0x0009e20000100800 */
[----:B0-----:R-:W-:-:S03]  /*4c50*/  IMAD R2, R15, UR6, RZ ;  /* 0x000000060f027c24 */ /* 0x001fc6000f8e02ff */
[----:B------:R-:W3:Y:S04]  /*4c60*/  LDL.LU R18, [R1+0x84] ;  /* 0x0000840001127983 */ /* 0x000ee80000300800 */
[----:B------:R-:W-:Y:S01]  /*4c70*/  STL [R1+0x44], R2 ;  /* 0x0000440201007387 */ /* 0x000fe20000100800 */
[----:B----4-:R-:W-:-:S03]  /*4c80*/  IMAD R0, R16, UR6, RZ ;  /* 0x0000000610007c24 */ /* 0x010fc6000f8e02ff */
[----:B------:R-:W4:Y:S04]  /*4c90*/  LDL.LU R19, [R1+0xbc] ;  /* 0x0000bc0001137983 */ /* 0x000f280000300800 */
[----:B------:R-:W4:Y:S04]  /*4ca0*/  LDL.LU R20, [R1+0xc4] ;  /* 0x0000c40001147983 */ /* 0x000f280000300800 */
[----:B------:R-:W-:Y:S04]  /*4cb0*/  STL [R1+0x40], R0 ;  /* 0x0000400001007387 */ /* 0x000fe80000100800 */
[----:B------:R-:W4:Y:S04]  /*4cc0*/  LDL.LU R7, [R1+0xcc] ;  /* 0x0000cc0001077983 */ /* 0x000f280000300800 */
[----:B------:R-:W4:Y:S04]  /*4cd0*/  LDL.LU R25, [R1+0xd4] ;  /* 0x0000d40001197983 */ /* 0x000f280000300800 */
[----:B------:R-:W-:Y:S04]  /*4ce0*/  STL [R1+0x8e0], R8 ;  /* 0x0008e00801007387 */ /* 0x000fe80000100800 */
[----:B------:R-:W4:Y:S01]  /*4cf0*/  LDL.LU R26, [R1+0xdc] ;  /* 0x0000dc00011a7983 */ /* 0x000f220000300800 */
[----:B------:R-:W-:-:S02]  /*4d00*/  IMAD R28, R10, UR6, RZ ;  /* 0x000000060a1c7c24 */ /* 0x000fc4000f8e02ff */
[----:B------:R-:W-:Y:S02]  /*4d10*/  IMAD R9, R29, UR6, RZ ;  /* 0x000000061d097c24 */ /* 0x000fe4000f8e02ff */
[----:B------:R-:W4:Y:S01]  /*4d20*/  LDL.LU R29, [R1+0xd8] ;  /* 0x0000d800011d7983 */ /* 0x000f220000300800 */
[----:B-----5:R-:W-:-:S03]  /*4d30*/  IMAD R10, R4, UR6, RZ ;  /* 0x00000006040a7c24 */ /* 0x020fc6000f8e02ff */
[----:B------:R-:W-:Y:S04]  /*4d40*/  STL [R1+0x8e4], R9 ;  /* 0x0008e40901007387 */ /* 0x000fe80000100800 */
[----:B------:R-:W-:Y:S04]  /*4d50*/  STL [R1+0x8e8], R10 ;  /* 0x0008e80a01007387 */ /* 0x000fe80000100800 */
[----:B------:R-:W-:Y:S01]  /*4d60*/  STL [R1+0x3c], R28 ;  /* 0x00003c1c01007387 */ /* 0x000fe20000100800 */
[----:B------:R-:W-:-:S03]  /*4d70*/  IMAD R11, R27, UR6, RZ ;  /* 0x000000061b0b7c24 */ /* 0x000fc6000f8e02ff */
[----:B------:R-:W-:Y:S04]  /*4d80*/  STL [R1+0x8ec], R28 ;  /* 0x0008ec1c01007387 */ /* 0x000fe80000100800 */
[----:B------:R-:W-:Y:S01]  /*4d90*/  STL [R1+0x8f0], R11 ;  /* 0x0008f00b01007387 */ /* 0x000fe20000100800 */
[----:B--2---:R-:W-:-:S05]  /*4da0*/  IMAD R12, R21, UR6, RZ ;  /* 0x00000006150c7c24 */ /* 0x004fca000f8e02ff */
[----:B------:R-:W-:Y:S01]  /*4db0*/  STL [R1+0x8f4], R12 ;  /* 0x0008f40c01007387 */ /* 0x000fe20000100800 */
[----:B---3--:R-:W-:Y:S02]  /*4dc0*/  IMAD R13, R22, UR6, RZ ;  /* 0x00000006160d7c24 */ /* 0x008fe4000f8e02ff */
[----:B------:R-:W-:-:S03]  /*4dd0*/  IMAD R14, R23, UR6, RZ ;  /* 0x00000006170e7c24 */ /* 0x000fc6000f8e02ff */
[----:B------:R-:W-:Y:S01]  /*4de0*/  STL [R1+0x8f8], R13 ;  /* 0x0008f80d01007387 */ /* 0x000fe20000100800 */
[----:B------:R-:W-:-:S03]  /*4df0*/  IMAD R15, R6, UR6, RZ ;  /* 0x00000006060f7c24 */ /* 0x000fc6000f8e02ff */
[----:B------:R-:W-:Y:S04]  /*4e00*/  STL [R1+0x8fc], R14 ;  /* 0x0008fc0e01007387 */ /* 0x000fe80000100800 */
[----:B------:R-:W-:Y:S01]  /*4e10*/  STL [R1+0x900], R15 ;  /* 0x0009000f01007387 */ /* 0x000fe20000100800 */
[----:B------:R-:W-:-:S05]  /*4e20*/  IMAD R16, R24, UR6, RZ ;  /* 0x0000000618107c24 */ /* 0x000fca000f8e02ff */
[----:B------:R-:W-:Y:S01]  /*4e30*/  STL [R1+0x904], R16 ;  /* 0x0009041001007387 */ /* 0x000fe20000100800 */
[----:B------:R-:W-:Y:S02]  /*4e40*/  IMAD R17, R17, UR6, RZ ;  /* 0x0000000611117c24 */ /* 0x000fe4000f8e02ff */
[----:B------:R-:W-:-:S03]  /*4e50*/  IMAD R18, R18, UR6, RZ ;  /* 0x0000000612127c24 */ /* 0x000fc6000f8e02ff */
[----:B------:R-:W-:Y:S01]  /*4e60*/  STL [R1+0x908], R17 ;  /* 0x0009081101007387 */ /* 0x000fe20000100800 */
[----:B----4-:R-:W-:-:S03]  /*4e70*/  IMAD R19, R19, UR6, RZ ;  /* 0x0000000613137c24 */ /* 0x010fc6000f8e02ff */
[----:B------:R-:W-:Y:S01]  /*4e80*/  STL [R1+0x90c], R18 ;  /* 0x00090c1201007387 */ /* 0x000fe20000100800 */
[----:B------:R-:W-:-:S03]  /*4e90*/  IMAD R20, R20, UR6, RZ ;  /* 0x0000000614147c24 */ /* 0x000fc6000f8e02ff */
[----:B------:R-:W-:Y:S01]  /*4ea0*/  STL [R1+0x910], R19 ;  /* 0x0009101301007387 */ /* 0x000fe20000100800 */
[----:B------:R-:W-:-:S03]  /*4eb0*/  IMAD R3, R7, UR6, RZ ;  /* 0x0000000607037c24 */ /* 0x000fc6000f8e02ff */
[----:B------:R-:W-:Y:S01]  /*4ec0*/  STL [R1+0x914], R20 ;  /* 0x0009141401007387 */ /* 0x000fe20000100800 */
[----:B------:R-:W-:-:S03]  /*4ed0*/  IMAD R6, R25, UR6, RZ ;  /* 0x0000000619067c24 */ /* 0x000fc6000f8e02ff */
[----:B------:R-:W-:Y:S01]  /*4ee0*/  STL [R1+0x918], R3 ;  /* 0x0009180301007387 */ /* 0x000fe20000100800 */
[----:B------:R-:W-:-:S03]  /*4ef0*/  IMAD R7, R26, UR6, RZ ;  /* 0x000000061a077c24 */ /* 0x000fc6000f8e02ff */
[----:B------:R-:W-:Y:S04]  /*4f00*/  STL [R1+0x91c], R6 ;  /* 0x00091c0601007387 */ /* 0x000fe80000100800 */
[----:B------:R0:W-:Y:S04]  /*4f10*/  STL [R1+0x920], R7 ;  /* 0x0009200701007387 */ /* 0x0001e80000100800 */
[----:B0-----:R-:W2:Y:S01]  /*4f20*/  LDL.LU R7, [R1+0xc0] ;  /* 0x0000c00001077983 */ /* 0x001ea20000300800 */
[----:B------:R-:W-:-:S03]  /*4f30*/  IMAD R0, R29, UR6, RZ ;  /* 0x000000061d007c24 */ /* 0x000fc6000f8e02ff */
[----:B--2---:R0:W-:Y:S04]  /*4f40*/  STL [R1+0x924], R7 ;  /* 0x0009240701007387 */ /* 0x0041e80000100800 */
[----:B------:R-:W-:Y:S04]  /*4f50*/  STL [R1+0x60], R0 ;  /* 0x0000600001007387 */ /* 0x000fe80000100800 */
[----:B0-----:R-:W2:Y:S04]  /*4f60*/  LDL.LU R7, [R1+0xc8] ;  /* 0x0000c80001077983 */ /* 0x001ea80000300800 */
[----:B--2---:R0:W-:Y:S04]  /*4f70*/  STL [R1+0x928], R7 ;  /* 0x0009280701007387 */ /* 0x0041e80000100800 */
[----:B0-----:R-:W2:Y:S04]  /*4f80*/  LDL.LU R7, [R1+0xd0] ;  /* 0x0000d00001077983 */ /* 0x001ea80000300800 */
[----:B------:R-:W3:Y:S04]  /*4f90*/  LDL.LU R6, [R1+0xb8] ;  /* 0x0000b80001067983 */ /* 0x000ee80000300800 */
[----:B------:R-:W4:Y:S04]  /*4fa0*/  LDL.LU R3, [R1+0xb4] ;  /* 0x0000b40001037983 */ /* 0x000f280000300800 */
[----:B------:R-:W5:Y:S04]  /*4fb0*/  LDL.LU R20, [R1+0xb0] ;  /* 0x0000b00001147983 */ /* 0x000f680000300800 */
        /* <DEDUP_REMOVED lines=25> */
[----:B--2---:R-:W-:-:S05]  /*5150*/  IMAD R7, R7, UR6, RZ ;  /* 0x0000000607077c24 */ /* 0x004fca000f8e02ff */
[----:B------:R0:W-:Y:S04]  /*5160*/  STL [R1+0x64], R7 ;  /* 0x0000640701007387 */ /* 0x0001e80000100800 */
[----:B0-----:R-:W2:Y:S02]  /*5170*/  LDL.LU R7, [R1+0x928] ;  /* 0x0009280001077983 */ /* 0x001ea40000300800 */
[----:B--2---:R-:W-:-:S05]  /*5180*/  IMAD R7, R7, UR6, RZ ;  /* 0x0000000607077c24 */ /* 0x004fca000f8e02ff */
[----:B------:R0:W-:Y:S04]  /*5190*/  STL [R1+0x6c], R7 ;  /* 0x00006c0701007387 */ /* 0x0001e80000100800 */
[----:B0-----:R-:W2:Y:S01]  /*51a0*/  LDL.LU R7, [R1+0x924] ;  /* 0x0009240001077983 */ /* 0x001ea20000300800 */
[----:B---3--:R-:W-:Y:S02]  /*51b0*/  IMAD R6, R6, UR6, RZ ;  /* 0x0000000606067c24 */ /* 0x008fe4000f8e02ff */
[----:B----4-:R-:W-:Y:S02]  /*51c0*/  IMAD R3, R3, UR6, RZ ;  /* 0x0000000603037c24 */ /* 0x010fe4000f8e02ff */
[----:B-----5:R-:W-:Y:S02]  /*51d0*/  IMAD R20, R20, UR6, RZ ;  /* 0x0000000614147c24 */ /* 0x020fe4000f8e02ff */
[----:B------:R-:W-:-:S02]  /*51e0*/  IMAD R19, R19, UR6, RZ ;  /* 0x0000000613137c24 */ /* 0x000fc4000f8e02ff */
[----:B------:R-:W-:Y:S02]  /*51f0*/  IMAD R18, R18, UR6, RZ ;  /* 0x0000000612127c24 */ /* 0x000fe4000f8e02ff */
[----:B------:R-:W-:Y:S02]  /*5200*/  IMAD R17, R17, UR6, RZ ;  /* 0x0000000611117c24 */ /* 0x000fe4000f8e02ff */
[----:B------:R-:W-:Y:S02]  /*5210*/  IMAD R16, R16, UR6, RZ ;  /* 0x0000000610107c24 */ /* 0x000fe4000f8e02ff */
[----:B------:R-:W-:Y:S02]  /*5220*/  IMAD R15, R15, UR6, RZ ;  /* 0x000000060f0f7c24 */ /* 0x000fe4000f8e02ff */
[----:B------:R-:W-:Y:S02]  /*5230*/  IMAD R14, R14, UR6, RZ ;  /* 0x000000060e0e7c24 */ /* 0x000fe4000f8e02ff */
        /* <DEDUP_REMOVED lines=17> */
[----:B--2---:R-:W-:-:S05]  /*5350*/  IMAD R7, R7, UR6, RZ ;  /* 0x0000000607077c24 */ /* 0x004fca000f8e02ff */
[----:B------:R0:W-:Y:S04]  /*5360*/  STL [R1+0x74], R7 ;  /* 0x0000740701007387 */ /* 0x0001e80000100800 */
[----:B0-----:R-:W2:Y:S04]  /*5370*/  LDL.LU R7, [R1+0x920] ;  /* 0x0009200001077983 */ /* 0x001ea80000300800 */
[----:B------:R0:W-:Y:S04]  /*5380*/  STL [R1+0x7c], R6 ;  /* 0x00007c0601007387 */ /* 0x0001e80000100800 */
[----:B0-----:R-:W3:Y:S04]  /*5390*/  LDL.LU R6, [R1+0x91c] ;  /* 0x00091c0001067983 */ /* 0x001ee80000300800 */
[----:B------:R0:W-:Y:S04]  /*53a0*/  STL [R1+0x84], R3 ;  /* 0x0000840301007387 */ /* 0x0001e80000100800 */
[----:B0-----:R-:W4:Y:S04]  /*53b0*/  LDL.LU R3, [R1+0x918] ;  /* 0x0009180001037983 */ /* 0x001f280000300800 */
[----:B------:R0:W-:Y:S04]  /*53c0*/  STL [R1+0xb0], R20 ;  /* 0x0000b01401007387 */ /* 0x0001e80000100800 */
[----:B0-----:R-:W5:Y:S04]  /*53d0*/  LDL.LU R20, [R1+0x914] ;  /* 0x0009140001147983 */ /* 0x001f680000300800 */
        /* <DEDUP_REMOVED lines=45> */
[----:B0-----:R-:W2:Y:S01]  /*56b0*/  LDL.LU R29, [R1+0x8b8] ;  /* 0x0008b800011d7983 */ /* 0x001ea20000300800 */
[----:B------:R-:W-:-:S05]  /*56c0*/  IMAD R5, R5, UR6, RZ ;  /* 0x0000000605057c24 */ /* 0x000fca000f8e02ff */
[----:B------:R0:W-:Y:S02]  /*56d0*/  STL [R1+0x11c], R5 ;  /* 0x00011c0501007387 */ /* 0x0001e40000100800 */
[----:B0-----:R-:W-:Y:S02]  /*56e0*/  IMAD R5, R4, UR6, RZ ;  /* 0x0000000604057c24 */ /* 0x001fe4000f8e02ff */
[----:B--2---:R-:W-:Y:S02]  /*56f0*/  IMAD R4, R29, UR6, RZ ;  /* 0x000000061d047c24 */ /* 0x004fe4000f8e02ff */
[----:B------:R-:W2:Y:S04]  /*5700*/  LDL R29, [R1+0x40] ;  /* 0x00004000011d7983 */ /* 0x000ea80000100800 */
[----:B------:R0:W-:Y:S04]  /*5710*/  STL [R1+0x124], R5 ;  /* 0x0001240501007387 */ /* 0x0001e80000100800 */
[----:B------:R1:W-:Y:S01]  /*5720*/  STL [R1+0x128], R4 ;  /* 0x0001280401007387 */ /* 0x0003e20000100800 */
[----:B0-----:R-:W-:-:S03]  /*5730*/  IMAD R5, R26, UR6, RZ ;  /* 0x000000061a057c24 */ /* 0x001fc6000f8e02ff */
[----:B------:R-:W2:Y:S01]  /*5740*/  LDL R26, [R1+0x44] ;  /* 0x00004400011a7983 */ /* 0x000ea20000100800 */
[----:B-1----:R-:W-:-:S03]  /*5750*/  IMAD R4, R25, UR6, RZ ;  /* 0x0000000619047c24 */ /* 0x002fc6000f8e02ff */
[----:B------:R-:W-:Y:S04]  /*5760*/  STL [R1+0x130], R5 ;  /* 0x0001300501007387 */ /* 0x000fe80000100800 */
[----:B------:R-:W2:Y:S04]  /*5770*/  LDL R25, [R1+0x48] ;  /* 0x0000480001197983 */ /* 0x000ea80000100800 */
[----:B------:R0:W-:Y:S02]  /*5780*/  STL [R1+0x138], R4 ;  /* 0x0001380401007387 */ /* 0x0001e40000100800 */
[----:B0-----:R-:W-:-:S02]  /*5790*/  IMAD R4, R23, UR6, RZ ;  /* 0x0000000617047c24 */ /* 0x001fc4000f8e02ff */
[----:B------:R-:W2:Y:S01]  /*57a0*/  LDL R23, [R1+0x58] ;  /* 0x0000580001177983 */ /* 0x000ea20000100800 */
[----:B------:R-:W-:-:S03]  /*57b0*/  IMAD R5, R24, UR6, RZ ;  /* 0x0000000618057c24 */ /* 0x000fc6000f8e02ff */
[----:B------:R-:W3:Y:S01]  /*57c0*/  LDL R24, [R1+0x4c] ;  /* 0x00004c0001187983 */ /* 0x000ee20000100800 */
[----:B------:R-:W-:-:S03]  /*57d0*/  IMAD R21, R21, UR6, RZ ;  /* 0x0000000615157c24 */ /* 0x000fc6000f8e02ff */
[----:B------:R0:W-:Y:S04]  /*57e0*/  STL [R1+0x148], R4 ;  /* 0x0001480401007387 */ /* 0x0001e80000100800 */
[----:B------:R-:W-:Y:S04]  /*57f0*/  STL [R1+0x140], R5 ;  /* 0x0001400501007387 */ /* 0x000fe80000100800 */
[----:B------:R-:W-:Y:S01]  /*5800*/  STL [R1+0x890], R5 ;  /* 0x0008900501007387 */ /* 0x000fe20000100800 */
[----:B0-----:R-:W-:-:S03]  /*5810*/  IMAD R4, R22, UR6, RZ ;  /* 0x0000000616047c24 */ /* 0x001fc6000f8e02ff */
[----:B------:R0:W-:Y:S04]  /*5820*/  STL [R1+0x154], R21 ;  /* 0x0001541501007387 */ /* 0x0001e80000100800 */
[----:B------:R-:W-:Y:S01]  /*5830*/  STL [R1+0x14c], R4 ;  /* 0x00014c0401007387 */ /* 0x000fe20000100800 */
[----:B0-----:R-:W-:-:S05]  /*5840*/  IMAD R21, R27, UR6, RZ ;  /* 0x000000061b157c24 */ /* 0x001fca000f8e02ff */
[----:B------:R-:W-:Y:S04]  /*5850*/  STL [R1+0x15c], R21 ;  /* 0x00015c1501007387 */ /* 0x000fe80000100800 */
[----:B------:R0:W-:Y:S02]  /*5860*/  STL [R1+0x894], R4 ;  /* 0x0008940401007387 */ /* 0x0001e40000100800 */
[----:B0-----:R-:W-:Y:S02]  /*5870*/  SHF.R.S32.HI R4, RZ, 0x1f, R2 ;  /* 0x0000001fff047819 */ /* 0x001fe40000011402 */
[----:B--2---:R-:W-:-:S05]  /*5880*/  SHF.R.S32.HI R5, RZ, 0x1f, R23 ;  /* 0x0000001fff057819 */ /* 0x004fca0000011417 */
[----:B------:R-:W-:Y:S04]  /*5890*/  STL [R1+0x38], R5 ;  /* 0x0000380501007387 */ /* 0x000fe80000100800 */
[----:B------:R0:W-:Y:S04]  /*58a0*/  STL [R1+0x898], R2 ;  /* 0x0008980201007387 */ /* 0x0001e80000100800 */
[----:B------:R3:W-:Y:S01]  /*58b0*/  STL [R1+0x34], R4 ;  /* 0x0000340401007387 */ /* 0x0007e20000100800 */
[----:B0-----:R-:W-:-:S03]  /*58c0*/  SHF.R.S32.HI R2, RZ, 0x1f, R0 ;  /* 0x0000001fff027819 */ /* 0x001fc60000011400 */
[----:B------:R0:W-:Y:S01]  /*58d0*/  STL [R1+0x89c], R0 ;  /* 0x00089c0001007387 */ /* 0x0001e20000100800 */
[----:B---3--:R-:W-:-:S03]  /*58e0*/  SHF.R.S32.HI R4, RZ, 0x1f, R24 ;  /* 0x0000001fff047819 */ /* 0x008fc60000011418 */
[----:B------:R1:W-:Y:S04]  /*58f0*/  STL [R1+0x30], R2 ;  /* 0x0000300201007387 */ /* 0x0003e80000100800 */
[----:B------:R2:W-:Y:S01]  /*5900*/  STL [R1+0x2c], R4 ;  /* 0x00002c0401007387 */ /* 0x0005e20000100800 */
[----:B0-----:R-:W-:Y:S02]  /*5910*/  SHF.R.S32.HI R0, RZ, 0x1f, R26 ;  /* 0x0000001fff007819 */ /* 0x001fe4000001141a */
[----:B-1----:R-:W-:Y:S02]  /*5920*/  SHF.R.S32.HI R2, RZ, 0x1f, R25 ;  /* 0x0000001fff027819 */ /* 0x002fe40000011419 */
[----:B--2---:R-:W-:-:S03]  /*5930*/  SHF.R.S32.HI R4, RZ, 0x1f, R29 ;  /* 0x0000001fff047819 */ /* 0x004fc6000001141d */
[----:B------:R0:W-:Y:S04]  /*5940*/  STL [R1+0x28], R2 ;  /* 0x0000280201007387 */ /* 0x0001e80000100800 */
[----:B------:R1:W-:Y:S01]  /*5950*/  STL [R1+0x24], R0 ;  /* 0x0000240001007387 */ /* 0x0003e20000100800 */
[----:B0-----:R-:W-:-:S03]  /*5960*/  SHF.R.S32.HI R2, RZ, 0x1f, R28 ;  /* 0x0000001fff027819 */ /* 0x001fc6000001141c */
[----:B------:R-:W-:Y:S01]  /*5970*/  STL [R1+0x20], R4 ;  /* 0x0000200401007387 */ /* 0x000fe20000100800 */
[----:B-1----:R-:W-:-:S03]  /*5980*/  SHF.R.S32.HI R0, RZ, 0x1f, R8 ;  /* 0x0000001fff007819 */ /* 0x002fc60000011408 */
[----:B------:R-:W-:Y:S04]  /*5990*/  STL [R1+0x868], R8 ;  /* 0x0008680801007387 */ /* 0x000fe80000100800 */
[----:B------:R0:W-:Y:S04]  /*59a0*/  STL [R1+0x1c], R2 ;  /* 0x00001c0201007387 */ /* 0x0001e80000100800 */
[----:B------:R1:W-:Y:S01]  /*59b0*/  STL [R1+0x18], R0 ;  /* 0x0000180001007387 */ /* 0x0003e20000100800 */
[----:B0-----:R-:W-:-:S03]  /*59c0*/  SHF.R.S32.HI R2, RZ, 0x1f, R9 ;  /* 0x0000001fff027819 */ /* 0x001fc60000011409 */
[----:B------:R-:W-:Y:S01]  /*59d0*/  STL [R1+0x864], R9 ;  /* 0x0008640901007387 */ /* 0x000fe20000100800 */
[----:B-1----:R-:W-:-:S03]  /*59e0*/  SHF.R.S32.HI R0, RZ, 0x1f, R10 ;  /* 0x0000001fff007819 */ /* 0x002fc6000001140a */
[----:B------:R0:W-:Y:S04]  /*59f0*/  STL [R1+0x14], R2 ;  /* 0x0000140201007387 */ /* 0x0001e80000100800 */
[----:B------:R-:W-:Y:S04]  /*5a00*/  STL [R1+0x860], R10 ;  /* 0x0008600a01007387 */ /* 0x000fe80000100800 */
[----:B------:R1:W-:Y:S01]  /*5a10*/  STL [R1+0x10], R0 ;  /* 0x0000100001007387 */ /* 0x0003e20000100800 */
[----:B0-----:R-:W-:-:S03]  /*5a20*/  SHF.R.S32.HI R2, RZ, 0x1f, R11 ;  /* 0x0000001fff027819 */ /* 0x001fc6000001140b */
[----:B------:R-:W-:Y:S04]  /*5a30*/  STL [R1+0x85c], R11 ;  /* 0x00085c0b01007387 */ /* 0x000fe80000100800 */
[----:B------:R0:W-:Y:S01]  /*5a40*/  STL [R1+0xc], R2 ;  /* 0x00000c0201007387 */ /* 0x0001e20000100800 */
[----:B-1----:R-:W-:-:S03]  /*5a50*/  SHF.R.S32.HI R0, RZ, 0x1f, R12 ;  /* 0x0000001fff007819 */ /* 0x002fc6000001140c */
[----:B------:R-:W-:Y:S04]  /*5a60*/  STL [R1+0x858], R12 ;  /* 0x0008580c01007387 */ /* 0x000fe80000100800 */
[----:B------:R1:W-:Y:S01]  /*5a70*/  STL [R1+0x8], R0 ;  /* 0x0000080001007387 */ /* 0x0003e20000100800 */
[----:B0-----:R-:W-:-:S03]  /*5a80*/  SHF.R.S32.HI R2, RZ, 0x1f, R13 ;  /* 0x0000001fff027819 */ /* 0x001fc6000001140d */
[----:B------:R-:W-:Y:S04]  /*5a90*/  STL [R1+0x854], R13 ;  /* 0x0008540d01007387 */ /* 0x000fe80000100800 */
[----:B------:R-:W-:Y:S01]  /*5aa0*/  STL [R1+0x4], R2 ;  /* 0x0000040201007387 */ /* 0x000fe20000100800 */
[----:B-1----:R-:W-:-:S03]  /*5ab0*/  SHF.R.S32.HI R0, RZ, 0x1f, R14 ;  /* 0x0000001fff007819 */ /* 0x002fc6000001140e */
[----:B------:R-:W2:Y:S04]  /*5ac0*/  LDL R9, [R1+0x60] ;  /* 0x0000600001097983 */ /* 0x000ea80000100800 */
[----:B------:R-:W3:Y:S04]  /*5ad0*/  LDL R12, [R1+0x64] ;  /* 0x00006400010c7983 */ /* 0x000ee80000100800 */
[----:B------:R0:W-:Y:S04]  /*5ae0*/  STL [R1], R0 ;  /* 0x0000000001007387 */ /* 0x0001e80000100800 */
[----:B------:R-:W4:Y:S04]  /*5af0*/  LDL R11, [R1+0x6c] ;  /* 0x00006c00010b7983 */ /* 0x000f280000100800 */
[----:B------:R-:W4:Y:S04]  /*5b00*/  LDL R8, [R1+0x74] ;  /* 0x0000740001087983 */ /* 0x000f280000100800 */
[----:B------:R-:W4:Y:S04]  /*5b10*/  LDL R10, [R1+0x7c] ;  /* 0x00007c00010a7983 */ /* 0x000f280000100800 */
[----:B0-----:R-:W4:Y:S04]  /*5b20*/  LDL R0, [R1+0x84] ;  /* 0x0000840001007983 */ /* 0x001f280000100800 */
[----:B------:R-:W4:Y:S04]  /*5b30*/  LDL R2, [R1+0xb0] ;  /* 0x0000b00001027983 */ /* 0x000f280000100800 */
[----:B------:R-:W4:Y:S04]  /*5b40*/  LDL R13, [R1+0xac] ;  /* 0x0000ac00010d7983 */ /* 0x000f280000100800 */
[----:B------:R-:W4:Y:S04]  /*5b50*/  LDL R4, [R1+0xa8] ;  /* 0x0000a80001047983 */ /* 0x000f280000100800 */
[----:B------:R-:W4:Y:S04]  /*5b60*/  LDL R5, [R1+0xa0] ;  /* 0x0000a00001057983 */ /* 0x000f280000100800 */
[----:B------:R0:W-:Y:S04]  /*5b70*/  STL [R1+0x850], R14 ;  /* 0x0008500e01007387 */ /* 0x0001e80000100800 */
[----:B0-----:R-:W4:Y:S01]  /*5b80*/  LDL R14, [R1+0xa4] ;  /* 0x0000a400010e7983 */ /* 0x001f220000100800 */
[----:B------:R-:W-:-:S02]  /*5b90*/  SHF.R.S32.HI R29, RZ, 0x1f, R15 ;  /* 0x0000001fff1d7819 */ /* 0x000fc4000001140f */
[----:B------:R-:W-:Y:S02]  /*5ba0*/  SHF.R.S32.HI R28, RZ, 0x1f, R16 ;  /* 0x0000001fff1c7819 */ /* 0x000fe40000011410 */
[----:B------:R-:W-:Y:S01]  /*5bb0*/  SHF.R.S32.HI R21, RZ, 0x1f, R17 ;  /* 0x0000001fff157819 */ /* 0x000fe20000011411 */
[----:B------:R0:W-:Y:S01]  /*5bc0*/  STL [R1+0x870], R29 ;  /* 0x0008701d01007387 */ /* 0x0001e20000100800 */
[----:B------:R-:W-:-:S03]  /*5bd0*/  SHF.R.S32.HI R22, RZ, 0x1f, R18 ;  /* 0x0000001fff167819 */ /* 0x000fc60000011412 */
[----:B------:R2:W-:Y:S01]  /*5be0*/  STL [R1+0x86c], R15 ;  /* 0x00086c0f01007387 */ /* 0x0005e20000100800 */
[----:B------:R-:W-:-:S03]  /*5bf0*/  SHF.R.S32.HI R23, RZ, 0x1f, R19 ;  /* 0x0000001fff177819 */ /* 0x000fc60000011413 */
[----:B------:R-:W-:Y:S04]  /*5c00*/  STL [R1+0x878], R28 ;  /* 0x0008781c01007387 */ /* 0x000fe80000100800 */
[----:B------:R-:W-:Y:S04]  /*5c10*/  STL [R1+0x874], R16 ;  /* 0x0008741001007387 */ /* 0x000fe80000100800 */
[----:B------:R-:W-:Y:S04]  /*5c20*/  STL [R1+0x8a0], R21 ;  /* 0x0008a01501007387 */ /* 0x000fe80000100800 */
[----:B------:R-:W-:Y:S04]  /*5c30*/  STL [R1+0x87c], R17 ;  /* 0x00087c1101007387 */ /* 0x000fe80000100800 */
[----:B------:R-:W-:Y:S04]  /*5c40*/  STL [R1+0x8a8], R22 ;  /* 0x0008a81601007387 */ /* 0x000fe80000100800 */
[----:B------:R-:W-:Y:S04]  /*5c50*/  STL [R1+0x8a4], R18 ;  /* 0x0008a41201007387 */ /* 0x000fe80000100800 */
[----:B------:R-:W-:Y:S04]  /*5c60*/  STL [R1+0x8b0], R23 ;  /* 0x0008b01701007387 */ /* 0x000fe80000100800 */
[----:B------:R-:W-:Y:S04]  /*5c70*/  STL [R1+0x8ac], R19 ;  /* 0x0008ac1301007387 */ /* 0x000fe80000100800 */
[----:B-----5:R1:W-:Y:S01]  /*5c80*/  STL [R1+0x8b4], R20 ;  /* 0x0008b41401007387 */ /* 0x0203e20000100800 */
[----:B------:R-:W-:-:S03]  /*5c90*/  SHF.R.S32.HI R24, RZ, 0x1f, R20 ;  /* 0x0000001fff187819 */ /* 0x000fc60000011414 */
[----:B0-----:R-:W5:Y:S01]  /*5ca0*/  LDL R29, [R1+0x9c] ;  /* 0x00009c00011d7983 */ /* 0x001f620000100800 */
[----:B--2---:R-:W-:-:S03]  /*5cb0*/  SHF.R.S32.HI R15, RZ, 0x1f, R9 ;  /* 0x0000001fff0f7819 */ /* 0x004fc60000011409 */
[----:B------:R-:W2:Y:S01]  /*5cc0*/  LDL R9, [R1+0x98] ;  /* 0x0000980001097983 */ /* 0x000ea20000100800 */
[----:B---3--:R-:W-:-:S03]  /*5cd0*/  SHF.R.S32.HI R12, RZ, 0x1f, R12 ;  /* 0x0000001fff0c7819 */ /* 0x008fc6000001140c */
[----:B------:R-:W-:Y:S01]  /*5ce0*/  STL [R1+0x5c], R15 ;  /* 0x00005c0f01007387 */ /* 0x000fe20000100800 */
[----:B----4-:R-:W-:-:S03]  /*5cf0*/  SHF.R.S32.HI R11, RZ, 0x1f, R11 ;  /* 0x0000001fff0b7819 */ /* 0x010fc6000001140b */
[----:B------:R-:W-:Y:S01]  /*5d00*/  STL [R1+0x68], R12 ;  /* 0x0000680c01007387 */ /* 0x000fe20000100800 */
[----:B------:R-:W-:-:S03]  /*5d10*/  SHF.R.S32.HI R8, RZ, 0x1f, R8 ;  /* 0x0000001fff087819 */ /* 0x000fc60000011408 */
[----:B-1----:R-:W3:Y:S04]  /*5d20*/  LDL R20, [R1+0x94] ;  /* 0x0000940001147983 */ /* 0x002ee80000100800 */
[----:B------:R0:W-:Y:S04]  /*5d30*/  STL [R1+0x70], R11 ;  /* 0x0000700b01007387 */ /* 0x0001e80000100800 */
[----:B------:R-:W4:Y:S04]  /*5d40*/  LDL R23, [R1+0xb8] ;  /* 0x0000b80001177983 */ /* 0x000f280000100800 */
[----:B------:R1:W-:Y:S01]  /*5d50*/  STL [R1+0x78], R8 ;  /* 0x0000780801007387 */ /* 0x0003e20000100800 */
[----:B------:R-:W-:-:S03]  /*5d60*/  SHF.R.S32.HI R10, RZ, 0x1f, R10 ;  /* 0x0000001fff0a7819 */ /* 0x000fc6000001140a */
[----:B------:R-:W4:Y:S04]  /*5d70*/  LDL R19, [R1+0xc4] ;  /* 0x0000c40001137983 */ /* 0x000f280000100800 */
[----:B0-----:R-:W4:Y:S04]  /*5d80*/  LDL R11, [R1+0xc8] ;  /* 0x0000c800010b7983 */ /* 0x001f280000100800 */
[----:B-1----:R-:W4:Y:S01]  /*5d90*/  LDL R8, [R1+0xbc] ;  /* 0x0000bc0001087983 */ /* 0x002f220000100800 */
[----:B------:R-:W-:Y:S02]  /*5da0*/  SHF.R.S32.HI R12, RZ, 0x1f, R0 ;  /* 0x0000001fff0c7819 */ /* 0x000fe40000011400 */
[----:B------:R-:W-:Y:S01]  /*5db0*/  SHF.R.S32.HI R0, RZ, 0x1f, R2 ;  /* 0x0000001fff007819 */ /* 0x000fe20000011402 */
[----:B------:R0:W-:Y:S04]  /*5dc0*/  STL [R1+0x80], R10 ;  /* 0x0000800a01007387 */ /* 0x0001e80000100800 */
[----:B------:R-:W4:Y:S04]  /*5dd0*/  LDL R22, [R1+0xd8] ;  /* 0x0000d80001167983 */ /* 0x000f280000100800 */
[----:B0-----:R-:W4:Y:S04]  /*5de0*/  LDL R10, [R1+0xd0] ;  /* 0x0000d000010a7983 */ /* 0x001f280000100800 */
[----:B------:R-:W-:Y:S04]  /*5df0*/  STL [R1+0x88], R12 ;  /* 0x0000880c01007387 */ /* 0x000fe80000100800 */
[----:B------:R-:W4:Y:S04]  /*5e00*/  LDL R18, [R1+0xdc] ;  /* 0x0000dc0001127983 */ /* 0x000f280000100800 */
[----:B------:R0:W-:Y:S04]  /*5e10*/  STL [R1+0x8c], R0 ;  /* 0x00008c0001007387 */ /* 0x0001e80000100800 */
[----:B------:R-:W4:Y:S04]  /*5e20*/  LDL R21, [R1+0xe4] ;  /* 0x0000e40001157983 */ /* 0x000f280000100800 */
[----:B------:R-:W4:Y:S04]  /*5e30*/  LDL R2, [R1+0xf0] ;  /* 0x0000f00001027983 */ /* 0x000f280000100800 */
[----:B0-----:R-:W4:Y:S04]  /*5e40*/  LDL R0, [R1+0xe8] ;  /* 0x0000e80001007983 */ /* 0x001f280000100800 */
[----:B------:R-:W4:Y:S01]  /*5e50*/  LDL R17, [R1+0xf8] ;  /* 0x0000f80001117983 */ /* 0x000f220000100800 */
[----:B------:R-:W-:-:S02]  /*5e60*/  SHF.R.S32.HI R15, RZ, 0x1f, R13 ;  /* 0x0000001fff0f7819 */ /* 0x000fc4000001140d */
[----:B------:R-:W-:Y:S01]  /*5e70*/  SHF.R.S32.HI R13, RZ, 0x1f, R4 ;  /* 0x0000001fff0d7819 */ /* 0x000fe20000011404 */
[----:B------:R-:W4:Y:S04]  /*5e80*/  LDL R12, [R1+0xfc] ;  /* 0x0000fc00010c7983 */ /* 0x000f280000100800 */
[----:B------:R-:W4:Y:S04]  /*5e90*/  LDL R4, [R1+0x104] ;  /* 0x0001040001047983 */ /* 0x000f280000100800 */
[----:B------:R0:W-:Y:S04]  /*5ea0*/  STL [R1+0x90], R15 ;  /* 0x0000900f01007387 */ /* 0x0001e80000100800 */
[----:B------:R-:W4:Y:S04]  /*5eb0*/  LDL R28, [R1+0x108] ;  /* 0x00010800011c7983 */ /* 0x000f280000100800 */
[----:B------:R1:W-:Y:S01]  /*5ec0*/  STL [R1+0xb4], R13 ;  /* 0x0000b40d01007387 */ /* 0x0003e20000100800 */
[----:B0-----:R-:W-:-:S02]  /*5ed0*/  SHF.R.S32.HI R15, RZ, 0x1f, R14 ;  /* 0x0000001fff0f7819 */ /* 0x001fc4000001140e */
[----:B------:R-:W-:Y:S02]  /*5ee0*/  SHF.R.S32.HI R14, RZ, 0x1f, R5 ;  /* 0x0000001fff0e7819 */ /* 0x000fe40000011405 */
[----:B------:R-:W4:Y:S04]  /*5ef0*/  LDL R5, [R1+0x118] ;  /* 0x0001180001057983 */ /* 0x000f280000100800 */
[----:B-1----:R-:W4:Y:S01]  /*5f00*/  LDL R13, [R1+0x110] ;  /* 0x00011000010d7983 */ /* 0x002f220000100800 */
[----:B-----5:R-:W-:-:S03]  /*5f10*/  SHF.R.S32.HI R29, RZ, 0x1f, R29 ;  /* 0x0000001fff1d7819 */ /* 0x020fc6000001141d */
[----:B------:R0:W-:Y:S04]  /*5f20*/  STL [R1+0xc0], R15 ;  /* 0x0000c00f01007387 */ /* 0x0001e80000100800 */
[----:B------:R-:W5:Y:S04]  /*5f30*/  LDL R16, [R1+0x11c] ;  /* 0x00011c0001107983 */ /* 0x000f680000100800 */
[----:B------:R1:W-:Y:S04]  /*5f40*/  STL [R1+0xcc], R14 ;  /* 0x0000cc0e01007387 */ /* 0x0003e80000100800 */
[----:B0-----:R-:W5:Y:S04]  /*5f50*/  LDL R15, [R1+0x128] ;  /* 0x00012800010f7983 */ /* 0x001f680000100800 */
[----:B-1----:R-:W5:Y:S04]  /*5f60*/  LDL R14, [R1+0x124] ;  /* 0x00012400010e7983 */ /* 0x002f680000100800 */
[----:B------:R0:W-:Y:S04]  /*5f70*/  STL [R1+0xd4], R29 ;  /* 0x0000d41d01007387 */ /* 0x0001e80000100800 */
[----:B0-----:R-:W5:Y:S01]  /*5f80*/  LDL R29, [R1+0x130] ;  /* 0x00013000011d7983 */ /* 0x001f620000100800 */
[----:B--2---:R-:W-:-:S05]  /*5f90*/  SHF.R.S32.HI R9, RZ, 0x1f, R9 ;  /* 0x0000001fff097819 */ /* 0x004fca0000011409 */
[----:B------:R0:W-:Y:S01]  /*5fa0*/  STL [R1+0xe0], R9 ;  /* 0x0000e00901007387 */ /* 0x0001e20000100800 */
[----:B---3--:R-:W-:-:S03]  /*5fb0*/  SHF.R.S32.HI R20, RZ, 0x1f, R20 ;  /* 0x0000001fff147819 */ /* 0x008fc60000011414 */
[----:B0-----:R-:W2:Y:S04]  /*5fc0*/  LDL R9, [R1+0x138] ;  /* 0x0001380001097983 */ /* 0x001ea80000100800 */
[----:B------:R0:W-:Y:S01]  /*5fd0*/  STL [R1+0xec], R20 ;  /* 0x0000ec1401007387 */ /* 0x0001e20000100800 */
[----:B----4-:R-:W-:-:S03]  /*5fe0*/  SHF.R.S32.HI R23, RZ, 0x1f, R23 ;  /* 0x0000001fff177819 */ /* 0x010fc60000011417 */
[----:B0-----:R-:W3:Y:S01]  /*5ff0*/  LDL.LU R20, [R1+0x8b4] ;  /* 0x0008b40001147983 */ /* 0x001ee20000300800 */
[----:B------:R-:W-:-:S03]  /*6000*/  SHF.R.S32.HI R19, RZ, 0x1f, R19 ;  /* 0x0000001fff137819 */ /* 0x000fc60000011413 */
[----:B------:R0:W-:Y:S01]  /*6010*/  STL [R1+0xf4], R23 ;  /* 0x0000f41701007387 */ /* 0x0001e20000100800 */
[----:B------:R-:W-:Y:S02]  /*6020*/  SHF.R.S32.HI R11, RZ, 0x1f, R11 ;  /* 0x0000001fff0b7819 */ /* 0x000fe4000001140b */
[----:B------:R-:W-:Y:S01]  /*6030*/  SHF.R.S32.HI R8, RZ, 0x1f, R8 ;  /* 0x0000001fff087819 */ /* 0x000fe20000011408 */
[----:B0-----:R-:W4:Y:S04]  /*6040*/  LDL.LU R23, [R1+0x8b0] ;  /* 0x0008b00001177983 */ /* 0x001f280000300800 */
[----:B------:R0:W-:Y:S01]  /*6050*/  STL [R1+0x100], R8 ;  /* 0x0001000801007387 */ /* 0x0001e20000100800 */
[----:B------:R-:W-:-:S03]  /*6060*/  SHF.R.S32.HI R22, RZ, 0x1f, R22 ;  /* 0x0000001fff167819 */ /* 0x000fc60000011416 */
[----:B0-----:R-:W3:Y:S04]  /*6070*/  LDL R8, [R1+0x148] ;  /* 0x0001480001087983 */ /* 0x001ee80000100800 */
[----:B------:R0:W-:Y:S01]  /*6080*/  STL [R1+0x10c], R19 ;  /* 0x00010c1301007387 */ /* 0x0001e20000100800 */
[----:B------:R-:W-:-:S03]  /*6090*/  SHF.R.S32.HI R18, RZ, 0x1f, R18 ;  /* 0x0000001fff127819 */ /* 0x000fc60000011412 */
[----:B0-----:R-:W3:Y:S04]  /*60a0*/  LDL.LU R19, [R1+0x8ac] ;  /* 0x0008ac0001137983 */ /* 0x001ee80000300800 */
[----:B------:R0:W-:Y:S01]  /*60b0*/  STL [R1+0x114], R11 ;  /* 0x0001140b01007387 */ /* 0x0001e20000100800 */
[----:B------:R-:W-:Y:S02]  /*60c0*/  SHF.R.S32.HI R21, RZ, 0x1f, R21 ;  /* 0x0000001fff157819 */ /* 0x000fe40000011415 */
[----:B0-----:R-:W-:Y:S02]  /*60d0*/  SHF.R.S32.HI R11, RZ, 0x1f, R10 ;  /* 0x0000001fff0b7819 */ /* 0x001fe4000001140a */
[----:B------:R-:W3:Y:S01]  /*60e0*/  LDL R10, [R1+0x154] ;  /* 0x00015400010a7983 */ /* 0x000ee20000100800 */
[----:B------:R-:W-:-:S03]  /*60f0*/  SHF.R.S32.HI R0, RZ, 0x1f, R0 ;  /* 0x0000001fff007819 */ /* 0x000fc60000011400 */
[----:B------:R0:W-:Y:S01]  /*6100*/  STL [R1+0x120], R11 ;  /* 0x0001200b01007387 */ /* 0x0001e20000100800 */
[----:B------:R-:W-:Y:S02]  /*6110*/  SHF.R.S32.HI R2, RZ, 0x1f, R2 ;  /* 0x0000001fff027819 */ /* 0x000fe40000011402 */
[----:B------:R-:W-:Y:S01]  /*6120*/  SHF.R.S32.HI R17, RZ, 0x1f, R17 ;  /* 0x0000001fff117819 */ /* 0x000fe20000011411 */
[----:B0-----:R-:W3:Y:S04]  /*6130*/  LDL.LU R11, [R1+0x58] ;  /* 0x00005800010b7983 */ /* 0x001ee80000300800 */
[----:B------:R0:W-:Y:S04]  /*6140*/  STL [R1+0x12c], R22 ;  /* 0x00012c1601007387 */ /* 0x0001e80000100800 */
[----:B0-----:R-:W3:Y:S04]  /*6150*/  LDL.LU R22, [R1+0x8a8] ;  /* 0x0008a80001167983 */ /* 0x001ee80000300800 */
[----:B------:R0:W-:Y:S04]  /*6160*/  STL [R1+0x134], R18 ;  /* 0x0001341201007387 */ /* 0x0001e80000100800 */
[----:B0-----:R-:W3:Y:S04]  /*6170*/  LDL.LU R18, [R1+0x8a4] ;  /* 0x0008a40001127983 */ /* 0x001ee80000300800 */
[----:B------:R0:W-:Y:S01]  /*6180*/  STL [R1+0x144], R21 ;  /* 0x0001441501007387 */ /* 0x0001e20000100800 */
[----:B------:R-:W-:-:S03]  /*6190*/  SHF.R.S32.HI R4, RZ, 0x1f, R4 ;  /* 0x0000001fff047819 */ /* 0x000fc60000011404 */
[----:B0-----:R-:W3:Y:S04]  /*61a0*/  LDL.LU R21, [R1+0x8a0] ;  /* 0x0008a00001157983 */ /* 0x001ee80000300800 */
[----:B------:R0:W-:Y:S01]  /*61b0*/  STL [R1+0x150], R0 ;  /* 0x0001500001007387 */ /* 0x0001e20000100800 */
[----:B------:R-:W-:-:S03]  /*61c0*/  SHF.R.S32.HI R28, RZ, 0x1f, R28 ;  /* 0x0000001fff1c7819 */ /* 0x000fc6000001141c */
[----:B0-----:R-:W3:Y:S04]  /*61d0*/  LDL.LU R0, [R1+0x89c] ;  /* 0x00089c0001007983 */ /* 0x001ee80000300800 */
[----:B------:R0:W-:Y:S04]  /*61e0*/  STL [R1+0x158], R2 ;  /* 0x0001580201007387 */ /* 0x0001e80000100800 */
[----:B0-----:R-:W3:Y:S04]  /*61f0*/  LDL.LU R2, [R1+0x898] ;  /* 0x0008980001027983 */ /* 0x001ee80000300800 */
[----:B------:R0:W-:Y:S02]  /*6200*/  STL [R1+0x160], R17 ;  /* 0x0001601101007387 */ /* 0x0001e40000100800 */
[----:B0-----:R-:W-:-:S02]  /*6210*/  SHF.R.S32.HI R17, RZ, 0x1f, R12 ;  /* 0x0000001fff117819 */ /* 0x001fc4000001140c */
[----:B------:R-:W3:Y:S04]  /*6220*/  LDL.LU R12, [R1+0x4c] ;  /* 0x00004c00010c7983 */ /* 0x000ee80000300800 */
[----:B------:R0:W-:Y:S01]  /*6230*/  STL [R1+0x164], R17 ;  /* 0x0001641101007387 */ /* 0x0001e20000100800 */
[----:B------:R-:W-:-:S03]  /*6240*/  SHF.R.S32.HI R5, RZ, 0x1f, R5 ;  /* 0x0000001fff057819 */ /* 0x000fc60000011405 */
[----:B0-----:R-:W3:Y:S04]  /*6250*/  LDL.LU R17, [R1+0x38] ;  /* 0x0000380001117983 */ /* 0x001ee80000300800 */
[----:B------:R0:W-:Y:S04]  /*6260*/  STL [R1+0x168], R4 ;  /* 0x0001680401007387 */ /* 0x0001e80000100800 */
[----:B0-----:R-:W3:Y:S04]  /*6270*/  LDL.LU R4, [R1+0x894] ;  /* 0x0008940001047983 */ /* 0x001ee80000300800 */
[----:B------:R0:W-:Y:S02]  /*6280*/  STL [R1+0x16c], R28 ;  /* 0x00016c1c01007387 */ /* 0x0001e40000100800 */
[----:B0-----:R-:W-:-:S02]  /*6290*/  SHF.R.S32.HI R28, RZ, 0x1f, R13 ;  /* 0x0000001fff1c7819 */ /* 0x001fc4000001140d */
[----:B------:R-:W4:Y:S04]  /*62a0*/  LDL.LU R13, [R1+0x48] ;  /* 0x00004800010d7983 */ /* 0x000f280000300800 */
[----:B------:R0:W-:Y:S04]  /*62b0*/  STL [R1+0x170], R28 ;  /* 0x0001701c01007387 */ /* 0x0001e80000100800 */
[----:B0-----:R-:W4:Y:S04]  /*62c0*/  LDL.LU R28, [R1+0x34] ;  /* 0x00003400011c7983 */ /* 0x001f280000300800 */
[----:B------:R0:W-:Y:S04]  /*62d0*/  STL [R1+0x174], R5 ;  /* 0x0001740501007387 */ /* 0x0001e80000100800 */
[----:B0-----:R-:W4:Y:S01]  /*62e0*/  LDL.LU R5, [R1+0x890] ;  /* 0x0008900001057983 */ /* 0x001f220000300800 */
[----:B-----5:R-:W-:-:S02]  /*62f0*/  SHF.R.S32.HI R16, RZ, 0x1f, R16 ;  /* 0x0000001fff107819 */ /* 0x020fc40000011410 */
[----:B------:R-:W-:-:S03]  /*6300*/  SHF.R.S32.HI R15, RZ, 0x1f, R15 ;  /* 0x0000001fff0f7819 */ /* 0x000fc6000001140f */
[----:B------:R0:W-:Y:S02]  /*6310*/  STL [R1+0x178], R16 ;  /* 0x0001781001007387 */ /* 0x0001e40000100800 */
[----:B0-----:R-:W-:Y:S02]  /*6320*/  SHF.R.S32.HI R16, RZ, 0x1f, R14 ;  /* 0x0000001fff107819 */ /* 0x001fe4000001140e */
[----:B------:R-:W5:Y:S04]  /*6330*/  LDL.LU R14, [R1+0x44] ;  /* 0x00004400010e7983 */ /* 0x000f680000300800 */
[----:B------:R0:W-:Y:S04]  /*6340*/  STL [R1+0x17c], R16 ;  /* 0x00017c1001007387 */ /* 0x0001e80000100800 */
[----:B0-----:R-:W5:Y:S04]  /*6350*/  LDL.LU R16, [R1+0x30] ;  /* 0x0000300001107983 */ /* 0x001f680000300800 */
[----:B------:R0:W-:Y:S02]  /*6360*/  STL [R1+0x180], R15 ;  /* 0x0001800f01007387 */ /* 0x0001e40000100800 */
[----:B0-----:R-:W-:-:S02]  /*6370*/  SHF.R.S32.HI R15, RZ, 0x1f, R29 ;  /* 0x0000001fff0f7819 */ /* 0x001fc4000001141d */
[----:B------:R-:W5:Y:S04]  /*6380*/  LDL.LU R29, [R1+0x40] ;  /* 0x00004000011d7983 */ /* 0x000f680000300800 */
[----:B------:R0:W-:Y:S01]  /*6390*/  STL [R1+0x184], R15 ;  /* 0x0001840f01007387 */ /* 0x0001e20000100800 */
[----:B--2---:R-:W-:-:S03]  /*63a0*/  SHF.R.S32.HI R9, RZ, 0x1f, R9 ;  /* 0x0000001fff097819 */ /* 0x004fc60000011409 */
[----:B0-----:R-:W2:Y:S04]  /*63b0*/  LDL.LU R15, [R1+0x2c] ;  /* 0x00002c00010f7983 */ /* 0x001ea80000300800 */
[----:B------:R4:W-:Y:S01]  /*63c0*/  STL [R1+0x188], R9 ;  /* 0x0001880901007387 */ /* 0x0009e20000100800 */
[----:B---3--:R-:W-:Y:S02]  /*63d0*/  SHF.R.S32.HI R4, RZ, 0x1f, R4 ;  /* 0x0000001fff047819 */ /* 0x008fe40000011404 */
[----:B----4-:R-:W-:Y:S02]  /*63e0*/  SHF.R.S32.HI R9, RZ, 0x1f, R5 ;  /* 0x0000001fff097819 */ /* 0x010fe40000011405 */
[----:B------:R-:W3:Y:S04]  /*63f0*/  LDL.LU R5, [R1+0x88c] ;  /* 0x00088c0001057983 */ /* 0x000ee80000300800 */
[----:B------:R0:W-:Y:S02]  /*6400*/  STL [R1+0x18c], R9 ;  /* 0x00018c0901007387 */ /* 0x0001e40000100800 */
[----:B0-----:R-:W-:-:S02]  /*6410*/  SHF.R.S32.HI R9, RZ, 0x1f, R8 ;  /* 0x0000001fff097819 */ /* 0x001fc40000011408 */
[----:B------:R-:W4:Y:S04]  /*6420*/  LDL.LU R8, [R1+0x3c] ;  /* 0x00003c0001087983 */ /* 0x000f280000300800 */
[----:B------:R0:W-:Y:S04]  /*6430*/  STL [R1+0x190], R9 ;  /* 0x0001900901007387 */ /* 0x0001e80000100800 */
[----:B0-----:R-:W2:Y:S04]  /*6440*/  LDL.LU R9, [R1+0x28] ;  /* 0x0000280001097983 */ /* 0x001ea80000300800 */
[----:B------:R0:W-:Y:S04]  /*6450*/  STL [R1+0x194], R4 ;  /* 0x0001940401007387 */ /* 0x0001e80000100800 */
[----:B0-----:R-:W2:Y:S01]  /*6460*/  LDL.LU R4, [R1+0x888] ;  /* 0x0008880001047983 */ /* 0x001ea20000300800 */
[----:B------:R-:W-:-:S05]  /*6470*/  SHF.R.S32.HI R10, RZ, 0x1f, R10 ;  /* 0x0000001fff0a7819 */ /* 0x000fca000001140a */
[----:B------:R3:W-:Y:S02]  /*6480*/  STL [R1+0x198], R10 ;  /* 0x0001980a01007387 */ /* 0x0007e40000100800 */
[----:B---3--:R-:W-:-:S05]  /*6490*/  IADD3 R10, P4, PT, R5, R11, RZ ;  /* 0x0000000b050a7210 */ /* 0x008fca0007f9e0ff */
[----:B------:R0:W-:Y:S04]  /*64a0*/  STL [R1+0x7b0], R10 ;  /* 0x0007b00a01007387 */ /* 0x0001e80000100800 */
[----:B0-----:R-:W3:Y:S01]  /*64b0*/  LDL.LU R10, [R1+0x24] ;  /* 0x00002400010a7983 */ /* 0x001ee20000300800 */
[----:B--2---:R-:W-:-:S05]  /*64c0*/  IADD3 R11, P3, PT, R4, R11, RZ ;  /* 0x0000000b040b7210 */ /* 0x004fca0007f7e0ff */
[----:B------:R0:W-:Y:S02]  /*64d0*/  STL [R1+0x7ac], R11 ;  /* 0x0007ac0b01007387 */ /* 0x0001e40000100800 */
[-C--:B0-----:R-:W-:Y:S02]  /*64e0*/  IADD3 R11, P2, PT, R5, R2.reuse, RZ ;  /* 0x00000002050b7210 */ /* 0x081fe40007f5e0ff */
[----:B------:R-:W-:-:S03]  /*64f0*/  IADD3 R2, P1, PT, R4, R2, RZ ;  /* 0x0000000204027210 */ /* 0x000fc60007f3e0ff */
[----:B------:R0:W-:Y:S04]  /*6500*/  STL [R1+0x7a8], R11 ;  /* 0x0007a80b01007387 */ /* 0x0001e80000100800 */
[----:B0-----:R-:W2:Y:S04]  /*6510*/  LDL.LU R11, [R1+0x20] ;  /* 0x00002000010b7983 */ /* 0x001ea80000300800 */
[----:B------:R0:W-:Y:S02]  /*6520*/  STL [R1+0x7a4], R2 ;  /* 0x0007a40201007387 */ /* 0x0001e40000100800 */
[----:B0-----:R-:W-:-:S05]  /*6530*/  IADD3 R2, P0, PT, R5, R0, RZ ;  /* 0x0000000005027210 */ /* 0x001fca0007f1e0ff */
[----:B------:R0:W-:Y:S04]  /*6540*/  STL [R1+0x7a0], R2 ;  /* 0x0007a00201007387 */ /* 0x0001e80000100800 */
[----:B0-----:R-:W2:Y:S01]  /*6550*/  LDL.LU R2, [R1+0x884] ;  /* 0x0008840001027983 */ /* 0x001ea20000300800 */
[----:B------:R-:W-:-:S05]  /*6560*/  IADD3 R0, P6, PT, R4, R0, RZ ;  /* 0x0000000004007210 */ /* 0x000fca0007fde0ff */
[----:B------:R0:W-:Y:S02]  /*6570*/  STL [R1+0x798], R0 ;  /* 0x0007980001007387 */ /* 0x0001e40000100800 */
[----:B0-----:R-:W-:-:S05]  /*6580*/  IADD3 R0, P5, PT, R5, R12, RZ ;  /* 0x0000000c05007210 */ /* 0x001fca0007fbe0ff */
[----:B------:R2:W-:Y:S02]  /*6590*/  STL [R1+0x794], R0 ;  /* 0x0007940001007387 */ /* 0x0005e40000100800 */
[----:B--2---:R-:W-:-:S05]  /*65a0*/  IMAD.X R0, R2, 0x1, R17, P4 ;  /* 0x0000000102007824 */ /* 0x004fca00020e0611 */
[----:B------:R0:W-:Y:S04]  /*65b0*/  STL [R1+0x79c], R0 ;  /* 0x00079c0001007387 */ /* 0x0001e80000100800 */
[----:B0-----:R-:W2:Y:S01]  /*65c0*/  LDL.LU R0, [R1+0x880] ;  /* 0x0008800001007983 */ /* 0x001ea20000300800 */
[----:B------:R-:W-:-:S05]  /*65d0*/  IADD3 R12, P4, PT, R4, R12, RZ ;  /* 0x0000000c040c7210 */ /* 0x000fca0007f9e0ff */
[----:B------:R0:W-:Y:S04]  /*65e0*/  STL [R1+0x790], R12 ;  /* 0x0007900c01007387 */ /* 0x0001e80000100800 */
[----:B0-----:R-:W3:Y:S01]  /*65f0*/  LDL.LU R12, [R1+0x1c] ;  /* 0x00001c00010c7983 */ /* 0x001ee20000300800 */
[----:B--2---:R-:W-:-:S05]  /*6600*/  IMAD.X R17, R0, 0x1, R17, P3 ;  /* 0x0000000100117824 */ /* 0x004fca00018e0611 */
[----:B------:R0:W-:Y:S02]  /*6610*/  STL [R1+0x78c], R17 ;  /* 0x00078c1101007387 */ /* 0x0001e40000100800 */
[----:B0-----:R-:W-:-:S05]  /*6620*/  IADD3 R17, P3, PT, R5, R13, RZ ;  /* 0x0000000d05117210 */ /* 0x001fca0007f7e0ff */
[----:B------:R0:W-:Y:S02]  /*6630*/  STL [R1+0x784], R17 ;  /* 0x0007841101007387 */ /* 0x0001e40000100800 */
[--C-:B0-----:R-:W-:Y:S01]  /*6640*/  IMAD.X R17, R2, 0x1, R28.reuse, P2 ;  /* 0x0000000102117824 */ /* 0x101fe200010e061c */
[----:B------:R-:W-:Y:S01]  /*6650*/  IADD3 R13, P2, PT, R4, R13, RZ ;  /* 0x0000000d040d7210 */ /* 0x000fe20007f5e0ff */
[----:B------:R-:W-:-:S03]  /*6660*/  IMAD.X R28, R0, 0x1, R28, P1 ;  /* 0x00000001001c7824 */ /* 0x000fc600008e061c */
[----:B------:R0:W-:Y:S04]  /*6670*/  STL [R1+0x788], R17 ;  /* 0x0007881101007387 */ /* 0x0001e80000100800 */
[----:B0-----:R-:W2:Y:S04]  /*6680*/  LDL.LU R17, [R1+0x87c] ;  /* 0x00087c0001117983 */ /* 0x001ea80000300800 */
[----:B------:R0:W-:Y:S04]  /*6690*/  STL [R1+0x780], R13 ;  /* 0x0007800d01007387 */ /* 0x0001e80000100800 */
[----:B0-----:R-:W2:Y:S04]  /*66a0*/  LDL.LU R13, [R1+0x18] ;  /* 0x00001800010d7983 */ /* 0x001ea80000300800 */
[----:B------:R5:W-:Y:S02]  /*66b0*/  STL [R1+0x77c], R28 ;  /* 0x00077c1c01007387 */ /* 0x000be40000100800 */
[----:B-----5:R-:W-:-:S05]  /*66c0*/  IADD3 R28, P1, PT, R5, R14, RZ ;  /* 0x0000000e051c7210 */ /* 0x020fca0007f3e0ff */
[----:B------:R0:W-:Y:S02]  /*66d0*/  STL [R1+0x774], R28 ;  /* 0x0007741c01007387 */ /* 0x0001e40000100800 */
[--C-:B0-----:R-:W-:Y:S01]  /*66e0*/  IMAD.X R28, R2, 0x1, R16.reuse, P0 ;  /* 0x00000001021c7824 */ /* 0x101fe200000e0610 */
[----:B------:R-:W-:Y:S01]  /*66f0*/  IADD3 R14, P0, PT, R4, R14, RZ ;  /* 0x0000000e040e7210 */ /* 0x000fe20007f1e0ff */
[----:B------:R-:W-:-:S03]  /*6700*/  IMAD.X R16, R0, 0x1, R16, P6 ;  /* 0x0000000100107824 */ /* 0x000fc600030e0610 */
[----:B------:R0:W-:Y:S04]  /*6710*/  STL [R1+0x778], R28 ;  /* 0x0007781c01007387 */ /* 0x0001e80000100800 */
[----:B0-----:R-:W5:Y:S04]  /*6720*/  LDL.LU R28, [R1+0x878] ;  /* 0x00087800011c7983 */ /* 0x001f680000300800 */
[----:B------:R0:W-:Y:S04]  /*6730*/  STL [R1+0x770], R14 ;  /* 0x0007700e01007387 */ /* 0x0001e80000100800 */
[----:B0-----:R-:W2:Y:S04]  /*6740*/  LDL.LU R14, [R1+0x14] ;  /* 0x00001400010e7983 */ /* 0x001ea80000300800 */
        /* <DEDUP_REMOVED lines=11> */
[----:B----4-:R-:W-:-:S05]  /*6800*/  IADD3 R15, P4, PT, R5, R8, RZ ;  /* 0x00000008050f7210 */ /* 0x010fca0007f9e0ff */
[----:B------:R0:W-:Y:S02]  /*6810*/  STL [R1+0x754], R15 ;  /* 0x0007540f01007387 */ /* 0x0001e40000100800 */
[----:B0-----:R-:W-:Y:S01]  /*6820*/  IMAD.X R15, R2, 0x1, R9, P3 ;  /* 0x00000001020f7824 */ /* 0x001fe200018e0609 */
[----:B------:R-:W-:-:S04]  /*6830*/  IADD3 R8, P3, PT, R4, R8, RZ ;  /* 0x0000000804087210 */ /* 0x000fc80007f7e0ff */
[----:B------:R0:W-:Y:S04]  /*6840*/  STL [R1+0x758], R15 ;  /* 0x0007580f01007387 */ /* 0x0001e80000100800 */
[----:B0-----:R-:W4:Y:S04]  /*6850*/  LDL.LU R15, [R1+0x86c] ;  /* 0x00086c00010f7983 */ /* 0x001f280000300800 */
[----:B------:R0:W-:Y:S04]  /*6860*/  STL [R1+0x750], R8 ;  /* 0x0007500801007387 */ /* 0x0001e80000100800 */
[----:B0-----:R-:W2:Y:S01]  /*6870*/  LDL.LU R8, [R1+0x868] ;  /* 0x0008680001087983 */ /* 0x001ea20000300800 */
[----:B------:R-:W-:-:S05]  /*6880*/  IMAD.X R9, R0, 0x1, R9, P2 ;  /* 0x0000000100097824 */ /* 0x000fca00010e0609 */
[----:B------:R2:W-:Y:S02]  /*6890*/  STL [R1+0x74c], R9 ;  /* 0x00074c0901007387 */ /* 0x0005e40000100800 */
[----:B--2---:R-:W-:-:S05]  /*68a0*/  IADD3 R9, P2, PT, R5, R8, RZ ;  /* 0x0000000805097210 */ /* 0x004fca0007f5e0ff */
[----:B------:R3:W-:Y:S02]  /*68b0*/  STL [R1+0x744], R9 ;  /* 0x0007440901007387 */ /* 0x0007e40000100800 */
[----:B---3--:R-:W-:-:S05]  /*68c0*/  IMAD.X R9, R2, 0x1, R10, P1 ;  /* 0x0000000102097824 */ /* 0x008fca00008e060a */
[----:B------:R0:W-:Y:S04]  /*68d0*/  STL [R1+0x748], R9 ;  /* 0x0007480901007387 */ /* 0x0001e80000100800 */
[----:B0-----:R-:W2:Y:S01]  /*68e0*/  LDL.LU R9, [R1+0x864] ;  /* 0x0008640001097983 */ /* 0x001ea20000300800 */
[----:B------:R-:W-:-:S05]  /*68f0*/  IADD3 R8, P1, PT, R4, R8, RZ ;  /* 0x0000000804087210 */ /* 0x000fca0007f3e0ff */
[----:B------:R0:W-:Y:S02]  /*6900*/  STL [R1+0x740], R8 ;  /* 0x0007400801007387 */ /* 0x0001e40000100800 */
[----:B0-----:R-:W-:Y:S02]  /*6910*/  IMAD.X R8, R0, 0x1, R10, P0 ;  /* 0x0000000100087824 */ /* 0x001fe400000e060a */
[----:B------:R-:W3:Y:S04]  /*6920*/  LDL.LU R10, [R1+0x860] ;  /* 0x00086000010a7983 */ /* 0x000ee80000300800 */
[----:B------:R2:W-:Y:S02]  /*6930*/  STL [R1+0x73c], R8 ;  /* 0x00073c0801007387 */ /* 0x0005e40000100800 */
[----:B--2---:R-:W-:-:S05]  /*6940*/  IADD3 R8, P0, PT, R5, R9, RZ ;  /* 0x0000000905087210 */ /* 0x004fca0007f1e0ff */
[----:B------:R0:W-:Y:S02]  /*6950*/  STL [R1+0x734], R8 ;  /* 0x0007340801007387 */ /* 0x0001e40000100800 */
[--C-:B0-----:R-:W-:Y:S02]  /*6960*/  IMAD.X R8, R2, 0x1, R11.reuse, P6 ;  /* 0x0000000102087824 */ /* 0x101fe400030e060b */
[----:B------:R-:W-:-:S03]  /*6970*/  IMAD.X R11, R0, 0x1, R11, P5 ;  /* 0x00000001000b7824 */ /* 0x000fc600028e060b */
[----:B------:R0:W-:Y:S02]  /*6980*/  STL [R1+0x738], R8 ;  /* 0x0007380801007387 */ /* 0x0001e40000100800 */
[----:B0-----:R-:W-:Y:S02]  /*6990*/  IADD3 R8, P6, PT, R4, R9, RZ ;  /* 0x0000000904087210 */ /* 0x001fe40007fde0ff */
[----:B------:R-:W2:Y:S04]  /*69a0*/  LDL.LU R9, [R1+0x4] ;  /* 0x0000040001097983 */ /* 0x000ea80000300800 */
[----:B------:R0:W-:Y:S04]  /*69b0*/  STL [R1+0x730], R8 ;  /* 0x0007300801007387 */ /* 0x0001e80000100800 */
[----:B0-----:R-:W2:Y:S04]  /*69c0*/  LDL.LU R8, [R1] ;  /* 0x0000000001087983 */ /* 0x001ea80000300800 */
[----:B------:R3:W-:Y:S02]  /*69d0*/  STL [R1+0x72c], R11 ;  /* 0x00072c0b01007387 */ /* 0x0007e40000100800 */
[----:B---3--:R-:W-:-:S05]  /*69e0*/  IADD3 R11, P5, PT, R5, R10, RZ ;  /* 0x0000000a050b7210 */ /* 0x008fca0007fbe0ff */
[----:B------:R0:W-:Y:S02]  /*69f0*/  STL [R1+0x724], R11 ;  /* 0x0007240b01007387 */ /* 0x0001e40000100800 */
[----:B0-----:R-:W-:-:S05]  /*6a00*/  IMAD.X R11, R2, 0x1, R12, P4 ;  /* 0x00000001020b7824 */ /* 0x001fca00020e060c */
[----:B------:R0:W-:Y:S04]  /*6a10*/  STL [R1+0x728], R11 ;  /* 0x0007280b01007387 */ /* 0x0001e80000100800 */
[----:B0-----:R-:W3:Y:S01]  /*6a20*/  LDL.LU R11, [R1+0x85c] ;  /* 0x00085c00010b7983 */ /* 0x001ee20000300800 */
[----:B------:R-:W-:Y:S01]  /*6a30*/  IADD3 R10, P4, PT, R4, R10, RZ ;  /* 0x0000000a040a7210 */ /* 0x000fe20007f9e0ff */
[----:B------:R-:W-:-:S04]  /*6a40*/  IMAD.X R12, R0, 0x1, R12, P3 ;  /* 0x00000001000c7824 */ /* 0x000fc800018e060c */
[----:B------:R0:W-:Y:S04]  /*6a50*/  STL [R1+0x720], R10 ;  /* 0x0007200a01007387 */ /* 0x0001e80000100800 */
[----:B0-----:R-:W2:Y:S04]  /*6a60*/  LDL.LU R10, [R1+0x8] ;  /* 0x00000800010a7983 */ /* 0x001ea80000300800 */
        /* <DEDUP_REMOVED lines=13> */
[----:B0-----:R-:W-:Y:S01]  /*6b40*/  IMAD.X R13, R2, 0x1, R14, P0 ;  /* 0x00000001020d7824 */ /* 0x001fe200000e060e */
[----:B------:R-:W-:-:S04]  /*6b50*/  IADD3 R12, P0, PT, R4, R12, RZ ;  /* 0x0000000c040c7210 */ /* 0x000fc80007f1e0ff */
[----:B------:R0:W-:Y:S04]  /*6b60*/  STL [R1+0x708], R13 ;  /* 0x0007080d01007387 */ /* 0x0001e80000100800 */
[----:B0-----:R-:W3:Y:S04]  /*6b70*/  LDL.LU R13, [R1+0x854] ;  /* 0x00085400010d7983 */ /* 0x001ee80000300800 */
[----:B------:R0:W-:Y:S04]  /*6b80*/  STL [R1+0x700], R12 ;  /* 0x0007000c01007387 */ /* 0x0001e80000100800 */
[----:B0-----:R-:W2:Y:S01]  /*6b90*/  LDL.LU R12, [R1+0x10] ;  /* 0x00001000010c7983 */ /* 0x001ea20000300800 */
[----:B------:R-:W-:-:S05]  /*6ba0*/  IMAD.X R14, R0, 0x1, R14, P6 ;  /* 0x00000001000e7824 */ /* 0x000fca00030e060e */
[----:B------:R3:W-:Y:S02]  /*6bb0*/  STL [R1+0x6fc], R14 ;  /* 0x0006fc0e01007387 */ /* 0x0007e40000100800 */
[----:B---3--:R-:W-:-:S05]  /*6bc0*/  IADD3 R14, P6, PT, R5, R13, RZ ;  /* 0x0000000d050e7210 */ /* 0x008fca0007fde0ff */
[----:B------:R2:W-:Y:S02]  /*6bd0*/  STL [R1+0x6f4], R14 ;  /* 0x0006f40e01007387 */ /* 0x0005e40000100800 */
[----:B--2---:R-:W-:-:S05]  /*6be0*/  IMAD.X R14, R2, 0x1, R12, P5 ;  /* 0x00000001020e7824 */ /* 0x004fca00028e060c */
[----:B------:R0:W-:Y:S04]  /*6bf0*/  STL [R1+0x6f8], R14 ;  /* 0x0006f80e01007387 */ /* 0x0001e80000100800 */
[----:B0-----:R-:W2:Y:S01]  /*6c00*/  LDL.LU R14, [R1+0x850] ;  /* 0x00085000010e7983 */ /* 0x001ea20000300800 */
[----:B------:R-:W-:Y:S01]  /*6c10*/  IADD3 R13, P5, PT, R4, R13, RZ ;  /* 0x0000000d040d7210 */ /* 0x000fe20007fbe0ff */
[----:B------:R-:W-:-:S04]  /*6c20*/  IMAD.X R12, R0, 0x1, R12, P4 ;  /* 0x00000001000c7824 */ /* 0x000fc800020e060c */
[----:B------:R-:W-:Y:S04]  /*6c30*/  STL [R1+0x6f0], R13 ;  /* 0x0006f00d01007387 */ /* 0x000fe80000100800 */
[----:B------:R0:W-:Y:S02]  /*6c40*/  STL [R1+0x6ec], R12 ;  /* 0x0006ec0c01007387 */ /* 0x0001e40000100800 */
[----:B0-----:R-:W-:Y:S01]  /*6c50*/  IMAD.X R12, R2, 0x1, R11, P3 ;  /* 0x00000001020c7824 */ /* 0x001fe200018e060b */
[----:B------:R-:W-:Y:S02]  /*6c60*/  SHF.R.S32.HI R25, RZ, 0x1f, R3 ;  /* 0x0000001fff197819 */ /* 0x000fe40000011403 */
[----:B------:R-:W-:Y:S02]  /*6c70*/  SHF.R.S32.HI R26, RZ, 0x1f, R6 ;  /* 0x0000001fff1a7819 */ /* 0x000fe40000011406 */
[----:B--2---:R-:W-:-:S05]  /*6c80*/  IADD3 R13, P4, PT, R5, R14, RZ ;  /* 0x0000000e050d7210 */ /* 0x004fca0007f9e0ff */
[----:B------:R0:W-:Y:S04]  /*6c90*/  STL [R1+0x6e4], R13 ;  /* 0x0006e40d01007387 */ /* 0x0001e80000100800 */
[----:B------:R1:W-:Y:S01]  /*6ca0*/  STL [R1+0x6e8], R12 ;  /* 0x0006e80c01007387 */ /* 0x0003e20000100800 */
[----:B0-----:R-:W-:Y:S01]  /*6cb0*/  IADD3 R13, P3, PT, R4, R14, RZ ;  /* 0x0000000e040d7210 */ /* 0x001fe20007f7e0ff */
[----:B-1----:R-:W-:Y:S01]  /*6cc0*/  IMAD.X R12, R0, 0x1, R11, P2 ;  /* 0x00000001000c7824 */ /* 0x002fe200010e060b */
[----:B----4-:R-:W-:-:S03]  /*6cd0*/  IADD3 R11, P2, PT, R5, R15, RZ ;  /* 0x0000000f050b7210 */ /* 0x010fc60007f5e0ff */
[----:B------:R0:W-:Y:S04]  /*6ce0*/  STL [R1+0x6e0], R13 ;  /* 0x0006e00d01007387 */ /* 0x0001e80000100800 */
[----:B------:R1:W-:Y:S04]  /*6cf0*/  STL [R1+0x6dc], R12 ;  /* 0x0006dc0c01007387 */ /* 0x0003e80000100800 */
[----:B------:R2:W-:Y:S01]  /*6d00*/  STL [R1+0x6d4], R11 ;  /* 0x0006d40b01007387 */ /* 0x0005e20000100800 */
[----:B0-----:R-:W-:Y:S01]  /*6d10*/  IMAD.X R13, R2, 0x1, R10, P1 ;  /* 0x00000001020d7824 */ /* 0x001fe200008e060a */
[----:B-1----:R-:W-:-:S04]  /*6d20*/  IADD3 R12, P1, PT, R4, R15, RZ ;  /* 0x0000000f040c7210 */ /* 0x002fc80007f3e0ff */
[----:B------:R-:W-:Y:S01]  /*6d30*/  STL [R1+0x6d8], R13 ;  /* 0x0006d80d01007387 */ /* 0x000fe20000100800 */
[----:B--2---:R-:W-:Y:S01]  /*6d40*/  IMAD.X R11, R0, 0x1, R10, P0 ;  /* 0x00000001000b7824 */ /* 0x004fe200000e060a */
[-C--:B------:R-:W-:Y:S02]  /*6d50*/  IADD3 R10, P0, PT, R5, R16.reuse, RZ ;  /* 0x00000010050a7210 */ /* 0x080fe40007f1e0ff */
        /* <DEDUP_REMOVED lines=14> */
[C---:B--2---:R-:W-:Y:S01]  /*6e40*/  IMAD.X R9, R0.reuse, 0x1, R8, P3 ;  /* 0x0000000100097824 */ /* 0x044fe200018e0608 */
[----:B------:R-:W-:Y:S02]  /*6e50*/  IADD3 R8, P3, PT, R5, R18, RZ ;  /* 0x0000001205087210 */ /* 0x000fe40007f7e0ff */
[----:B------:R0:W-:Y:S04]  /*6e60*/  STL [R1+0x6b0], R10 ;  /* 0x0006b00a01007387 */ /* 0x0001e80000100800 */
[----:B------:R-:W2:Y:S04]  /*6e70*/  LDL.LU R12, [R1+0x60] ;  /* 0x00006000010c7983 */ /* 0x000ea80000300800 */
[----:B------:R1:W-:Y:S04]  /*6e80*/  STL [R1+0x6ac], R9 ;  /* 0x0006ac0901007387 */ /* 0x0003e80000100800 */
[----:B------:R3:W-:Y:S01]  /*6e90*/  STL [R1+0x6a4], R8 ;  /* 0x0006a40801007387 */ /* 0x0007e20000100800 */
[----:B0-----:R-:W-:-:S02]  /*6ea0*/  IMAD.X R10, R0, 0x1, R29, P1 ;  /* 0x00000001000a7824 */ /* 0x001fc400008e061d */
[----:B-1----:R-:W-:Y:S01]  /*6eb0*/  IMAD.X R9, R2, 0x1, R29, P2 ;  /* 0x0000000102097824 */ /* 0x002fe200010e061d */
[----:B---3--:R-:W-:-:S04]  /*6ec0*/  IADD3 R8, P2, PT, R4, R18, RZ ;  /* 0x0000001204087210 */ /* 0x008fc80007f5e0ff */
[----:B------:R0:W-:Y:S04]  /*6ed0*/  STL [R1+0x6a8], R9 ;  /* 0x0006a80901007387 */ /* 0x0001e80000100800 */
[----:B------:R5:W-:Y:S01]  /*6ee0*/  STL [R1+0x6a0], R8 ;  /* 0x0006a00801007387 */ /* 0x000be20000100800 */
[----:B0-----:R-:W-:-:S03]  /*6ef0*/  IADD3 R9, P1, PT, R5, R19, RZ ;  /* 0x0000001305097210 */ /* 0x001fc60007f3e0ff */
[----:B------:R-:W-:Y:S01]  /*6f00*/  STL [R1+0x69c], R10 ;  /* 0x00069c0a01007387 */ /* 0x000fe20000100800 */
[----:B-----5:R-:W-:-:S03]  /*6f10*/  IMAD.X R8, R2, 0x1, R28, P0 ;  /* 0x0000000102087824 */ /* 0x020fc600000e061c */
[----:B------:R-:W3:Y:S04]  /*6f20*/  LDL.LU R11, [R1+0x64] ;  /* 0x00006400010b7983 */ /* 0x000ee80000300800 */
[----:B------:R0:W-:Y:S04]  /*6f30*/  STL [R1+0x694], R9 ;  /* 0x0006940901007387 */ /* 0x0001e80000100800 */
[----:B------:R1:W-:Y:S01]  /*6f40*/  STL [R1+0x698], R8 ;  /* 0x0006980801007387 */ /* 0x0003e20000100800 */
[----:B0-----:R-:W-:Y:S01]  /*6f50*/  IADD3 R9, P0, PT, R4, R19, RZ ;  /* 0x0000001304097210 */ /* 0x001fe20007f1e0ff */
[----:B-1----:R-:W-:Y:S01]  /*6f60*/  IMAD.X R8, R0, 0x1, R28, P6 ;  /* 0x0000000100087824 */ /* 0x002fe200030e061c */
[----:B------:R-:W-:-:S03]  /*6f70*/  IADD3 R10, P6, PT, R5, R20, RZ ;  /* 0x00000014050a7210 */ /* 0x000fc60007fde0ff */
[----:B------:R0:W-:Y:S04]  /*6f80*/  STL [R1+0x690], R9 ;  /* 0x0006900901007387 */ /* 0x0001e80000100800 */
[----:B------:R1:W-:Y:S01]  /*6f90*/  STL [R1+0x68c], R8 ;  /* 0x00068c0801007387 */ /* 0x0003e20000100800 */
[----:B0-----:R-:W-:-:S03]  /*6fa0*/  IMAD.X R9, R2, 0x1, R21, P5 ;  /* 0x0000000102097824 */ /* 0x001fc600028e0615 */
[----:B------:R0:W-:Y:S01]  /*6fb0*/  STL [R1+0x684], R10 ;  /* 0x0006840a01007387 */ /* 0x0001e20000100800 */
[----:B-1----:R-:W-:Y:S01]  /*6fc0*/  IADD3 R8, P5, PT, R4, R20, RZ ;  /* 0x0000001404087210 */ /* 0x002fe20007fbe0ff */
[----:B------:R-:W-:Y:S02]  /*6fd0*/  IMAD.X R13, R0, 0x1, R21, P4 ;  /* 0x00000001000d7824 */ /* 0x000fe400020e0615 */
[----:B0-----:R-:W4:Y:S04]  /*6fe0*/  LDL.LU R10, [R1+0x6c] ;  /* 0x00006c00010a7983 */ /* 0x001f280000300800 */
[----:B------:R0:W-:Y:S04]  /*6ff0*/  STL [R1+0x688], R9 ;  /* 0x0006880901007387 */ /* 0x0001e80000100800 */
[----:B------:R1:W-:Y:S04]  /*7000*/  STL [R1+0x680], R8 ;  /* 0x0006800801007387 */ /* 0x0003e80000100800 */
[----:B------:R-:W-:Y:S01]  /*7010*/  STL [R1+0x67c], R13 ;  /* 0x00067c0d01007387 */ /* 0x000fe20000100800 */
[----:B0-----:R-:W-:Y:S01]  /*7020*/  IMAD.X R9, R2, 0x1, R22, P3 ;  /* 0x0000000102097824 */ /* 0x001fe200018e0616 */
[----:B-1----:R-:W-:-:S02]  /*7030*/  IADD3 R8, P4, PT, R5, R3, RZ ;  /* 0x0000000305087210 */ /* 0x002fc40007f9e0ff */
[----:B------:R-:W-:-:S03]  /*7040*/  IADD3 R3, P3, PT, R4, R3, RZ ;  /* 0x0000000304037210 */ /* 0x000fc60007f7e0ff */
[----:B------:R0:W-:Y:S04]  /*7050*/  STL [R1+0x674], R8 ;  /* 0x0006740801007387 */ /* 0x0001e80000100800 */
[----:B------:R1:W-:Y:S04]  /*7060*/  STL [R1+0x678], R9 ;  /* 0x0006780901007387 */ /* 0x0003e80000100800 */
[----:B------:R-:W5:Y:S01]  /*7070*/  LDL.LU R17, [R1+0x74] ;  /* 0x0000740001117983 */ /* 0x000f620000300800 */
[----:B0-----:R-:W-:-:S03]  /*7080*/  IMAD.X R8, R0, 0x1, R22, P2 ;  /* 0x0000000100087824 */ /* 0x001fc600010e0616 */
[----:B------:R0:W-:Y:S04]  /*7090*/  STL [R1+0x670], R3 ;  /* 0x0006700301007387 */ /* 0x0001e80000100800 */
[----:B------:R0:W-:Y:S04]  /*70a0*/  STL [R1+0x66c], R8 ;  /* 0x00066c0801007387 */ /* 0x0001e80000100800 */
[----:B-1----:R-:W5:Y:S01]  /*70b0*/  LDL.LU R9, [R1+0x5c] ;  /* 0x00005c0001097983 */ /* 0x002f620000300800 */
[----:B0-----:R-:W-:Y:S01]  /*70c0*/  IADD3 R3, P2, PT, R5, R6, RZ ;  /* 0x0000000605037210 */ /* 0x001fe20007f5e0ff */
[----:B------:R-:W-:-:S04]  /*70d0*/  IMAD.X R8, R2, 0x1, R23, P1 ;  /* 0x0000000102087824 */ /* 0x000fc800008e0617 */
[----:B------:R0:W-:Y:S04]  /*70e0*/  STL [R1+0x664], R3 ;  /* 0x0006640301007387 */ /* 0x0001e80000100800 */
[----:B------:R1:W-:Y:S04]  /*70f0*/  STL [R1+0x668], R8 ;  /* 0x0006680801007387 */ /* 0x0003e80000100800 */
[----:B------:R-:W5:Y:S01]  /*7100*/  LDL.LU R16, [R1+0x7c] ;  /* 0x00007c0001107983 */ /* 0x000f620000300800 */
[----:B0-----:R-:W-:Y:S01]  /*7110*/  IADD3 R3, P1, PT, R4, R6, RZ ;  /* 0x0000000604037210 */ /* 0x001fe20007f3e0ff */
[----:B------:R-:W-:-:S04]  /*7120*/  IMAD.X R6, R0, 0x1, R23, P0 ;  /* 0x0000000100067824 */ /* 0x000fc800000e0617 */
[----:B------:R0:W-:Y:S04]  /*7130*/  STL [R1+0x660], R3 ;  /* 0x0006600301007387 */ /* 0x0001e80000100800 */
[----:B------:R0:W-:Y:S04]  /*7140*/  STL [R1+0x65c], R6 ;  /* 0x00065c0601007387 */ /* 0x0001e80000100800 */
[----:B-1----:R-:W5:Y:S01]  /*7150*/  LDL.LU R8, [R1+0x68] ;  /* 0x0000680001087983 */ /* 0x002f620000300800 */
[----:B0-----:R-:W-:Y:S01]  /*7160*/  IADD3 R3, P0, PT, R5, R7, RZ ;  /* 0x0000000705037210 */ /* 0x001fe20007f1e0ff */
[----:B------:R-:W-:-:S04]  /*7170*/  IMAD.X R13, R2, 0x1, R24, P6 ;  /* 0x00000001020d7824 */ /* 0x000fc800030e0618 */
[----:B------:R0:W-:Y:S01]  /*7180*/  STL [R1+0x654], R3 ;  /* 0x0006540301007387 */ /* 0x0001e20000100800 */
[----:B------:R-:W-:-:S03]  /*7190*/  IMAD.X R6, R0, 0x1, R24, P5 ;  /* 0x0000000100067824 */ /* 0x000fc600028e0618 */
[----:B------:R-:W-:Y:S04]  /*71a0*/  STL [R1+0x658], R13 ;  /* 0x0006580d01007387 */ /* 0x000fe80000100800 */
[----:B------:R-:W5:Y:S01]  /*71b0*/  LDL.LU R15, [R1+0x84] ;  /* 0x00008400010f7983 */ /* 0x000f620000300800 */
[----:B0-----:R-:W-:Y:S02]  /*71c0*/  IADD3 R3, P6, PT, R4, R7, RZ ;  /* 0x0000000704037210 */ /* 0x001fe40007fde0ff */
[----:B------:R-:W-:-:S03]  /*71d0*/  SHF.R.S32.HI R27, RZ, 0x1f, R7 ;  /* 0x0000001fff1b7819 */ /* 0x000fc60000011407 */
[----:B------:R-:W-:Y:S01]  /*71e0*/  STL [R1+0x650], R3 ;  /* 0x0006500301007387 */ /* 0x000fe20000100800 */
[----:B------:R-:W-:-:S03]  /*71f0*/  IMAD.X R7, R2, 0x1, R25, P4 ;  /* 0x0000000102077824 */ /* 0x000fc600020e0619 */
[----:B------:R0:W-:Y:S04]  /*7200*/  STL [R1+0x64c], R6 ;  /* 0x00064c0601007387 */ /* 0x0001e80000100800 */
[----:B------:R-:W5:Y:S01]  /*7210*/  LDL.LU R14, [R1+0x70] ;  /* 0x00007000010e7983 */ /* 0x000f620000300800 */
[----:B0-----:R-:W-:Y:S01]  /*7220*/  IMAD.X R6, R0, 0x1, R25, P3 ;  /* 0x0000000100067824 */ /* 0x001fe200018e0619 */
[----:B--2---:R-:W-:-:S05]  /*7230*/  IADD3 R3, P5, PT, R5, R12, RZ ;  /* 0x0000000c05037210 */ /* 0x004fca0007fbe0ff */
[----:B------:R0:W-:Y:S04]  /*7240*/  STL [R1+0x644], R3 ;  /* 0x0006440301007387 */ /* 0x0001e80000100800 */
[----:B------:R1:W-:Y:S04]  /*7250*/  STL [R1+0x648], R7 ;  /* 0x0006480701007387 */ /* 0x0003e80000100800 */
[----:B------:R-:W2:Y:S01]  /*7260*/  LDL.LU R29, [R1+0xb0] ;  /* 0x0000b000011d7983 */ /* 0x000ea20000300800 */
[----:B0-----:R-:W-:-:S05]  /*7270*/  IADD3 R3, P4, PT, R4, R12, RZ ;  /* 0x0000000c04037210 */ /* 0x001fca0007f9e0ff */
[----:B------:R3:W-:Y:S01]  /*7280*/  STL [R1+0x640], R3 ;  /* 0x0006400301007387 */ /* 0x0007e20000100800 */
[----:B-1----:R-:W-:-:S03]  /*7290*/  IMAD.X R7, R2, 0x1, R26, P2 ;  /* 0x0000000102077824 */ /* 0x002fc600010e061a */
[----:B------:R0:W-:Y:S04]  /*72a0*/  STL [R1+0x63c], R6 ;  /* 0x00063c0601007387 */ /* 0x0001e80000100800 */
[----:B------:R-:W2:Y:S01]  /*72b0*/  LDL.LU R13, [R1+0x78] ;  /* 0x00007800010d7983 */ /* 0x000ea20000300800 */
[----:B---3--:R-:W-:Y:S01]  /*72c0*/  IADD3 R3, P3, PT, R5, R11, RZ ;  /* 0x0000000b05037210 */ /* 0x008fe20007f7e0ff */
[----:B0-----:R-:W-:-:S04]  /*72d0*/  IMAD.X R6, R0, 0x1, R26, P1 ;  /* 0x0000000100067824 */ /* 0x001fc800008e061a */
[----:B------:R0:W-:Y:S04]  /*72e0*/  STL [R1+0x634], R3 ;  /* 0x0006340301007387 */ /* 0x0001e80000100800 */
[----:B------:R1:W-:Y:S04]  /*72f0*/  STL [R1+0x638], R7 ;  /* 0x0006380701007387 */ /* 0x0003e80000100800 */
[----:B------:R-:W3:Y:S01]  /*7300*/  LDL.LU R12, [R1+0xac] ;  /* 0x0000ac00010c7983 */ /* 0x000ee20000300800 */
[----:B0-----:R-:W-:-:S05]  /*7310*/  IADD3 R3, P2, PT, R4, R11, RZ ;  /* 0x0000000b04037210 */ /* 0x001fca0007f5e0ff */
[----:B------:R-:W-:Y:S01]  /*7320*/  STL [R1+0x630], R3 ;  /* 0x0006300301007387 */ /* 0x000fe20000100800 */
[----:B-1----:R-:W-:-:S03]  /*7330*/  IMAD.X R7, R2, 0x1, R27, P0 ;  /* 0x0000000102077824 */ /* 0x002fc600000e061b */
[----:B------:R0:W-:Y:S04]  /*7340*/  STL [R1+0x62c], R6 ;  /* 0x00062c0601007387 */ /* 0x0001e80000100800 */
[----:B------:R-:W3:Y:S01]  /*7350*/  LDL.LU R11, [R1+0x80] ;  /* 0x00008000010b7983 */ /* 0x000ee20000300800 */
[----:B0-----:R-:W-:Y:S01]  /*7360*/  IMAD.X R6, R0, 0x1, R27, P6 ;  /* 0x0000000100067824 */ /* 0x001fe200030e061b */
[----:B----4-:R-:W-:-:S05]  /*7370*/  IADD3 R3, P1, PT, R5, R10, RZ ;  /* 0x0000000a05037210 */ /* 0x010fca0007f3e0ff */
[----:B------:R0:W-:Y:S04]  /*7380*/  STL [R1+0x624], R3 ;  /* 0x0006240301007387 */ /* 0x0001e80000100800 */
[----:B------:R-:W-:Y:S04]  /*7390*/  STL [R1+0x628], R7 ;  /* 0x0006280701007387 */ /* 0x000fe80000100800 */
[----:B------:R-:W4:Y:S01]  /*73a0*/  LDL.LU R18, [R1+0xa8] ;  /* 0x0000a80001127983 */ /* 0x000f220000300800 */
[----:B0-----:R-:W-:-:S05]  /*73b0*/  IADD3 R3, P0, PT, R4, R10, RZ ;  /* 0x0000000a04037210 */ /* 0x001fca0007f1e0ff */
[----:B------:R5:W-:Y:S04]  /*73c0*/  STL [R1+0x620], R3 ;  /* 0x0006200301007387 */ /* 0x000be80000100800 */
[----:B------:R0:W-:Y:S04]  /*73d0*/  STL [R1+0x61c], R6 ;  /* 0x00061c0601007387 */ /* 0x0001e80000100800 */
[----:B------:R-:W4:Y:S01]  /*73e0*/  LDL.LU R10, [R1+0x88] ;  /* 0x00008800010a7983 */ /* 0x000f220000300800 */
[----:B-----5:R-:W-:-:S05]  /*73f0*/  IADD3 R3, P6, PT, R5, R17, RZ ;  /* 0x0000001105037210 */ /* 0x020fca0007fde0ff */
[----:B------:R1:W-:Y:S01]  /*7400*/  STL [R1+0x600], R3 ;  /* 0x0006000301007387 */ /* 0x0003e20000100800 */
[--C-:B------:R-:W-:Y:S02]  /*7410*/  IMAD.X R7, R2, 0x1, R9.reuse, P5 ;  /* 0x0000000102077824 */ /* 0x100fe400028e0609 */
[----:B0-----:R-:W-:Y:S01]  /*7420*/  IMAD.X R6, R0, 0x1, R9, P4 ;  /* 0x0000000100067824 */ /* 0x001fe200020e0609 */
[----:B-1----:R-:W-:Y:S02]  /*7430*/  IADD3 R3, P5, PT, R4, R17, RZ ;  /* 0x0000001104037210 */ /* 0x002fe40007fbe0ff */
[----:B------:R-:W-:Y:S04]  /*7440*/  STL [R1+0x618], R7 ;  /* 0x0006180701007387 */ /* 0x000fe80000100800 */
[----:B------:R-:W5:Y:S04]  /*7450*/  LDL.LU R17, [R1+0xa4] ;  /* 0x0000a40001117983 */ /* 0x000f680000300800 */
[----:B------:R0:W-:Y:S04]  /*7460*/  STL [R1+0x5f8], R3 ;  /* 0x0005f80301007387 */ /* 0x0001e80000100800 */
[----:B------:R1:W-:Y:S04]  /*7470*/  STL [R1+0x614], R6 ;  /* 0x0006140601007387 */ /* 0x0003e80000100800 */
[----:B------:R-:W5:Y:S01]  /*7480*/  LDL.LU R9, [R1+0x8c] ;  /* 0x00008c0001097983 */ /* 0x000f620000300800 */
[----:B0-----:R-:W-:-:S05]  /*7490*/  IADD3 R3, P4, PT, R5, R16, RZ ;  /* 0x0000001005037210 */ /* 0x001fca0007f9e0ff */
[----:B------:R0:W-:Y:S01]  /*74a0*/  STL [R1+0x5f0], R3 ;  /* 0x0005f00301007387 */ /* 0x0001e20000100800 */
[--C-:B------:R-:W-:Y:S02]  /*74b0*/  IMAD.X R7, R2, 0x1, R8.reuse, P3 ;  /* 0x0000000102077824 */ /* 0x100fe400018e0608 */
[----:B-1----:R-:W-:-:S03]  /*74c0*/  IMAD.X R6, R0, 0x1, R8, P2 ;  /* 0x0000000100067824 */ /* 0x002fc600010e0608 */
[----:B------:R-:W-:Y:S01]  /*74d0*/  STL [R1+0x610], R7 ;  /* 0x0006100701007387 */ /* 0x000fe20000100800 */
[----:B0-----:R-:W-:-:S03]  /*74e0*/  IADD3 R3, P3, PT, R4, R16, RZ ;  /* 0x0000001004037210 */ /* 0x001fc60007f7e0ff */
        /* <DEDUP_REMOVED lines=12> */
[----:B------:R-:W-:Y:S04]  /*75b0*/  STL [R1+0x604], R6 ;  /* 0x0006040601007387 */ /* 0x000fe80000100800 */
[----:B------:R-:W5:Y:S01]  /*75c0*/  LDL.LU R14, [R1+0xb4] ;  /* 0x0000b400010e7983 */ /* 0x000f620000300800 */
[----:B--2---:R-:W-:-:S05]  /*75d0*/  IADD3 R3, P0, PT, R5, R29, RZ ;  /* 0x0000001d05037210 */ /* 0x004fca0007f1e0ff */
[----:B------:R0:W-:Y:S01]  /*75e0*/  STL [R1+0x5d0], R3 ;  /* 0x0005d00301007387 */ /* 0x0001e20000100800 */
[--C-:B------:R-:W-:Y:S01]  /*75f0*/  IMAD.X R7, R2, 0x1, R13.reuse, P6 ;  /* 0x0000000102077824 */ /* 0x100fe200030e060d */
[----:B0-----:R-:W-:Y:S01]  /*7600*/  IADD3 R3, P6, PT, R4, R29, RZ ;  /* 0x0000001d04037210 */ /* 0x001fe20007fde0ff */
[----:B------:R-:W-:-:S03]  /*7610*/  IMAD.X R6, R0, 0x1, R13, P5 ;  /* 0x0000000100067824 */ /* 0x000fc600028e060d */
[----:B------:R-:W-:Y:S04]  /*7620*/  STL [R1+0x5fc], R7 ;  /* 0x0005fc0701007387 */ /* 0x000fe80000100800 */
[----:B------:R-:W2:Y:S04]  /*7630*/  LDL.LU R29, [R1+0x98] ;  /* 0x00009800011d7983 */ /* 0x000ea80000300800 */
[----:B------:R3:W-:Y:S04]  /*7640*/  STL [R1+0x5c8], R3 ;  /* 0x0005c80301007387 */ /* 0x0007e80000100800 */
[----:B------:R-:W-:Y:S04]  /*7650*/  STL [R1+0x5f4], R6 ;  /* 0x0005f40601007387 */ /* 0x000fe80000100800 */
[----:B------:R-:W2:Y:S01]  /*7660*/  LDL.LU R13, [R1+0xc0] ;  /* 0x0000c000010d7983 */ /* 0x000ea20000300800 */
[----:B---3--:R-:W-:-:S05]  /*7670*/  IADD3 R3, P5, PT, R5, R12, RZ ;  /* 0x0000000c05037210 */ /* 0x008fca0007fbe0ff */
[----:B------:R0:W-:Y:S01]  /*7680*/  STL [R1+0x5c0], R3 ;  /* 0x0005c00301007387 */ /* 0x0001e20000100800 */
[--C-:B------:R-:W-:Y:S01]  /*7690*/  IMAD.X R7, R2, 0x1, R11.reuse, P4 ;  /* 0x0000000102077824 */ /* 0x100fe200020e060b */
[----:B0-----:R-:W-:Y:S01]  /*76a0*/  IADD3 R3, P4, PT, R4, R12, RZ ;  /* 0x0000000c04037210 */ /* 0x001fe20007f9e0ff */
[----:B------:R-:W-:-:S03]  /*76b0*/  IMAD.X R6, R0, 0x1, R11, P3 ;  /* 0x0000000100067824 */ /* 0x000fc600018e060b */
[----:B------:R-:W-:Y:S04]  /*76c0*/  STL [R1+0x5ec], R7 ;  /* 0x0005ec0701007387 */ /* 0x000fe80000100800 */
[----:B------:R-:W3:Y:S04]  /*76d0*/  LDL.LU R12, [R1+0x94] ;  /* 0x00009400010c7983 */ /* 0x000ee80000300800 */
[----:B------:R4:W-:Y:S04]  /*76e0*/  STL [R1+0x5b8], R3 ;  /* 0x0005b80301007387 */ /* 0x0009e80000100800 */
[----:B------:R-:W-:Y:S04]  /*76f0*/  STL [R1+0x5e4], R6 ;  /* 0x0005e40601007387 */ /* 0x000fe80000100800 */
[----:B------:R-:W3:Y:S01]  /*7700*/  LDL.LU R11, [R1+0xcc] ;  /* 0x0000cc00010b7983 */ /* 0x000ee20000300800 */
[----:B----4-:R-:W-:-:S05]  /*7710*/  IADD3 R3, P3, PT, R5, R18, RZ ;  /* 0x0000001205037210 */ /* 0x010fca0007f7e0ff */
[----:B------:R0:W-:Y:S01]  /*7720*/  STL [R1+0x5b0], R3 ;  /* 0x0005b00301007387 */ /* 0x0001e20000100800 */
[--C-:B------:R-:W-:Y:S01]  /*7730*/  IMAD.X R7, R2, 0x1, R10.reuse, P2 ;  /* 0x0000000102077824 */ /* 0x100fe200010e060a */
[----:B0-----:R-:W-:Y:S01]  /*7740*/  IADD3 R3, P2, PT, R4, R18, RZ ;  /* 0x0000001204037210 */ /* 0x001fe20007f5e0ff */
[----:B------:R-:W-:-:S03]  /*7750*/  IMAD.X R6, R0, 0x1, R10, P1 ;  /* 0x0000000100067824 */ /* 0x000fc600008e060a */
[----:B------:R-:W-:Y:S04]  /*7760*/  STL [R1+0x5dc], R7 ;  /* 0x0005dc0701007387 */ /* 0x000fe80000100800 */
[----:B------:R-:W4:Y:S04]  /*7770*/  LDL.LU R18, [R1+0xb8] ;  /* 0x0000b80001127983 */ /* 0x000f280000300800 */
        /* <DEDUP_REMOVED lines=16> */
[----:B-1----:R-:W-:Y:S01]  /*7880*/  IMAD.X R6, R0, 0x1, R8, P4 ;  /* 0x0000000100067824 */ /* 0x002fe200020e0608 */
[----:B0-----:R-:W-:Y:S02]  /*7890*/  IADD3 R3, P5, PT, R4, R16, RZ ;  /* 0x0000001004037210 */ /* 0x001fe40007fbe0ff */
[----:B------:R-:W-:Y:S04]  /*78a0*/  STL [R1+0x5bc], R7 ;  /* 0x0005bc0701007387 */ /* 0x000fe80000100800 */
[----:B------:R-:W5:Y:S04]  /*78b0*/  LDL.LU R16, [R1+0xc4] ;  /* 0x0000c40001107983 */ /* 0x000f680000300800 */
[----:B------:R0:W-:Y:S04]  /*78c0*/  STL [R1+0x588], R3 ;  /* 0x0005880301007387 */ /* 0x0001e80000100800 */
[----:B------:R1:W-:Y:S04]  /*78d0*/  STL [R1+0x5b4], R6 ;  /* 0x0005b40601007387 */ /* 0x0003e80000100800 */
[----:B------:R-:W5:Y:S01]  /*78e0*/  LDL.LU R8, [R1+0xec] ;  /* 0x0000ec0001087983 */ /* 0x000f620000300800 */
[----:B0-----:R-:W-:Y:S01]  /*78f0*/  IADD3 R3, P4, PT, R5, R15, RZ ;  /* 0x0000000f05037210 */ /* 0x001fe20007f9e0ff */
[----:B-1----:R-:W-:-:S04]  /*7900*/  IMAD.X R6, R2, 0x1, R14, P3 ;  /* 0x0000000102067824 */ /* 0x002fc800018e060e */
[----:B------:R0:W-:Y:S02]  /*7910*/  STL [R1+0x580], R3 ;  /* 0x0005800301007387 */ /* 0x0001e40000100800 */
[----:B0-----:R-:W-:Y:S02]  /*7920*/  IADD3 R3, P3, PT, R4, R15, RZ ;  /* 0x0000000f04037210 */ /* 0x001fe40007f7e0ff */
[----:B------:R-:W5:Y:S04]  /*7930*/  LDL.LU R15, [R1+0xc8] ;  /* 0x0000c800010f7983 */ /* 0x000f680000300800 */
[----:B------:R0:W-:Y:S04]  /*7940*/  STL [R1+0x5ac], R6 ;  /* 0x0005ac0601007387 */ /* 0x0001e80000100800 */
[----:B------:R2:W-:Y:S01]  /*7950*/  STL [R1+0x578], R3 ;  /* 0x0005780301007387 */ /* 0x0005e20000100800 */
[----:B0-----:R-:W-:-:S03]  /*7960*/  IMAD.X R6, R0, 0x1, R14, P2 ;  /* 0x0000000100067824 */ /* 0x001fc600010e060e */
[----:B------:R-:W5:Y:S04]  /*7970*/  LDL.LU R14, [R1+0xf4] ;  /* 0x0000f400010e7983 */ /* 0x000f680000300800 */
[----:B------:R0:W-:Y:S01]  /*7980*/  STL [R1+0x5a4], R6 ;  /* 0x0005a40601007387 */ /* 0x0001e20000100800 */
[----:B--2---:R-:W-:-:S05]  /*7990*/  IADD3 R3, P2, PT, R5, R29, RZ ;  /* 0x0000001d05037210 */ /* 0x004fca0007f5e0ff */
[----:B------:R1:W-:Y:S01]  /*79a0*/  STL [R1+0x570], R3 ;  /* 0x0005700301007387 */ /* 0x0003e20000100800 */
[--C-:B0-----:R-:W-:Y:S01]  /*79b0*/  IMAD.X R6, R2, 0x1, R13.reuse, P1 ;  /* 0x0000000102067824 */ /* 0x101fe200008e060d */
[----:B-1----:R-:W-:Y:S02]  /*79c0*/  IADD3 R3, P1, PT, R4, R29, RZ ;  /* 0x0000001d04037210 */ /* 0x002fe40007f3e0ff */
[----:B------:R-:W2:Y:S04]  /*79d0*/  LDL.LU R29, [R1+0xd0] ;  /* 0x0000d000011d7983 */ /* 0x000ea80000300800 */
[----:B------:R0:W-:Y:S04]  /*79e0*/  STL [R1+0x59c], R6 ;  /* 0x00059c0601007387 */ /* 0x0001e80000100800 */
[----:B------:R3:W-:Y:S01]  /*79f0*/  STL [R1+0x568], R3 ;  /* 0x0005680301007387 */ /* 0x0007e20000100800 */
[----:B0-----:R-:W-:-:S03]  /*7a00*/  IMAD.X R6, R0, 0x1, R13, P0 ;  /* 0x0000000100067824 */ /* 0x001fc600000e060d */
[----:B------:R-:W2:Y:S01]  /*7a10*/  LDL.LU R13, [R1+0x100] ;  /* 0x00010000010d7983 */ /* 0x000ea20000300800 */
[----:B---3--:R-:W-:-:S03]  /*7a20*/  IADD3 R3, P0, PT, R5, R12, RZ ;  /* 0x0000000c05037210 */ /* 0x008fc60007f1e0ff */
[----:B------:R0:W-:Y:S04]  /*7a30*/  STL [R1+0x594], R6 ;  /* 0x0005940601007387 */ /* 0x0001e80000100800 */
[----:B------:R1:W-:Y:S01]  /*7a40*/  STL [R1+0x560], R3 ;  /* 0x0005600301007387 */ /* 0x0003e20000100800 */
[--C-:B0-----:R-:W-:Y:S01]  /*7a50*/  IMAD.X R6, R2, 0x1, R11.reuse, P6 ;  /* 0x0000000102067824 */ /* 0x101fe200030e060b */
[----:B-1----:R-:W-:Y:S02]  /*7a60*/  IADD3 R3, P6, PT, R4, R12, RZ ;  /* 0x0000000c04037210 */ /* 0x002fe40007fde0ff */
[----:B------:R-:W3:Y:S04]  /*7a70*/  LDL.LU R12, [R1+0xd8] ;  /* 0x0000d800010c7983 */ /* 0x000ee80000300800 */
[----:B------:R0:W-:Y:S04]  /*7a80*/  STL [R1+0x58c], R6 ;  /* 0x00058c0601007387 */ /* 0x0001e80000100800 */
[----:B------:R4:W-:Y:S01]  /*7a90*/  STL [R1+0x558], R3 ;  /* 0x0005580301007387 */ /* 0x0009e20000100800 */
[----:B0-----:R-:W-:-:S03]  /*7aa0*/  IMAD.X R6, R0, 0x1, R11, P5 ;  /* 0x0000000100067824 */ /* 0x001fc600028e060b */
[----:B------:R-:W3:Y:S01]  /*7ab0*/  LDL.LU R11, [R1+0x10c] ;  /* 0x00010c00010b7983 */ /* 0x000ee20000300800 */
[----:B----4-:R-:W-:-:S03]  /*7ac0*/  IADD3 R3, P5, PT, R5, R18, RZ ;  /* 0x0000001205037210 */ /* 0x010fc60007fbe0ff */
[----:B------:R0:W-:Y:S04]  /*7ad0*/  STL [R1+0x584], R6 ;  /* 0x0005840601007387 */ /* 0x0001e80000100800 */
[----:B------:R1:W-:Y:S01]  /*7ae0*/  STL [R1+0x550], R3 ;  /* 0x0005500301007387 */ /* 0x0003e20000100800 */
[--C-:B0-----:R-:W-:Y:S01]  /*7af0*/  IMAD.X R6, R2, 0x1, R10.reuse, P4 ;  /* 0x0000000102067824 */ /* 0x101fe200020e060a */
[----:B-1----:R-:W-:Y:S02]  /*7b00*/  IADD3 R3, P4, PT, R4, R18, RZ ;  /* 0x0000001204037210 */ /* 0x002fe40007f9e0ff */
[----:B------:R-:W4:Y:S04]  /*7b10*/  LDL.LU R18, [R1+0xdc] ;  /* 0x0000dc0001127983 */ /* 0x000f280000300800 */
[----:B------:R0:W-:Y:S04]  /*7b20*/  STL [R1+0x57c], R6 ;  /* 0x00057c0601007387 */ /* 0x0001e80000100800 */
[----:B------:R5:W-:Y:S01]  /*7b30*/  STL [R1+0x548], R3 ;  /* 0x0005480301007387 */ /* 0x000be20000100800 */
[----:B0-----:R-:W-:-:S03]  /*7b40*/  IMAD.X R6, R0, 0x1, R10, P3 ;  /* 0x0000000100067824 */ /* 0x001fc600018e060a */
[----:B------:R-:W4:Y:S01]  /*7b50*/  LDL.LU R10, [R1+0x114] ;  /* 0x00011400010a7983 */ /* 0x000f220000300800 */
[----:B-----5:R-:W-:-:S03]  /*7b60*/  IADD3 R3, P3, PT, R5, R17, RZ ;  /* 0x0000001105037210 */ /* 0x020fc60007f7e0ff */
[----:B------:R0:W-:Y:S04]  /*7b70*/  STL [R1+0x574], R6 ;  /* 0x0005740601007387 */ /* 0x0001e80000100800 */
[----:B------:R1:W-:Y:S01]  /*7b80*/  STL [R1+0x540], R3 ;  /* 0x0005400301007387 */ /* 0x0003e20000100800 */
[--C-:B------:R-:W-:Y:S01]  /*7b90*/  IMAD.X R7, R2, 0x1, R9.reuse, P2 ;  /* 0x0000000102077824 */ /* 0x100fe200010e0609 */
[----:B0-----:R-:W-:Y:S01]  /*7ba0*/  IADD3 R6, P2, PT, R4, R17, RZ ;  /* 0x0000001104067210 */ /* 0x001fe20007f5e0ff */
[----:B-1----:R-:W-:-:S03]  /*7bb0*/  IMAD.X R3, R0, 0x1, R9, P1 ;  /* 0x0000000100037824 */ /* 0x002fc600008e0609 */
[----:B------:R-:W-:Y:S04]  /*7bc0*/  STL [R1+0x56c], R7 ;  /* 0x00056c0701007387 */ /* 0x000fe80000100800 */
[----:B------:R-:W5:Y:S04]  /*7bd0*/  LDL.LU R9, [R1+0xe4] ;  /* 0x0000e40001097983 */ /* 0x000f680000300800 */
[----:B------:R0:W-:Y:S04]  /*7be0*/  STL [R1+0x538], R6 ;  /* 0x0005380601007387 */ /* 0x0001e80000100800 */
[----:B------:R1:W-:Y:S04]  /*7bf0*/  STL [R1+0x564], R3 ;  /* 0x0005640301007387 */ /* 0x0003e80000100800 */
[----:B------:R-:W5:Y:S01]  /*7c00*/  LDL.LU R17, [R1+0x120] ;  /* 0x0001200001117983 */ /* 0x000f620000300800 */
[----:B0-----:R-:W-:-:S05]  /*7c10*/  IADD3 R6, P1, PT, R5, R16, RZ ;  /* 0x0000001005067210 */ /* 0x001fca0007f3e0ff */
[----:B------:R0:W-:Y:S01]  /*7c20*/  STL [R1+0x530], R6 ;  /* 0x0005300601007387 */ /* 0x0001e20000100800 */
[--C-:B-1----:R-:W-:Y:S01]  /*7c30*/  IMAD.X R3, R2, 0x1, R8.reuse, P0 ;  /* 0x0000000102037824 */ /* 0x102fe200000e0608 */
[----:B------:R-:W-:Y:S01]  /*7c40*/  IADD3 R7, P0, PT, R4, R16, RZ ;  /* 0x0000001004077210 */ /* 0x000fe20007f1e0ff */
[----:B0-----:R-:W-:-:S03]  /*7c50*/  IMAD.X R6, R0, 0x1, R8, P6 ;  /* 0x0000000100067824 */ /* 0x001fc600030e0608 */
[----:B------:R0:W-:Y:S04]  /*7c60*/  STL [R1+0x55c], R3 ;  /* 0x00055c0301007387 */ /* 0x0001e80000100800 */
[----:B------:R-:W-:Y:S04]  /*7c70*/  STL [R1+0x528], R7 ;  /* 0x0005280701007387 */ /* 0x000fe80000100800 */
[----:B------:R-:W5:Y:S04]  /*7c80*/  LDL.LU R8, [R1+0xe8] ;  /* 0x0000e80001087983 */ /* 0x000f680000300800 */
[----:B------:R-:W-:Y:S04]  /*7c90*/  STL [R1+0x554], R6 ;  /* 0x0005540601007387 */ /* 0x000fe80000100800 */
[----:B------:R-:W5:Y:S01]  /*7ca0*/  LDL.LU R16, [R1+0x12c] ;  /* 0x00012c0001107983 */ /* 0x000f620000300800 */
[----:B0-----:R-:W-:-:S05]  /*7cb0*/  IADD3 R3, P6, PT, R5, R15, RZ ;  /* 0x0000000f05037210 */ /* 0x001fca0007fde0ff */
[----:B------:R0:W-:Y:S02]  /*7cc0*/  STL [R1+0x520], R3 ;  /* 0x0005200301007387 */ /* 0x0001e40000100800 */
[--C-:B0-----:R-:W-:Y:S01]  /*7cd0*/  IMAD.X R3, R2, 0x1, R14.reuse, P5 ;  /* 0x0000000102037824 */ /* 0x101fe200028e060e */
[----:B------:R-:W-:Y:S01]  /*7ce0*/  IADD3 R7, P5, PT, R4, R15, RZ ;  /* 0x0000000f04077210 */ /* 0x000fe20007fbe0ff */
[----:B------:R-:W-:-:S03]  /*7cf0*/  IMAD.X R6, R0, 0x1, R14, P4 ;  /* 0x0000000100067824 */ /* 0x000fc600020e060e */
[----:B------:R2:W-:Y:S04]  /*7d00*/  STL [R1+0x54c], R3 ;  /* 0x00054c0301007387 */ /* 0x0005e80000100800 */
[----:B------:R-:W-:Y:S04]  /*7d10*/  STL [R1+0x518], R7 ;  /* 0x0005180701007387 */ /* 0x000fe80000100800 */
[----:B------:R-:W5:Y:S04]  /*7d20*/  LDL.LU R15, [R1+0xf0] ;  /* 0x0000f000010f7983 */ /* 0x000f680000300800 */
[----:B------:R-:W-:Y:S04]  /*7d30*/  STL [R1+0x544], R6 ;  /* 0x0005440601007387 */ /* 0x000fe80000100800 */
[----:B------:R-:W5:Y:S01]  /*7d40*/  LDL.LU R14, [R1+0x134] ;  /* 0x00013400010e7983 */ /* 0x000f620000300800 */
[----:B--2---:R-:W-:-:S05]  /*7d50*/  IADD3 R3, P4, PT, R5, R29, RZ ;  /* 0x0000001d05037210 */ /* 0x004fca0007f9e0ff */
[----:B------:R0:W-:Y:S02]  /*7d60*/  STL [R1+0x510], R3 ;  /* 0x0005100301007387 */ /* 0x0001e40000100800 */
[--C-:B0-----:R-:W-:Y:S01]  /*7d70*/  IMAD.X R3, R2, 0x1, R13.reuse, P3 ;  /* 0x0000000102037824 */ /* 0x101fe200018e060d */
[----:B------:R-:W-:Y:S01]  /*7d80*/  IADD3 R7, P3, PT, R4, R29, RZ ;  /* 0x0000001d04077210 */ /* 0x000fe20007f7e0ff */
[----:B------:R-:W-:-:S03]  /*7d90*/  IMAD.X R6, R0, 0x1, R13, P2 ;  /* 0x0000000100067824 */ /* 0x000fc600010e060d */
[----:B------:R3:W-:Y:S04]  /*7da0*/  STL [R1+0x53c], R3 ;  /* 0x00053c0301007387 */ /* 0x0007e80000100800 */
[----:B------:R-:W-:Y:S04]  /*7db0*/  STL [R1+0x508], R7 ;  /* 0x0005080701007387 */ /* 0x000fe80000100800 */
[----:B------:R-:W2:Y:S04]  /*7dc0*/  LDL.LU R13, [R1+0xf8] ;  /* 0x0000f800010d7983 */ /* 0x000ea80000300800 */
[----:B------:R-:W-:Y:S01]  /*7dd0*/  STL [R1+0x534], R6 ;  /* 0x0005340601007387 */ /* 0x000fe20000100800 */
[----:B---3--:R-:W-:-:S03]  /*7de0*/  IADD3 R3, P2, PT, R5, R12, RZ ;  /* 0x0000000c05037210 */ /* 0x008fc60007f5e0ff */
[----:B------:R-:W3:Y:S04]  /*7df0*/  LDL.LU R19, [R1+0x144] ;  /* 0x0001440001137983 */ /* 0x000ee80000300800 */
[----:B------:R0:W-:Y:S02]  /*7e00*/  STL [R1+0x500], R3 ;  /* 0x0005000301007387 */ /* 0x0001e40000100800 */
[--C-:B0-----:R-:W-:Y:S01]  /*7e10*/  IMAD.X R3, R2, 0x1, R11.reuse, P1 ;  /* 0x0000000102037824 */ /* 0x101fe200008e060b */
[----:B------:R-:W-:Y:S01]  /*7e20*/  IADD3 R7, P1, PT, R4, R12, RZ ;  /* 0x0000000c04077210 */ /* 0x000fe20007f3e0ff */
[----:B------:R-:W-:-:S03]  /*7e30*/  IMAD.X R6, R0, 0x1, R11, P0 ;  /* 0x0000000100067824 */ /* 0x000fc600000e060b */
[----:B------:R4:W-:Y:S04]  /*7e40*/  STL [R1+0x52c], R3 ;  /* 0x00052c0301007387 */ /* 0x0009e80000100800 */
[----:B------:R-:W-:Y:S04]  /*7e50*/  STL [R1+0x4f8], R7 ;  /* 0x0004f80701007387 */ /* 0x000fe80000100800 */
[----:B------:R-:W3:Y:S04]  /*7e60*/  LDL.LU R12, [R1+0xfc] ;  /* 0x0000fc00010c7983 */ /* 0x000ee80000300800 */
[----:B------:R0:W-:Y:S04]  /*7e70*/  STL [R1+0x524], R6 ;  /* 0x0005240601007387 */ /* 0x0001e80000100800 */
[----:B------:R-:W3:Y:S01]  /*7e80*/  LDL.LU R11, [R1+0x150] ;  /* 0x00015000010b7983 */ /* 0x000ee20000300800 */
[----:B----4-:R-:W-:-:S05]  /*7e90*/  IADD3 R3, P0, PT, R5, R18, RZ ;  /* 0x0000001205037210 */ /* 0x010fca0007f1e0ff */
[----:B------:R1:W-:Y:S04]  /*7ea0*/  STL [R1+0x4f0], R3 ;  /* 0x0004f00301007387 */ /* 0x0003e80000100800 */
[----:B------:R-:W4:Y:S01]  /*7eb0*/  LDL.LU R29, [R1+0x104] ;  /* 0x00010400011d7983 */ /* 0x000f220000300800 */
[----:B0-----:R-:W-:Y:S01]  /*7ec0*/  IMAD.X R6, R2, 0x1, R10, P6 ;  /* 0x0000000102067824 */ /* 0x001fe200030e060a */
[----:B-1----:R-:W-:-:S04]  /*7ed0*/  IADD3 R3, P6, PT, R4, R18, RZ ;  /* 0x0000001204037210 */ /* 0x002fc80007fde0ff */
[----:B------:R0:W-:Y:S04]  /*7ee0*/  STL [R1+0x51c], R6 ;  /* 0x00051c0601007387 */ /* 0x0001e80000100800 */
[----:B------:R5:W-:Y:S04]  /*7ef0*/  STL [R1+0x4e8], R3 ;  /* 0x0004e80301007387 */ /* 0x000be80000100800 */
[----:B------:R-:W4:Y:S01]  /*7f00*/  LDL.LU R18, [R1+0x158] ;  /* 0x0001580001127983 */ /* 0x000f220000300800 */
[----:B0-----:R-:W-:-:S05]  /*7f10*/  IMAD.X R6, R0, 0x1, R10, P5 ;  /* 0x0000000100067824 */ /* 0x001fca00028e060a */
[----:B------:R0:W-:Y:S01]  /*7f20*/  STL [R1+0x514], R6 ;  /* 0x0005140601007387 */ /* 0x0001e20000100800 */
[----:B-----5:R-:W-:-:S05]  /*7f30*/  IADD3 R3, P5, PT, R5, R9, RZ ;  /* 0x0000000905037210 */ /* 0x020fca0007fbe0ff */
[----:B------:R1:W-:Y:S04]  /*7f40*/  STL [R1+0x4e0], R3 ;  /* 0x0004e00301007387 */ /* 0x0003e80000100800 */
[----:B------:R-:W5:Y:S01]  /*7f50*/  LDL.LU R10, [R1+0x108] ;  /* 0x00010800010a7983 */ /* 0x000f620000300800 */
[----:B0-----:R-:W-:Y:S01]  /*7f60*/  IMAD.X R6, R2, 0x1, R17, P4 ;  /* 0x0000000102067824 */ /* 0x001fe200020e0611 */
[----:B-1----:R-:W-:-:S04]  /*7f70*/  IADD3 R3, P4, PT, R4, R9, RZ ;  /* 0x0000000904037210 */ /* 0x002fc80007f9e0ff */
[----:B------:R-:W-:Y:S04]  /*7f80*/  STL [R1+0x50c], R6 ;  /* 0x00050c0601007387 */ /* 0x000fe80000100800 */
[----:B------:R-:W5:Y:S04]  /*7f90*/  LDL.LU R9, [R1+0x160] ;  /* 0x0001600001097983 */ /* 0x000f680000300800 */
[----:B------:R0:W-:Y:S02]  /*7fa0*/  STL [R1+0x4d8], R3 ;  /* 0x0004d80301007387 */ /* 0x0001e40000100800 */
[----:B0-----:R-:W-:Y:S01]  /*7fb0*/  IMAD.X R3, R0, 0x1, R17, P3 ;  /* 0x0000000100037824 */ /* 0x001fe200018e0611 */
[----:B------:R-:W-:-:S04]  /*7fc0*/  IADD3 R7, P3, PT, R5, R8, RZ ;  /* 0x0000000805077210 */ /* 0x000fc80007f7e0ff */
[----:B------:R0:W-:Y:S01]  /*7fd0*/  STL [R1+0x504], R3 ;  /* 0x0005040301007387 */ /* 0x0001e20000100800 */
[----:B------:R-:W-:-:S03]  /*7fe0*/  IMAD.X R6, R2, 0x1, R16, P2 ;  /* 0x0000000102067824 */ /* 0x000fc600010e0610 */
[----:B------:R1:W-:Y:S01]  /*7ff0*/  STL [R1+0x4d0], R7 ;  /* 0x0004d00701007387 */ /* 0x0003e20000100800 */
[----:B0-----:R-:W-:-:S03]  /*8000*/  IADD3 R3, P2, PT, R4, R8, RZ ;  /* 0x0000000804037210 */ /* 0x001fc60007f5e0ff */
[----:B------:R-:W5:Y:S04]  /*8010*/  LDL.LU R17, [R1+0x110] ;  /* 0x0001100001117983 */ /* 0x000f680000300800 */
[----:B------:R0:W-:Y:S04]  /*8020*/  STL [R1+0x4fc], R6 ;  /* 0x0004fc0601007387 */ /* 0x0001e80000100800 */
[----:B------:R-:W5:Y:S01]  /*8030*/  LDL.LU R8, [R1+0x164] ;  /* 0x0001640001087983 */ /* 0x000f620000300800 */
[----:B-1----:R-:W-:-:S03]  /*8040*/  IMAD.X R7, R0, 0x1, R16, P1 ;  /* 0x0000000100077824 */ /* 0x002fc600008e0610 */
[----:B------:R1:W-:Y:S04]  /*8050*/  STL [R1+0x4c8], R3 ;  /* 0x0004c80301007387 */ /* 0x0003e80000100800 */
[----:B------:R-:W-:Y:S04]  /*8060*/  STL [R1+0x4f4], R7 ;  /* 0x0004f40701007387 */ /* 0x000fe80000100800 */
[----:B------:R-:W5:Y:S01]  /*8070*/  LDL.LU R16, [R1+0x118] ;  /* 0x0001180001107983 */ /* 0x000f620000300800 */
[----:B0-----:R-:W-:Y:S01]  /*8080*/  IADD3 R6, P1, PT, R5, R15, RZ ;  /* 0x0000000f05067210 */ /* 0x001fe20007f3e0ff */
[----:B-1----:R-:W-:-:S04]  /*8090*/  IMAD.X R3, R2, 0x1, R14, P0 ;  /* 0x0000000102037824 */ /* 0x002fc800000e060e */
[----:B------:R0:W-:Y:S04]  /*80a0*/  STL [R1+0x4c0], R6 ;  /* 0x0004c00601007387 */ /* 0x0001e80000100800 */
[----:B------:R1:W-:Y:S01]  /*80b0*/  STL [R1+0x4ec], R3 ;  /* 0x0004ec0301007387 */ /* 0x0003e20000100800 */
[----:B0-----:R-:W-:-:S03]  /*80c0*/  IADD3 R6, P0, PT, R4, R15, RZ ;  /* 0x0000000f04067210 */ /* 0x001fc60007f1e0ff */
[----:B------:R-:W5:Y:S01]  /*80d0*/  LDL.LU R15, [R1+0x168] ;  /* 0x00016800010f7983 */ /* 0x000f620000300800 */
[----:B-1----:R-:W-:-:S03]  /*80e0*/  IMAD.X R3, R0, 0x1, R14, P6 ;  /* 0x0000000100037824 */ /* 0x002fc600030e060e */
[----:B------:R3:W-:Y:S04]  /*80f0*/  STL [R1+0x4b8], R6 ;  /* 0x0004b80601007387 */ /* 0x0007e80000100800 */
[----:B------:R0:W-:Y:S01]  /*8100*/  STL [R1+0x4e4], R3 ;  /* 0x0004e40301007387 */ /* 0x0001e20000100800 */
[----:B--2---:R-:W-:-:S05]  /*8110*/  IADD3 R7, P6, PT, R5, R13, RZ ;  /* 0x0000000d05077210 */ /* 0x004fca0007fde0ff */
[----:B------:R1:W-:Y:S01]  /*8120*/  STL [R1+0x4b0], R7 ;  /* 0x0004b00701007387 */ /* 0x0003e20000100800 */
[----:B---3--:R-:W-:-:S03]  /*8130*/  IMAD.X R6, R2, 0x1, R19, P5 ;  /* 0x0000000102067824 */ /* 0x008fc600028e0613 */
[----:B------:R-:W2:Y:S01]  /*8140*/  LDL.LU R14, [R1+0x11c] ;  /* 0x00011c00010e7983 */ /* 0x000ea20000300800 */
[----:B0-----:R-:W-:-:S03]  /*8150*/  IADD3 R3, P5, PT, R4, R13, RZ ;  /* 0x0000000d04037210 */ /* 0x001fc60007fbe0ff */
[----:B------:R0:W-:Y:S01]  /*8160*/  STL [R1+0x4dc], R6 ;  /* 0x0004dc0601007387 */ /* 0x0001e20000100800 */
[----:B-1----:R-:W-:-:S03]  /*8170*/  IMAD.X R7, R0, 0x1, R19, P4 ;  /* 0x0000000100077824 */ /* 0x002fc600020e0613 */
[----:B------:R-:W3:Y:S04]  /*8180*/  LDL.LU R13, [R1+0x16c] ;  /* 0x00016c00010d7983 */ /* 0x000ee80000300800 */
[----:B------:R1:W-:Y:S04]  /*8190*/  STL [R1+0x4a8], R3 ;  /* 0x0004a80301007387 */ /* 0x0003e80000100800 */
[----:B------:R1:W-:Y:S01]  /*81a0*/  STL [R1+0x4d4], R7 ;  /* 0x0004d40701007387 */ /* 0x0003e20000100800 */
[----:B0-----:R-:W-:-:S05]  /*81b0*/  IADD3 R6, P4, PT, R5, R12, RZ ;  /* 0x0000000c05067210 */ /* 0x001fca0007f9e0ff */
[----:B------:R0:W-:Y:S01]  /*81c0*/  STL [R1+0x4a0], R6 ;  /* 0x0004a00601007387 */ /* 0x0001e20000100800 */
[----:B-1----:R-:W-:Y:S01]  /*81d0*/  IMAD.X R3, R2, 0x1, R11, P3 ;  /* 0x0000000102037824 */ /* 0x002fe200018e060b */
[----:B------:R-:W-:-:S04]  /*81e0*/  IADD3 R7, P3, PT, R4, R12, RZ ;  /* 0x0000000c04077210 */ /* 0x000fc80007f7e0ff */
[----:B------:R4:W-:Y:S01]  /*81f0*/  STL [R1+0x4cc], R3 ;  /* 0x0004cc0301007387 */ /* 0x0009e20000100800 */
[----:B0-----:R-:W-:-:S03]  /*8200*/  IMAD.X R6, R0, 0x1, R11, P2 ;  /* 0x0000000100067824 */ /* 0x001fc600010e060b */
[----:B------:R-:W-:Y:S04]  /*8210*/  STL [R1+0x498], R7 ;  /* 0x0004980701007387 */ /* 0x000fe80000100800 */
[----:B------:R-:W3:Y:S01]  /*8220*/  LDL.LU R12, [R1+0x124] ;  /* 0x00012400010c7983 */ /* 0x000ee20000300800 */
[----:B----4-:R-:W-:-:S03]  /*8230*/  IADD3 R3, P2, PT, R5, R29, RZ ;  /* 0x0000001d05037210 */ /* 0x010fc60007f5e0ff */
[----:B------:R-:W-:Y:S04]  /*8240*/  STL [R1+0x4c4], R6 ;  /* 0x0004c40601007387 */ /* 0x000fe80000100800 */
[----:B------:R-:W4:Y:S04]  /*8250*/  LDL.LU R11, [R1+0x170] ;  /* 0x00017000010b7983 */ /* 0x000f280000300800 */
[----:B------:R0:W-:Y:S02]  /*8260*/  STL [R1+0x490], R3 ;  /* 0x0004900301007387 */ /* 0x0001e40000100800 */
[--C-:B0-----:R-:W-:Y:S01]  /*8270*/  IMAD.X R3, R2, 0x1, R18.reuse, P1 ;  /* 0x0000000102037824 */ /* 0x101fe200008e0612 */
[----:B------:R-:W-:Y:S01]  /*8280*/  IADD3 R7, P1, PT, R4, R29, RZ ;  /* 0x0000001d04077210 */ /* 0x000fe20007f3e0ff */
[----:B------:R-:W-:-:S03]  /*8290*/  IMAD.X R6, R0, 0x1, R18, P0 ;  /* 0x0000000100067824 */ /* 0x000fc600000e0612 */
[----:B------:R5:W-:Y:S04]  /*82a0*/  STL [R1+0x4bc], R3 ;  /* 0x0004bc0301007387 */ /* 0x000be80000100800 */
[----:B------:R0:W-:Y:S01]  /*82b0*/  STL [R1+0x488], R7 ;  /* 0x0004880701007387 */ /* 0x0001e20000100800 */
[----:B-----5:R-:W-:-:S03]  /*82c0*/  IADD3 R3, P0, PT, R5, R10, RZ ;  /* 0x0000000a05037210 */ /* 0x020fc60007f1e0ff */
[----:B------:R1:W-:Y:S04]  /*82d0*/  STL [R1+0x4b4], R6 ;  /* 0x0004b40601007387 */ /* 0x0003e80000100800 */
[----:B------:R5:W-:Y:S01]  /*82e0*/  STL [R1+0x480], R3 ;  /* 0x0004800301007387 */ /* 0x000be20000100800 */
[----:B0-----:R-:W-:Y:S01]  /*82f0*/  IMAD.X R7, R2, 0x1, R9, P6 ;  /* 0x0000000102077824 */ /* 0x001fe200030e0609 */
[----:B-1----:R-:W-:-:S04]  /*8300*/  IADD3 R6, P6, PT, R4, R10, RZ ;  /* 0x0000000a04067210 */ /* 0x002fc80007fde0ff */
[----:B------:R-:W-:Y:S01]  /*8310*/  STL [R1+0x4ac], R7 ;  /* 0x0004ac0701007387 */ /* 0x000fe20000100800 */
[----:B-----5:R-:W-:-:S03]  /*8320*/  IMAD.X R3, R0, 0x1, R9, P5 ;  /* 0x0000000100037824 */ /* 0x020fc600028e0609 */
[----:B------:R-:W5:Y:S04]  /*8330*/  LDL.LU R10, [R1+0x128] ;  /* 0x00012800010a7983 */ /* 0x000f680000300800 */
[----:B------:R0:W-:Y:S04]  /*8340*/  STL [R1+0x478], R6 ;  /* 0x0004780601007387 */ /* 0x0001e80000100800 */
[----:B------:R-:W5:Y:S04]  /*8350*/  LDL.LU R9, [R1+0x174] ;  /* 0x0001740001097983 */ /* 0x000f680000300800 */
[----:B------:R1:W-:Y:S01]  /*8360*/  STL [R1+0x4a4], R3 ;  /* 0x0004a40301007387 */ /* 0x0003e20000100800 */
[-C--:B0-----:R-:W-:Y:S01]  /*8370*/  IADD3 R6, P5, PT, R5, R17.reuse, RZ ;  /* 0x0000001105067210 */ /* 0x081fe20007fbe0ff */
[----:B------:R-:W-:Y:S01]  /*8380*/  IMAD.X R7, R2, 0x1, R8, P4 ;  /* 0x0000000102077824 */ /* 0x000fe200020e0608 */
[----:B-1----:R-:W-:-:S03]  /*8390*/  IADD3 R3, P4, PT, R4, R17, RZ ;  /* 0x0000001104037210 */ /* 0x002fc60007f9e0ff */
[----:B------:R0:W-:Y:S04]  /*83a0*/  STL [R1+0x470], R6 ;  /* 0x0004700601007387 */ /* 0x0001e80000100800 */
[----:B------:R-:W-:Y:S01]  /*83b0*/  STL [R1+0x49c], R7 ;  /* 0x00049c0701007387 */ /* 0x000fe20000100800 */
[----:B0-----:R-:W-:-:S03]  /*83c0*/  IMAD.X R6, R0, 0x1, R8, P3 ;  /* 0x0000000100067824 */ /* 0x001fc600018e0608 */
[----:B------:R-:W5:Y:S04]  /*83d0*/  LDL.LU R8, [R1+0x130] ;  /* 0x0001300001087983 */ /* 0x000f680000300800 */
[----:B------:R0:W-:Y:S04]  /*83e0*/  STL [R1+0x468], R3 ;  /* 0x0004680301007387 */ /* 0x0001e80000100800 */
[----:B------:R1:W-:Y:S04]  /*83f0*/  STL [R1+0x494], R6 ;  /* 0x0004940601007387 */ /* 0x0003e80000100800 */
[----:B------:R-:W5:Y:S01]  /*8400*/  LDL.LU R21, [R1+0x178] ;  /* 0x0001780001157983 */ /* 0x000f620000300800 */
[----:B0-----:R-:W-:-:S05]  /*8410*/  IADD3 R3, P3, PT, R5, R16, RZ ;  /* 0x0000001005037210 */ /* 0x001fca0007f7e0ff */
[----:B------:R0:W-:Y:S01]  /*8420*/  STL [R1+0x460], R3 ;  /* 0x0004600301007387 */ /* 0x0001e20000100800 */
[----:B------:R-:W-:Y:S01]  /*8430*/  IMAD.X R7, R2, 0x1, R15, P2 ;  /* 0x0000000102077824 */ /* 0x000fe200010e060f */
[----:B-1----:R-:W-:-:S04]  /*8440*/  IADD3 R6, P2, PT, R4, R16, RZ ;  /* 0x0000001004067210 */ /* 0x002fc80007f5e0ff */
[----:B------:R-:W-:Y:S01]  /*8450*/  STL [R1+0x48c], R7 ;  /* 0x00048c0701007387 */ /* 0x000fe20000100800 */
[----:B0-----:R-:W-:-:S03]  /*8460*/  IMAD.X R3, R0, 0x1, R15, P1 ;  /* 0x0000000100037824 */ /* 0x001fc600008e060f */
[----:B------:R-:W5:Y:S04]  /*8470*/  LDL.LU R20, [R1+0x138] ;  /* 0x0001380001147983 */ /* 0x000f680000300800 */
[----:B------:R2:W-:Y:S04]  /*8480*/  STL [R1+0x458], R6 ;  /* 0x0004580601007387 */ /* 0x0005e80000100800 */
[----:B------:R-:W5:Y:S04]  /*8490*/  LDL.LU R28, [R1+0x17c] ;  /* 0x00017c00011c7983 */ /* 0x000f680000300800 */
[----:B------:R3:W-:Y:S04]  /*84a0*/  STL [R1+0x484], R3 ;  /* 0x0004840301007387 */ /* 0x0007e80000100800 */
[----:B------:R-:W5:Y:S01]  /*84b0*/  LDL.LU R19, [R1+0x140] ;  /* 0x0001400001137983 */ /* 0x000f620000300800 */
[----:B--2---:R-:W-:-:S05]  /*84c0*/  IADD3 R6, P1, PT, R5, R14, RZ ;  /* 0x0000000e05067210 */ /* 0x004fca0007f3e0ff */
[----:B------:R0:W-:Y:S01]  /*84d0*/  STL [R1+0x450], R6 ;  /* 0x0004500601007387 */ /* 0x0001e20000100800 */
[----:B---3--:R-:W-:-:S03]  /*84e0*/  IMAD.X R3, R2, 0x1, R13, P0 ;  /* 0x0000000102037824 */ /* 0x008fc600000e060d */
[----:B------:R-:W2:Y:S01]  /*84f0*/  LDL.LU R29, [R1+0x180] ;  /* 0x00018000011d7983 */ /* 0x000ea20000300800 */
[----:B0-----:R-:W-:-:S03]  /*8500*/  IADD3 R6, P0, PT, R4, R14, RZ ;  /* 0x0000000e04067210 */ /* 0x001fc60007f1e0ff */
[----:B------:R0:W-:Y:S04]  /*8510*/  STL [R1+0x47c], R3 ;  /* 0x00047c0301007387 */ /* 0x0001e80000100800 */
[----:B------:R-:W3:Y:S04]  /*8520*/  LDL.LU R18, [R1+0x148] ;  /* 0x0001480001127983 */ /* 0x000ee80000300800 */
[----:B------:R1:W-:Y:S01]  /*8530*/  STL [R1+0x448], R6 ;  /* 0x0004480601007387 */ /* 0x0003e20000100800 */
[----:B0-----:R-:W-:-:S03]  /*8540*/  IMAD.X R3, R0, 0x1, R13, P6 ;  /* 0x0000000100037824 */ /* 0x001fc600030e060d */
[----:B------:R-:W3:Y:S04]  /*8550*/  LDL.LU R17, [R1+0x184] ;  /* 0x0001840001117983 */ /* 0x000ee80000300800 */
[----:B------:R4:W-:Y:S04]  /*8560*/  STL [R1+0x474], R3 ;  /* 0x0004740301007387 */ /* 0x0009e80000100800 */
[----:B------:R-:W3:Y:S01]  /*8570*/  LDL.LU R16, [R1+0x14c] ;  /* 0x00014c0001107983 */ /* 0x000ee20000300800 */
[----:B-1----:R-:W-:-:S05]  /*8580*/  IADD3 R6, P6, PT, R5, R12, RZ ;  /* 0x0000000c05067210 */ /* 0x002fca0007fde0ff */
[----:B------:R0:W-:Y:S01]  /*8590*/  STL [R1+0x440], R6 ;  /* 0x0004400601007387 */ /* 0x0001e20000100800 */
[----:B----4-:R-:W-:-:S03]  /*85a0*/  IMAD.X R3, R2, 0x1, R11, P5 ;  /* 0x0000000102037824 */ /* 0x010fc600028e060b */
[----:B------:R-:W4:Y:S01]  /*85b0*/  LDL.LU R15, [R1+0x188] ;  /* 0x00018800010f7983 */ /* 0x000f220000300800 */
[----:B0-----:R-:W-:-:S03]  /*85c0*/  IADD3 R6, P5, PT, R4, R12, RZ ;  /* 0x0000000c04067210 */ /* 0x001fc60007fbe0ff */
[----:B------:R0:W-:Y:S04]  /*85d0*/  STL [R1+0x46c], R3 ;  /* 0x00046c0301007387 */ /* 0x0001e80000100800 */
[----:B------:R-:W4:Y:S04]  /*85e0*/  LDL.LU R13, [R1+0x154] ;  /* 0x00015400010d7983 */ /* 0x000f280000300800 */
[----:B------:R5:W-:Y:S01]  /*85f0*/  STL [R1+0x438], R6 ;  /* 0x0004380601007387 */ /* 0x000be20000100800 */
[----:B0-----:R-:W-:-:S03]  /*8600*/  IMAD.X R3, R0, 0x1, R11, P4 ;  /* 0x0000000100037824 */ /* 0x001fc600020e060b */
[----:B------:R-:W4:Y:S04]  /*8610*/  LDL.LU R14, [R1+0x18c] ;  /* 0x00018c00010e7983 */ /* 0x000f280000300800 */
[----:B------:R-:W4:Y:S04]  /*8620*/  LDL.LU R12, [R1+0x15c] ;  /* 0x00015c00010c7983 */ /* 0x000f280000300800 */
[----:B------:R0:W-:Y:S04]  /*8630*/  STL [R1+0x464], R3 ;  /* 0x0004640301007387 */ /* 0x0001e80000100800 */
[----:B------:R-:W4:Y:S01]  /*8640*/  LDL.LU R11, [R1+0x190] ;  /* 0x00019000010b7983 */ /* 0x000f220000300800 */
[----:B-----5:R-:W-:-:S05]  /*8650*/  IADD3 R6, P4, PT, R5, R10, RZ ;  /* 0x0000000a05067210 */ /* 0x020fca0007f9e0ff */
[----:B------:R1:W-:Y:S01]  /*8660*/  STL [R1+0x430], R6 ;  /* 0x0004300601007387 */ /* 0x0003e20000100800 */
[----:B0-----:R-:W-:Y:S01]  /*8670*/  IMAD.X R3, R2, 0x1, R9, P3 ;  /* 0x0000000102037824 */ /* 0x001fe200018e0609 */
[----:B-1----:R-:W-:-:S04]  /*8680*/  IADD3 R6, P3, PT, R4, R10, RZ ;  /* 0x0000000a04067210 */ /* 0x002fc80007f7e0ff */
[----:B------:R0:W-:Y:S04]  /*8690*/  STL [R1+0x45c], R3 ;  /* 0x00045c0301007387 */ /* 0x0001e80000100800 */
[----:B------:R-:W5:Y:S04]  /*86a0*/  LDL.LU R10, [R1+0x13c] ;  /* 0x00013c00010a7983 */ /* 0x000f680000300800 */
[----:B------:R1:W-:Y:S01]  /*86b0*/  STL [R1+0x428], R6 ;  /* 0x0004280601007387 */ /* 0x0003e20000100800 */
[----:B0-----:R-:W-:-:S03]  /*86c0*/  IMAD.X R3, R0, 0x1, R9, P2 ;  /* 0x0000000100037824 */ /* 0x001fc600010e0609 */
[----:B------:R-:W5:Y:S04]  /*86d0*/  LDL.LU R9, [R1+0x194] ;  /* 0x0001940001097983 */ /* 0x000f680000300800 */
[----:B------:R0:W-:Y:S01]  /*86e0*/  STL [R1+0x454], R3 ;  /* 0x0004540301007387 */ /* 0x0001e20000100800 */
[----:B-1----:R-:W-:-:S05]  /*86f0*/  IADD3 R6, P2, PT, R5, R8, RZ ;  /* 0x0000000805067210 */ /* 0x002fca0007f5e0ff */
[----:B------:R1:W-:Y:S01]  /*8700*/  STL [R1+0x420], R6 ;  /* 0x0004200601007387 */ /* 0x0003e20000100800 */
[--C-:B0-----:R-:W-:Y:S01]  /*8710*/  IMAD.X R3, R2, 0x1, R21.reuse, P1 ;  /* 0x0000000102037824 */ /* 0x101fe200008e0615 */
[----:B-1----:R-:W-:Y:S02]  /*8720*/  IADD3 R6, P1, PT, R4, R8, RZ ;  /* 0x0000000804067210 */ /* 0x002fe40007f3e0ff */
[----:B------:R-:W5:Y:S04]  /*8730*/  LDL.LU R8, [R1+0x198] ;  /* 0x0001980001087983 */ /* 0x000f680000300800 */
[----:B------:R0:W-:Y:S04]  /*8740*/  STL [R1+0x44c], R3 ;  /* 0x00044c0301007387 */ /* 0x0001e80000100800 */
[----:B------:R1:W-:Y:S01]  /*8750*/  STL [R1+0x418], R6 ;  /* 0x0004180601007387 */ /* 0x0003e20000100800 */
[----:B0-----:R-:W-:Y:S01]  /*8760*/  IMAD.X R3, R0, 0x1, R21, P0 ;  /* 0x0000000100037824 */ /* 0x001fe200000e0615 */
[----:B-1----:R-:W-:-:S04]  /*8770*/  IADD3 R6, P0, PT, R5, R20, RZ ;  /* 0x0000001405067210 */ /* 0x002fc80007f1e0ff */
[----:B------:R0:W-:Y:S01]  /*8780*/  STL [R1+0x444], R3 ;  /* 0x0004440301007387 */ /* 0x0001e20000100800 */
[----:B------:R-:W-:-:S03]  /*8790*/  IMAD.X R7, R2, 0x1, R28, P6 ;  /* 0x0000000102077824 */ /* 0x000fc600030e061c */
[----:B------:R1:W-:Y:S01]  /*87a0*/  STL [R1+0x410], R6 ;  /* 0x0004100601007387 */ /* 0x0003e20000100800 */
[----:B0-----:R-:W-:-:S03]  /*87b0*/  IADD3 R3, P6, PT, R4, R20, RZ ;  /* 0x0000001404037210 */ /* 0x001fc60007fde0ff */
[----:B------:R0:W-:Y:S01]  /*87c0*/  STL [R1+0x43c], R7 ;  /* 0x00043c0701007387 */ /* 0x0001e20000100800 */
[----:B-1----:R-:W-:-:S03]  /*87d0*/  IMAD.X R6, R0, 0x1, R28, P5 ;  /* 0x0000000100067824 */ /* 0x002fc600028e061c */
[----:B------:R2:W-:Y:S04]  /*87e0*/  STL [R1+0x408], R3 ;  /* 0x0004080301007387 */ /* 0x0005e80000100800 */
[----:B------:R1:W-:Y:S01]  /*87f0*/  STL [R1+0x434], R6 ;  /* 0x0004340601007387 */ /* 0x0003e20000100800 */
[----:B0-----:R-:W-:-:S05]  /*8800*/  IADD3 R7, P5, PT, R5, R19, RZ ;  /* 0x0000001305077210 */ /* 0x001fca0007fbe0ff */
[----:B------:R0:W-:Y:S01]  /*8810*/  STL [R1+0x400], R7 ;  /* 0x0004000701007387 */ /* 0x0001e20000100800 */
[--C-:B--2---:R-:W-:Y:S01]  /*8820*/  IMAD.X R3, R2, 0x1, R29.reuse, P4 ;  /* 0x0000000102037824 */ /* 0x104fe200020e061d */
[----:B-1----:R-:W-:Y:S01]  /*8830*/  IADD3 R6, P4, PT, R4, R19, RZ ;  /* 0x0000001304067210 */ /* 0x002fe20007f9e0ff */
[----:B0-----:R-:W-:-:S03]  /*8840*/  IMAD.X R7, R0, 0x1, R29, P3 ;  /* 0x0000000100077824 */ /* 0x001fc600018e061d */
[----:B------:R3:W-:Y:S04]  /*8850*/  STL [R1+0x42c], R3 ;  /* 0x00042c0301007387 */ /* 0x0007e80000100800 */
[----:B------:R0:W-:Y:S01]  /*8860*/  STL [R1+0x3f8], R6 ;  /* 0x0003f80601007387 */ /* 0x0001e20000100800 */
[----:B---3--:R-:W-:-:S03]  /*8870*/  IADD3 R3, P3, PT, R5, R18, RZ ;  /* 0x0000001205037210 */ /* 0x008fc60007f7e0ff */
[----:B------:R1:W-:Y:S01]  /*8880*/  STL [R1+0x424], R7 ;  /* 0x0004240701007387 */ /* 0x0003e20000100800 */
[----:B0-----:R-:W-:-:S03]  /*8890*/  IMAD.X R6, R2, 0x1, R17, P2 ;  /* 0x0000000102067824 */ /* 0x001fc600010e0611 */
[----:B------:R0:W-:Y:S04]  /*88a0*/  STL [R1+0x3f4], R3 ;  /* 0x0003f40301007387 */ /* 0x0001e80000100800 */
[----:B------:R2:W-:Y:S01]  /*88b0*/  STL [R1+0x41c], R6 ;  /* 0x00041c0601007387 */ /* 0x0005e20000100800 */
[----:B-1----:R-:W-:Y:S01]  /*88c0*/  IADD3 R7, P2, PT, R4, R18, RZ ;  /* 0x0000001204077210 */ /* 0x002fe20007f5e0ff */
[----:B0-----:R-:W-:-:S04]  /*88d0*/  IMAD.X R3, R0, 0x1, R17, P1 ;  /* 0x0000000100037824 */ /* 0x001fc800008e0611 */
[----:B------:R4:W-:Y:S01]  /*88e0*/  STL [R1+0x3f0], R7 ;  /* 0x0003f00701007387 */ /* 0x0009e20000100800 */
[----:B--2---:R-:W-:-:S03]  /*88f0*/  IADD3 R6, P1, PT, R5, R16, RZ ;  /* 0x0000001005067210 */ /* 0x004fc60007f3e0ff */
[----:B------:R0:W-:Y:S04]  /*8900*/  STL [R1+0x414], R3 ;  /* 0x0004140301007387 */ /* 0x0001e80000100800 */
[----:B------:R1:W-:Y:S01]  /*8910*/  STL [R1+0x3ec], R6 ;  /* 0x0003ec0601007387 */ /* 0x0003e20000100800 */
[--C-:B----4-:R-:W-:Y:S01]  /*8920*/  IMAD.X R7, R2, 0x1, R15.reuse, P0 ;  /* 0x0000000102077824 */ /* 0x110fe200000e060f */
[----:B0-----:R-:W-:Y:S01]  /*8930*/  IADD3 R3, P0, PT, R4, R16, RZ ;  /* 0x0000001004037210 */ /* 0x001fe20007f1e0ff */
[----:B-1----:R-:W-:-:S03]  /*8940*/  IMAD.X R6, R0, 0x1, R15, P6 ;  /* 0x0000000100067824 */ /* 0x002fc600030e060f */
[----:B------:R0:W-:Y:S04]  /*8950*/  STL [R1+0x40c], R7 ;  /* 0x00040c0701007387 */ /* 0x0001e80000100800 */
[----:B------:R1:W-:Y:S04]  /*8960*/  STL [R1+0x3e8], R3 ;  /* 0x0003e80301007387 */ /* 0x0003e80000100800 */
[----:B------:R2:W-:Y:S01]  /*8970*/  STL [R1+0x404], R6 ;  /* 0x0004040601007387 */ /* 0x0005e20000100800 */
[----:B0-----:R-:W-:Y:S01]  /*8980*/  IADD3 R7, P6, PT, R5, R13, RZ ;  /* 0x0000000d05077210 */ /* 0x001fe20007fde0ff */
[----:B-1----:R-:W-:-:S04]  /*8990*/  IMAD.X R3, R2, 0x1, R14, P5 ;  /* 0x0000000102037824 */ /* 0x002fc800028e060e */
[----:B------:R-:W-:Y:S01]  /*89a0*/  STL [R1+0x3e4], R7 ;  /* 0x0003e40701007387 */ /* 0x000fe20000100800 */
[----:B--2---:R-:W-:Y:S01]  /*89b0*/  IADD3 R6, P5, PT, R5, R12, RZ ;  /* 0x0000000c05067210 */ /* 0x004fe20007fbe0ff */
[----:B------:R-:W-:Y:S02]  /*89c0*/  IMAD.X R5, R0, 0x1, R14, P4 ;  /* 0x0000000100057824 */ /* 0x000fe400020e060e */
[----:B------:R0:W-:Y:S04]  /*89d0*/  STL [R1+0x3fc], R3 ;  /* 0x0003fc0301007387 */ /* 0x0001e80000100800 */
[----:B------:R1:W-:Y:S04]  /*89e0*/  STL [R1+0x3d4], R6 ;  /* 0x0003d40601007387 */ /* 0x0003e80000100800 */
[----:B------:R2:W-:Y:S01]  /*89f0*/  STL [R1+0x3e0], R5 ;  /* 0x0003e00501007387 */ /* 0x0005e20000100800 */
[----:B0-----:R-:W-:Y:S01]  /*8a00*/  IADD3 R3, P4, PT, R4, R13, RZ ;  /* 0x0000000d04037210 */ /* 0x001fe20007f9e0ff */
[----:B-1----:R-:W-:-:S04]  /*8a10*/  IMAD.X R6, R2, 0x1, R11, P3 ;  /* 0x0000000102067824 */ /* 0x002fc800018e060b */
[----:B------:R0:W-:Y:S01]  /*8a20*/  STL [R1+0x3d8], R3 ;  /* 0x0003d80301007387 */ /* 0x0001e20000100800 */
[----:B--2---:R-:W-:Y:S01]  /*8a30*/  IADD3 R5, P3, PT, R4, R12, RZ ;  /* 0x0000000c04057210 */ /* 0x004fe20007f7e0ff */
[----:B------:R-:W-:Y:S02]  /*8a40*/  IMAD.X R4, R0, 0x1, R11, P2 ;  /* 0x0000000100047824 */ /* 0x000fe400010e060b */
[----:B------:R-:W-:Y:S04]  /*8a50*/  STL [R1+0x3dc], R6 ;  /* 0x0003dc0601007387 */ /* 0x000fe80000100800 */
[----:B------:R5:W-:Y:S04]  /*8a60*/  STL [R1+0x3c0], R5 ;  /* 0x0003c00501007387 */ /* 0x000be80000100800 */
[----:B------:R1:W-:Y:S01]  /*8a70*/  STL [R1+0x3d0], R4 ;  /* 0x0003d00401007387 */ /* 0x0003e20000100800 */
[----:B0-----:R-:W-:Y:S01]  /*8a80*/  SHF.R.S32.HI R3, RZ, 0x1f, R12 ;  /* 0x0000001fff037819 */ /* 0x001fe2000001140c */
[----:B-----5:R-:W-:-:S02]  /*8a90*/  IMAD.X R5, R2, 0x1, R9, P1 ;  /* 0x0000000102057824 */ /* 0x020fc400008e0609 */
[----:B-1----:R-:W-:Y:S02]  /*8aa0*/  IMAD.X R4, R0, 0x1, R9, P0 ;  /* 0x0000000100047824 */ /* 0x002fe400000e0609 */
[----:B------:R-:W0:Y:S01]  /*8ab0*/  S2R R9, SR_TID.X ;  /* 0x0000000000097919 */ /* 0x000e220000002100 */
[----:B------:R-:W-:Y:S04]  /*8ac0*/  STL [R1+0x3cc], R5 ;  /* 0x0003cc0501007387 */ /* 0x000fe80000100800 */
[----:B------:R1:W-:Y:S02]  /*8ad0*/  STL [R1+0x3c8], R4 ;  /* 0x0003c80401007387 */ /* 0x0003e40000100800 */
[C---:B-1----:R-:W-:Y:S02]  /*8ae0*/  IMAD.X R4, R2.reuse, 0x1, R3, P5 ;  /* 0x0000000102047824 */ /* 0x042fe400028e0603 */
[----:B------:R-:W-:-:S02]  /*8af0*/  IMAD.X R5, R2, 0x1, R8, P6 ;  /* 0x0000000102057824 */ /* 0x000fc400030e0608 */
[----:B------:R-:W-:-:S03]  /*8b00*/  IMAD.X R2, R0, 0x1, R8, P4 ;  /* 0x0000000100027824 */ /* 0x000fc600020e0608 */
[----:B------:R-:W-:Y:S01]  /*8b10*/  STL [R1+0x3c4], R5 ;  /* 0x0003c40501007387 */ /* 0x000fe20000100800 */
[----:B0-----:R-:W-:-:S03]  /*8b20*/  IMAD.SHL.U32 R20, R9, 0x2, RZ ;  /* 0x0000000209147824 */ /* 0x001fc600078e00ff */
[----:B------:R-:W-:Y:S01]  /*8b30*/  STL [R1+0x3b8], R4 ;  /* 0x0003b80401007387 */ /* 0x000fe20000100800 */
[----:B------:R-:W-:-:S03]  /*8b40*/  SHF.R.U32.HI R8, RZ, 0x4, R9 ;  /* 0x00000004ff087819 */ /* 0x000fc60000011609 */
[----:B------:R0:W-:Y:S01]  /*8b50*/  STL [R1+0x3bc], R2 ;  /* 0x0003bc0201007387 */ /* 0x0001e20000100800 */
[----:B------:R-:W-:Y:S01]  /*8b60*/  SGXT.U32 R8, R8, 0x3 ;  /* 0x000000030808781a */ /* 0x000fe20000000000 */
[----:B0-----:R-:W-:-:S05]  /*8b70*/  IMAD.X R2, R0, 0x1, R3, P3 ;  /* 0x0000000100027824 */ /* 0x001fca00018e0603 */
[----:B------:R0:W-:Y:S04]  /*8b80*/  STL [R1+0x3b4], R2 ;  /* 0x0003b40201007387 */ /* 0x0001e80000100800 */
[----:B------:R1:W-:Y:S01]  /*8b90*/  STL [R1+0x84c], R20 ;  /* 0x00084c1401007387 */ /* 0x0003e20000100800 */
[----:B------:R-:W-:-:S03]  /*8ba0*/  IADD3 R28, P2, PT, R10, UR10, RZ ;  /* 0x0000000a0a1c7c10 */ /* 0x000fc6000ff5e0ff */
[----:B------:R2:W-:Y:S01]  /*8bb0*/  STL [R1+0x40], RZ ;  /* 0x000040ff01007387 */ /* 0x0005e20000100800 */
[----:B------:R-:W-:-:S03]  /*8bc0*/  LOP3.LUT R5, R8, 0xa8, RZ, 0xfc, !PT ;  /* 0x000000a808057812 */ /* 0x000fc600078efcff */
[----:B------:R2:W-:Y:S01]  /*8bd0*/  STL [R1+0x44], RZ ;  /* 0x000044ff01007387 */ /* 0x0005e20000100800 */
[----:B0-----:R-:W-:-:S03]  /*8be0*/  LOP3.LUT R2, R8, 0xc8, RZ, 0xfc, !PT ;  /* 0x000000c808027812 */ /* 0x001fc600078efcff */
[----:B------:R2:W-:Y:S01]  /*8bf0*/  STL [R1+0x48], RZ ;  /* 0x000048ff01007387 */ /* 0x0005e20000100800 */
[----:B------:R-:W-:-:S03]  /*8c00*/  LOP3.LUT R19, R8, 0xa0, RZ, 0xfc, !PT ;  /* 0x000000a008137812 */ /* 0x000fc600078efcff */
[----:B------:R2:W-:Y:S01]  /*8c10*/  STL [R1+0x4c], RZ ;  /* 0x00004cff01007387 */ /* 0x0005e20000100800 */
[----:B------:R-:W-:-:S03]  /*8c20*/  LOP3.LUT R16, R8, 0x88, RZ, 0xfc, !PT ;  /* 0x0000008808107812 */ /* 0x000fc600078efcff */
[----:B------:R2:W-:Y:S01]  /*8c30*/  STL [R1+0x60], RZ ;  /* 0x000060ff01007387 */ /* 0x0005e20000100800 */
[----:B------:R-:W-:-:S03]  /*8c40*/  SHF.R.U32.HI R9, RZ, 0x4, R9 ;  /* 0x00000004ff097819 */ /* 0x000fc60000011609 */
[----:B------:R2:W-:Y:S01]  /*8c50*/  STL [R1+0x64], RZ ;  /* 0x000064ff01007387 */ /* 0x0005e20000100800 */
[----:B------:R-:W-:Y:S01]  /*8c60*/  LEA.HI.X.SX32 R0, R10, UR11, 0x1, P2 ;  /* 0x0000000b0a007c11 */ /* 0x000fe200090f0eff */
[----:B------:R-:W-:Y:S01]  /*8c70*/  IMAD R2, R2, UR13, RZ ;  /* 0x0000000d02027c24 */ /* 0x000fe2000f8e02ff */
[C---:B------:R-:W-:Y:S01]  /*8c80*/  LOP3.LUT R13, R8.reuse, 0x68, RZ, 0xfc, !PT ;  /* 0x00000068080d7812 */ /* 0x040fe200078efcff */
[----:B------:R2:W-:Y:S01]  /*8c90*/  STL [R1+0x68], RZ ;  /* 0x000068ff01007387 */ /* 0x0005e20000100800 */
[C---:B------:R-:W-:Y:S01]  /*8ca0*/  LOP3.LUT R10, R8.reuse, 0x50, RZ, 0xfc, !PT ;  /* 0x00000050080a7812 */ /* 0x040fe200078efcff */
[----:B------:R-:W-:Y:S01]  /*8cb0*/  IMAD R2, R5, UR16, RZ ;  /* 0x0000001005027c24 */ /* 0x000fe2000f8e02ff */
[----:B------:R-:W-:Y:S01]  /*8cc0*/  LOP3.LUT R3, R8, 0xc0, RZ, 0xfc, !PT ;  /* 0x000000c008037812 */ /* 0x000fe200078efcff */
[----:B------:R2:W-:Y:S01]  /*8cd0*/  STL [R1+0x6c], RZ ;  /* 0x00006cff01007387 */ /* 0x0005e20000100800 */
[----:B------:R-:W-:Y:S01]  /*8ce0*/  IMAD R2, R19, UR17, RZ ;  /* 0x0000001113027c24 */ /* 0x000fe2000f8e02ff */
[----:B------:R-:W-:Y:S01]  /*8cf0*/  SGXT.U32 R9, R9, 0x3 ;  /* 0x000000030909781a */ /* 0x000fe20000000000 */
[----:B------:R-:W-:Y:S01]  /*8d00*/  IMAD R2, R16, UR20, RZ ;  /* 0x0000001410027c24 */ /* 0x000fe2000f8e02ff */
[C---:B------:R-:W-:Y:S01]  /*8d10*/  LOP3.LUT R4, R8.reuse, 0xb0, RZ, 0xfc, !PT ;  /* 0x000000b008047812 */ /* 0x040fe200078efcff */
[----:B------:R-:W-:Y:S01]  /*8d20*/  IMAD R2, R13, UR23, RZ ;  /* 0x000000170d027c24 */ /* 0x000fe2000f8e02ff */
[----:B------:R-:W-:Y:S01]  /*8d30*/  LOP3.LUT R17, R8, 0x90, RZ, 0xfc, !PT ;  /* 0x0000009008117812 */ /* 0x000fe200078efcff */
[----:B------:R-:W-:Y:S01]  /*8d40*/  IMAD R2, R10, UR26, RZ ;  /* 0x0000001a0a027c24 */ /* 0x000fe2000f8e02ff */
[C---:B------:R-:W-:Y:S01]  /*8d50*/  LOP3.LUT R14, R8.reuse, 0x70, RZ, 0xfc, !PT ;  /* 0x00000070080e7812 */ /* 0x040fe200078efcff */
[----:B-1----:R-:W-:Y:S01]  /*8d60*/  IMAD R20, R3, UR14, RZ ;  /* 0x0000000e03147c24 */ /* 0x002fe2000f8e02ff */
[C---:B------:R-:W-:Y:S01]  /*8d70*/  LOP3.LUT R7, R8.reuse, 0x48, RZ, 0xfc, !PT ;  /* 0x0000004808077812 */ /* 0x040fe200078efcff */
[----:B------:R-:W-:Y:S01]  /*8d80*/  ULEA.HI UR5, UR5, UR4, URZ, 0x8 ;  /* 0x0000000405057291 */ /* 0x000fe2000f8f40ff */
[----:B------:R-:W-:Y:S01]  /*8d90*/  LOP3.LUT R11, R8, 0x58, RZ, 0xfc, !PT ;  /* 0x00000058080b7812 */ /* 0x000fe200078efcff */
[----:B------:R-:W0:Y:S01]  /*8da0*/  LDCU.64 UR10, c[0x0][0x388] ;  /* 0x00007100ff0a77ac */ /* 0x000e220008000a00 */
[C---:B------:R-:W-:Y:S01]  /*8db0*/  LOP3.LUT R10, R9.reuse, 0x30, RZ, 0xfc, !PT ;  /* 0x00000030090a7812 */ /* 0x040fe200078efcff */
[----:B------:R-:W-:Y:S01]  /*8dc0*/  IMAD R3, R4, UR15, RZ ;  /* 0x0000000f04037c24 */ /* 0x000fe2000f8e02ff */
[----:B------:R-:W-:Y:S01]  /*8dd0*/  LOP3.LUT R9, R9, 0x28, RZ, 0xfc, !PT ;  /* 0x0000002809097812 */ /* 0x000fe200078efcff */
[----:B------:R-:W-:Y:S01]  /*8de0*/  IMAD R3, R17, UR19, RZ ;  /* 0x0000001311037c24 */ /* 0x000fe2000f8e02ff */
[----:B------:R-:W-:Y:S01]  /*8df0*/  LOP3.LUT R18, R8, 0x98, RZ, 0xfc, !PT ;  /* 0x0000009808127812 */ /* 0x000fe200078efcff */
[----:B------:R-:W-:Y:S01]  /*8e00*/  IMAD R3, R14, UR22, RZ ;  /* 0x000000160e037c24 */ /* 0x000fe2000f8e02ff */
[C---:B------:R-:W-:Y:S01]  /*8e10*/  LOP3.LUT R15, R8.reuse, 0x80, RZ, 0xfc, !PT ;  /* 0x00000080080f7812 */ /* 0x040fe200078efcff */
[----:B------:R-:W-:Y:S01]  /*8e20*/  IMAD R3, R11, UR25, RZ ;  /* 0x000000190b037c24 */ /* 0x000fe2000f8e02ff */
[C---:B------:R-:W-:Y:S01]  /*8e30*/  LOP3.LUT R12, R8.reuse, 0x60, RZ, 0xfc, !PT ;  /* 0x00000060080c7812 */ /* 0x040fe200078efcff */
[----:B------:R-:W-:Y:S01]  /*8e40*/  IMAD R2, R7, UR27, RZ ;  /* 0x0000001b07027c24 */ /* 0x000fe2000f8e02ff */
[----:B------:R-:W-:Y:S01]  /*8e50*/  LOP3.LUT R6, R8, 0x40, RZ, 0xfc, !PT ;  /* 0x0000004008067812 */ /* 0x000fe200078efcff */
[----:B------:R-:W-:Y:S01]  /*8e60*/  IMAD R3, R10, UR29, RZ ;  /* 0x0000001d0a037c24 */ /* 0x000fe2000f8e02ff */
[C---:B------:R-:W-:Y:S01]  /*8e70*/  LOP3.LUT R11, R8.reuse, 0x20, RZ, 0xfc, !PT ;  /* 0x00000020080b7812 */ /* 0x040fe200078efcff */
[----:B------:R-:W-:Y:S01]  /*8e80*/  IMAD R2, R9, UR30, RZ ;  /* 0x0000001e09027c24 */ /* 0x000fe2000f8e02ff */
[----:B------:R-:W-:-:S02]  /*8e90*/  LOP3.LUT R10, R8, 0x18, RZ, 0xfc, !PT ;  /* 0x00000018080a7812 */ /* 0x000fc400078efcff */
[----:B------:R-:W-:Y:S01]  /*8ea0*/  LOP3.LUT R9, R8, 0x10, RZ, 0xfc, !PT ;  /* 0x0000001008097812 */ /* 0x000fe200078efcff */
[----:B------:R-:W-:Y:S01]  /*8eb0*/  IMAD R4, R18, UR18, RZ ;  /* 0x0000001212047c24 */ /* 0x000fe2000f8e02ff */
[----:B------:R-:W-:Y:S01]  /*8ec0*/  LOP3.LUT R8, R8, 0x8, RZ, 0xfc, !PT ;  /* 0x0000000808087812 */ /* 0x000fe200078efcff */
[----:B------:R-:W-:Y:S02]  /*8ed0*/  IMAD R4, R15, UR21, RZ ;  /* 0x000000150f047c24 */ /* 0x000fe4000f8e02ff */
[----:B------:R-:W-:Y:S02]  /*8ee0*/  IMAD R4, R12, UR24, RZ ;  /* 0x000000180c047c24 */ /* 0x000fe4000f8e02ff */
[----:B------:R-:W-:Y:S02]  /*8ef0*/  IMAD R4, R6, UR28, RZ ;  /* 0x0000001c06047c24 */ /* 0x000fe4000f8e02ff */
[----:B------:R-:W-:Y:S02]  /*8f00*/  IMAD R2, R11, UR31, RZ ;  /* 0x0000001f0b027c24 */ /* 0x000fe4000f8e02ff */
[----:B------:R-:W-:-:S02]  /*8f10*/  IMAD R4, R10, UR32, RZ ;  /* 0x000000200a047c24 */ /* 0x000fc4000f8e02ff */
[----:B------:R-:W-:Y:S02]  /*8f20*/  IMAD R3, R9, UR33, RZ ;  /* 0x0000002109037c24 */ /* 0x000fe4000f8e02ff */
[----:B------:R-:W-:Y:S01]  /*8f30*/  IMAD R2, R8, UR34, RZ ;  /* 0x0000002208027c24 */ /* 0x000fe2000f8e02ff */
[----:B0-2---:R-:W-:-:S12]  /*8f40*/  USHF.R.S32.HI UR5, URZ, 0x8, UR5 ;  /* 0x00000008ff057899 */ /* 0x005fd80008011405 */
.L_x_2:
[----:B------:R-:W0:Y:S01]  /*8f50*/  S2R R2, SR_TID.X ;  /* 0x0000000000027919 */ /* 0x000e220000002100 */
[----:B------:R-:W1:Y:S01]  /*8f60*/  LDCU UR4, c[0x0][0x3a8] ;  /* 0x00007500ff0477ac */ /* 0x000e620008000800 */
[----:B------:R-:W2:Y:S01]  /*8f70*/  S2R R5, SR_TID.X ;  /* 0x0000000000057919 */ /* 0x000ea20000002100 */
[----:B------:R3:W-:Y:S01]  /*8f80*/  STL [R1+0xa60], R21 ;  /* 0x000a601501007387 */ /* 0x0007e20000100800 */
[----:B------:R-:W4:Y:S01]  /*8f90*/  S2R R7, SR_TID.X ;  /* 0x0000000000077919 */ /* 0x000f220000002100 */
[----:B------:R-:W-:Y:S01]  /*8fa0*/  PRMT R8, RZ, 0x7610, R8 ;  /* 0x00007610ff087816 */ /* 0x000fe20000000008 */
[----:B------:R-:W5:Y:S01]  /*8fb0*/  LDCU UR6, c[0x0][0x3a8] ;  /* 0x00007500ff0677ac */ /* 0x000f620008000800 */
[----:B------:R0:W-:Y:S01]  /*8fc0*/  STL [R1+0xa5c], R22 ;  /* 0x000a5c1601007387 */ /* 0x0001e20000100800 */
[----:B---3--:R-:W-:Y:S01]  /*8fd0*/  PRMT R21, RZ, 0x7610, R21 ;  /* 0x00007610ff157816 */ /* 0x008fe20000000015 */
[----:B------:R-:W3:Y:S02]  /*8fe0*/  LDCU UR7, c[0x0][0x3a8] ;  /* 0x00007500ff0777ac */ /* 0x000ee40008000800 */
[----:B------:R0:W-:Y:S04]  /*8ff0*/  STL [R1+0xa58], R25 ;  /* 0x000a581901007387 */ /* 0x0001e80000100800 */
[----:B------:R-:W-:Y:S01]  /*9000*/  STL [R1+0xa54], R26 ;  /* 0x000a541a01007387 */ /* 0x000fe20000100800 */
[----:B0-----:R-:W-:-:S02]  /*9010*/  SHF.R.U32.HI R4, RZ, 0x4, R2 ;  /* 0x00000004ff047819 */ /* 0x001fc40000011602 */
[----:B------:R-:W-:Y:S02]  /*9020*/  SHF.R.U32.HI R3, RZ, 0x4, R2 ;  /* 0x00000004ff037819 */ /* 0x000fe40000011602 */
[----:B------:R-:W-:Y:S02]  /*9030*/  SGXT.U32 R4, R4, 0x3 ;  /* 0x000000030404781a */ /* 0x000fe40000000000 */
[----:B--2---:R-:W-:Y:S02]  /*9040*/  SHF.R.U32.HI R5, RZ, 0x4, R5 ;  /* 0x00000004ff057819 */ /* 0x004fe40000011605 */
[----:B------:R-:W-:Y:S02]  /*9050*/  LOP3.LUT R22, R4, 0x10, RZ, 0xfc, !PT ;  /* 0x0000001004167812 */ /* 0x000fe400078efcff */
[----:B------:R-:W-:Y:S02]  /*9060*/  SGXT.U32 R5, R5, 0x3 ;  /* 0x000000030505781a */ /* 0x000fe40000000000 */
[----:B------:R-:W-:-:S02]  /*9070*/  ISETP.GE.AND P4, PT, R22, UR12, PT ;  /* 0x0000000c16007c0c */ /* 0x000fc4000bf86270 */
[C---:B------:R-:W-:Y:S02]  /*9080*/  LOP3.LUT R22, R5.reuse, 0x10, RZ, 0xfc, !PT ;  /* 0x0000001005167812 */ /* 0x040fe400078efcff */
[----:B------:R-:W-:Y:S02]  /*9090*/  LOP3.LUT R5, R5, 0x18, RZ, 0xfc, !PT ;  /* 0x0000001805057812 */ /* 0x000fe400078efcff */
[----:B------:R-:W-:Y:S02]  /*90a0*/  LOP3.LUT R24, R4, 0x8, RZ, 0xfc, !PT ;  /* 0x0000000804187812 */ /* 0x000fe400078efcff */
[----:B------:R-:W-:Y:S02]  /*90b0*/  ISETP.GE.AND P5, PT, R5, UR12, PT ;  /* 0x0000000c05007c0c */ /* 0x000fe4000bfa6270 */
[----:B------:R-:W0:Y:S01]  /*90c0*/  S2R R5, SR_TID.X ;  /* 0x0000000000057919 */ /* 0x000e220000002100 */
[----:B-1----:R-:W-:Y:S01]  /*90d0*/  IMAD R24, R24, UR4, RZ ;  /* 0x0000000418187c24 */ /* 0x002fe2000f8e02ff */
[----:B------:R-:W1:Y:S01]  /*90e0*/  LDCU UR4, c[0x0][0x3a8] ;  /* 0x00007500ff0477ac */ /* 0x000e620008000800 */
[----:B----4-:R-:W-:-:S02]  /*90f0*/  SHF.R.U32.HI R14, RZ, 0x4, R7 ;  /* 0x00000004ff0e7819 */ /* 0x010fc40000011607 */
[----:B------:R-:W-:Y:S02]  /*9100*/  SGXT.U32 R3, R3, 0x3 ;  /* 0x000000030303781a */ /* 0x000fe40000000000 */
[----:B------:R-:W-:Y:S02]  /*9110*/  SGXT.U32 R14, R14, 0x3 ;  /* 0x000000030e0e781a */ /* 0x000fe40000000000 */
[----:B------:R-:W-:Y:S02]  /*9120*/  LOP3.LUT R3, R3, 0x8, RZ, 0xfc, !PT ;  /* 0x0000000803037812 */ /* 0x000fe400078efcff */
[C---:B------:R-:W-:Y:S02]  /*9130*/  LOP3.LUT R2, R14.reuse, 0xa8, RZ, 0xfc, !PT ;  /* 0x000000a80e027812 */ /* 0x040fe400078efcff */
[----:B------:R-:W-:Y:S02]  /*9140*/  ISETP.GE.AND P6, PT, R3, UR12, PT ;  /* 0x0000000c03007c0c */ /* 0x000fe4000bfc6270 */
[----:B------:R-:W-:-:S02]  /*9150*/  LOP3.LUT R3, R14, 0xb0, RZ, 0xfc, !PT ;  /* 0x000000b00e037812 */ /* 0x000fc400078efcff */
[----:B------:R-:W-:Y:S02]  /*9160*/  ISETP.GE.AND P3, PT, R2, UR12, PT ;  /* 0x0000000c02007c0c */ /* 0x000fe4000bf66270 */
[----:B------:R-:W-:Y:S01]  /*9170*/  IADD3 R2, P1, PT, R24, R28, RZ ;  /* 0x0000001c18027210 */ /* 0x000fe20007f3e0ff */
[----:B-1----:R-:W-:Y:S01]  /*9180*/  IMAD R22, R22, UR4, RZ ;  /* 0x0000000416167c24 */ /* 0x002fe2000f8e02ff */
[----:B------:R-:W1:Y:S01]  /*9190*/  LDCU UR4, c[0x0][0x3a8] ;  /* 0x00007500ff0477ac */ /* 0x000e620008000800 */
[----:B------:R-:W-:Y:S02]  /*91a0*/  LOP3.LUT R4, R14, 0xc0, RZ, 0xfc, !PT ;  /* 0x000000c00e047812 */ /* 0x000fe400078efcff */
[----:B------:R-:W-:Y:S02]  /*91b0*/  ISETP.GE.AND P0, PT, R3, UR12, PT ;  /* 0x0000000c03007c0c */ /* 0x000fe4000bf06270 */
[----:B------:R-:W-:Y:S02]  /*91c0*/  LEA.HI.X.SX32 R3, R24, R0, 0x1, P1 ;  /* 0x0000000018037211 */ /* 0x000fe400008f0eff */
[----:B------:R-:W-:Y:S01]  /*91d0*/  ISETP.GE.AND P2, PT, R4, UR12, PT ;  /* 0x0000000c04007c0c */ /* 0x000fe2000bf46270 */
[----:B------:R-:W2:Y:S01]  /*91e0*/  S2R R24, SR_TID.X ;  /* 0x0000000000187919 */ /* 0x000ea20000002100 */
[----:B------:R-:W-:-:S02]  /*91f0*/  IADD3 R4, P1, PT, R22, R28, RZ ;  /* 0x0000001c16047210 */ /* 0x000fc40007f3e0ff */
[----:B0-----:R-:W-:Y:S01]  /*9200*/  SHF.R.U32.HI R5, RZ, 0x4, R5 ;  /* 0x00000004ff057819 */ /* 0x001fe20000011605 */
[----:B------:R0:W4:Y:S03]  /*9210*/  @!P6 LDG.E.U8 R21, desc[UR8][R2.64] ;  /* 0x000000080215e981 */ /* 0x000126000c1e1100 */
[----:B------:R-:W-:-:S04]  /*9220*/  SGXT.U32 R5, R5, 0x3 ;  /* 0x000000030505781a */ /* 0x000fc80000000000 */
[----:B------:R-:W-:-:S05]  /*9230*/  LOP3.LUT R5, R5, 0x18, RZ, 0xfc, !PT ;  /* 0x0000001805057812 */ /* 0x000fca00078efcff */
[----:B-1----:R-:W-:Y:S01]  /*9240*/  IMAD R5, R5, UR4, RZ ;  /* 0x0000000405057c24 */ /* 0x002fe2000f8e02ff */
[----:B------:R-:W1:Y:S04]  /*9250*/  LDCU UR4, c[0x0][0x3a8] ;  /* 0x00007500ff0477ac */ /* 0x000e680008000800 */
[----:B0-----:R-:W-:Y:S02]  /*9260*/  IADD3 R2, P6, PT, R5, R28, RZ ;  /* 0x0000001c05027210 */ /* 0x001fe40007fde0ff */
[----:B------:R-:W-:-:S05]  /*9270*/  LEA.HI.X.SX32 R5, R22, R0, 0x1, P1 ;  /* 0x0000000016057211 */ /* 0x000fca00008f0eff */
[----:B------:R0:W3:Y:S01]  /*9280*/  @!P4 LDG.E.U8 R8, desc[UR8][R4.64] ;  /* 0x000000080408c981 */ /* 0x0000e2000c1e1100 */
[----:B--2---:R-:W-:-:S04]  /*9290*/  SHF.R.U32.HI R24, RZ, 0x4, R24 ;  /* 0x00000004ff187819 */ /* 0x004fc80000011618 */
[----:B------:R-:W-:-:S04]  /*92a0*/  SGXT.U32 R24, R24, 0x3 ;  /* 0x000000031818781a */ /* 0x000fc80000000000 */
[C---:B------:R-:W-:Y:S02]  /*92b0*/  LOP3.LUT R22, R24.reuse, 0x20, RZ, 0xfc, !PT ;  /* 0x0000002018167812 */ /* 0x040fe400078efcff */
[----:B------:R-:W-:Y:S02]  /*92c0*/  LOP3.LUT R3, R24, 0x18, RZ, 0xfc, !PT ;  /* 0x0000001818037812 */ /* 0x000fe400078efcff */
[----:B------:R-:W2:Y:S03]  /*92d0*/  S2R R24, SR_TID.X ;  /* 0x0000000000187919 */ /* 0x000ea60000002100 */
[----:B-1----:R-:W-:Y:S01]  /*92e0*/  IMAD R3, R3, UR4, RZ ;  /* 0x0000000403037c24 */ /* 0x002fe2000f8e02ff */
[----:B------:R-:W-:Y:S01]  /*92f0*/  ISETP.GE.AND P1, PT, R22, UR12, PT ;  /* 0x0000000c16007c0c */ /* 0x000fe2000bf26270 */
[----:B------:R-:W1:Y:S03]  /*9300*/  LDCU UR4, c[0x0][0x3a8] ;  /* 0x00007500ff0477ac */ /* 0x000e660008000800 */
[----:B------:R-:W-:-:S02]  /*9310*/  LEA.HI.X.SX32 R3, R3, R0, 0x1, P6 ;  /* 0x0000000003037211 */ /* 0x000fc400030f0eff */
[----:B--2---:R-:W-:-:S04]  /*9320*/  SHF.R.U32.HI R24, RZ, 0x4, R24 ;  /* 0x00000004ff187819 */ /* 0x004fc80000011618 */
[----:B------:R-:W-:-:S04]  /*9330*/  SGXT.U32 R24, R24, 0x3 ;  /* 0x000000031818781a */ /* 0x000fc80000000000 */
[----:B0-----:R-:W-:-:S04]  /*9340*/  LOP3.LUT R5, R24, 0x28, RZ, 0xfc, !PT ;  /* 0x0000002818057812 */ /* 0x001fc800078efcff */
[----:B------:R-:W-:Y:S02]  /*9350*/  ISETP.GE.AND P6, PT, R5, UR12, PT ;  /* 0x0000000c05007c0c */ /* 0x000fe4000bfc6270 */
[----:B------:R-:W0:Y:S01]  /*9360*/  S2R R5, SR_TID.X ;  /* 0x0000000000057919 */ /* 0x000e220000002100 */
[----:B------:R-:W-:Y:S02]  /*9370*/  PRMT R25, RZ, 0x7610, R25 ;  /* 0x00007610ff197816 */ /* 0x000fe40000000019 */
[----:B------:R-:W-:-:S04]  /*9380*/  PRMT R16, RZ, 0x7610, R16 ;  /* 0x00007610ff107816 */ /* 0x000fc80000000010 */
[----:B------:R2:W5:Y:S01]  /*9390*/  @!P5 LDG.E.U8 R25, desc[UR8][R2.64] ;  /* 0x000000080219d981 */ /* 0x000562000c1e1100 */
[----:B0-----:R-:W-:-:S04]  /*93a0*/  SHF.R.U32.HI R5, RZ, 0x4, R5 ;  /* 0x00000004ff057819 */ /* 0x001fc80000011605 */
[----:B------:R-:W-:-:S04]  /*93b0*/  SGXT.U32 R5, R5, 0x3 ;  /* 0x000000030505781a */ /* 0x000fc80000000000 */
[----:B--2---:R-:W-:Y:S01]  /*93c0*/  LOP3.LUT R3, R5, 0x30, RZ, 0xfc, !PT ;  /* 0x0000003005037812 */ /* 0x004fe200078efcff */
[----:B----4-:R0:W-:Y:S04]  /*93d0*/  STL [R1+0x24], R21 ;  /* 0x0000241501007387 */ /* 0x0101e80000100800 */
[----:B0-----:R-:W2:Y:S04]  /*93e0*/  LDL.LU R21, [R1+0xa60] ;  /* 0x000a600001157983 */ /* 0x001ea80000300800 */
[----:B------:R-:W4:Y:S04]  /*93f0*/  LDL.LU R22, [R1+0xa5c] ;  /* 0x000a5c0001167983 */ /* 0x000f280000300800 */
[----:B---3--:R0:W-:Y:S02]  /*9400*/  STL [R1+0x20], R8 ;  /* 0x0000200801007387 */ /* 0x0081e40000100800 */
[----:B0-----:R-:W-:-:S05]  /*9410*/  LOP3.LUT R8, R24, 0x20, RZ, 0xfc, !PT ;  /* 0x0000002018087812 */ /* 0x001fca00078efcff */
[----:B-----5:R-:W-:Y:S01]  /*9420*/  IMAD R8, R8, UR6, RZ ;  /* 0x0000000608087c24 */ /* 0x020fe2000f8e02ff */
[----:B------:R-:W-:Y:S01]  /*9430*/  LOP3.LUT R24, R24, 0x28, RZ, 0xfc, !PT ;  /* 0x0000002818187812 */ /* 0x000fe200078efcff */
[----:B------:R-:W0:Y:S03]  /*9440*/  LDCU UR6, c[0x0][0x3a8] ;  /* 0x00007500ff0677ac */ /* 0x000e260008000800 */
[----:B------:R-:W-:-:S04]  /*9450*/  IADD3 R4, P4, PT, R8, R28, RZ ;  /* 0x0000001c08047210 */ /* 0x000fc80007f9e0ff */
[----:B------:R-:W-:-:S05]  /*9460*/  LEA.HI.X.SX32 R5, R8, R0, 0x1, P4 ;  /* 0x0000000008057211 */ /* 0x000fca00020f0eff */
[----:B------:R-:W3:Y:S01]  /*9470*/  @!P1 LDG.E.U8 R16, desc[UR8][R4.64] ;  /* 0x0000000804109981 */ /* 0x000ee2000c1e1100 */
[----:B------:R-:W5:Y:S01]  /*9480*/  S2R R8, SR_TID.X ;  /* 0x0000000000087919 */ /* 0x000f620000002100 */
[----:B-1----:R-:W-:Y:S01]  /*9490*/  IMAD R24, R24, UR4, RZ ;  /* 0x0000000418187c24 */ /* 0x002fe2000f8e02ff */
[----:B------:R-:W-:Y:S01]  /*94a0*/  ISETP.GE.AND P4, PT, R3, UR12, PT ;  /* 0x0000000c03007c0c */ /* 0x000fe2000bf86270 */
[----:B------:R-:W1:Y:S03]  /*94b0*/  LDCU UR4, c[0x0][0x3a8] ;  /* 0x00007500ff0477ac */ /* 0x000e660008000800 */
[----:B------:R-:W-:-:S04]  /*94c0*/  IADD3 R2, P5, PT, R24, R28, RZ ;  /* 0x0000001c18027210 */ /* 0x000fc80007fbe0ff */
[----:B------:R-:W-:Y:S02]  /*94d0*/  LEA.HI.X.SX32 R3, R24, R0, 0x1, P5 ;  /* 0x0000000018037211 */ /* 0x000fe400028f0eff */
[----:B------:R-:W-:Y:S02]  /*94e0*/  PRMT R26, RZ, 0x7610, R26 ;  /* 0x00007610ff1a7816 */ /* 0x000fe4000000001a */
[----:B------:R-:W-:-:S04]  /*94f0*/  PRMT R13, RZ, 0x7610, R13 ;  /* 0x00007610ff0d7816 */ /* 0x000fc8000000000d */
[----:B------:R-:W2:Y:S01]  /*9500*/  @!P6 LDG.E.U8 R26, desc[UR8][R2.64] ;  /* 0x00000008021ae981 */ /* 0x000ea2000c1e1100 */
[----:B-----5:R-:W-:-:S03]  /*9510*/  SHF.R.U32.HI R24, RZ, 0x4, R8 ;  /* 0x00000004ff187819 */ /* 0x020fc60000011608 */
[----:B------:R5:W-:Y:S01]  /*9520*/  STL [R1+0x1c], R25 ;  /* 0x00001c1901007387 */ /* 0x000be20000100800 */
[----:B------:R-:W-:-:S03]  /*9530*/  SGXT.U32 R24, R24, 0x3 ;  /* 0x000000031818781a */ /* 0x000fc60000000000 */
[----:B-----5:R-:W5:Y:S04]  /*9540*/  LDL.LU R25, [R1+0xa58] ;  /* 0x000a580001197983 */ /* 0x020f680000300800 */
[----:B---3--:R3:W-:Y:S02]  /*9550*/  STL [R1+0x18], R16 ;  /* 0x0000181001007387 */ /* 0x0087e40000100800 */
[----:B---3--:R-:W-:Y:S02]  /*9560*/  SHF.R.U32.HI R16, RZ, 0x4, R8 ;  /* 0x00000004ff107819 */ /* 0x008fe40000011608 */
[----:B------:R-:W-:Y:S02]  /*9570*/  LOP3.LUT R8, R24, 0x30, RZ, 0xfc, !PT ;  /* 0x0000003018087812 */ /* 0x000fe400078efcff */
[----:B------:R-:W-:-:S03]  /*9580*/  SGXT.U32 R16, R16, 0x3 ;  /* 0x000000031010781a */ /* 0x000fc60000000000 */
[----:B0-----:R-:W-:Y:S01]  /*9590*/  IMAD R8, R8, UR6, RZ ;  /* 0x0000000608087c24 */ /* 0x001fe2000f8e02ff */
[----:B------:R-:W-:Y:S01]  /*95a0*/  LOP3.LUT R5, R16, 0x40, RZ, 0xfc, !PT ;  /* 0x0000004010057812 */ /* 0x000fe200078efcff */
[----:B------:R-:W0:Y:S03]  /*95b0*/  LDCU UR6, c[0x0][0x3a8] ;  /* 0x00007500ff0677ac */ /* 0x000e260008000800 */
[C---:B------:R-:W-:Y:S02]  /*95c0*/  IADD3 R4, P1, PT, R8.reuse, R28, RZ ;  /* 0x0000001c08047210 */ /* 0x040fe40007f3e0ff */
[----:B------:R-:W-:Y:S02]  /*95d0*/  ISETP.GE.AND P5, PT, R5, UR12, PT ;  /* 0x0000000c05007c0c */ /* 0x000fe4000bfa6270 */
[----:B------:R-:W-:-:S05]  /*95e0*/  LEA.HI.X.SX32 R5, R8, R0, 0x1, P1 ;  /* 0x0000000008057211 */ /* 0x000fca00008f0eff */
[----:B------:R-:W3:Y:S01]  /*95f0*/  @!P4 LDG.E.U8 R13, desc[UR8][R4.64] ;  /* 0x00000008040dc981 */ /* 0x000ee2000c1e1100 */
[----:B------:R-:W0:Y:S01]  /*9600*/  S2R R8, SR_TID.X ;  /* 0x0000000000087919 */ /* 0x000e220000002100 */
[----:B------:R-:W-:-:S05]  /*9610*/  LOP3.LUT R16, R24, 0x40, RZ, 0xfc, !PT ;  /* 0x0000004018107812 */ /* 0x000fca00078efcff */
[----:B-1----:R-:W-:Y:S01]  /*9620*/  IMAD R16, R16, UR4, RZ ;  /* 0x0000000410107c24 */ /* 0x002fe2000f8e02ff */
[----:B--2---:R1:W-:Y:S01]  /*9630*/  STL [R1+0x14], R26 ;  /* 0x0000141a01007387 */ /* 0x0043e20000100800 */
[----:B------:R-:W-:Y:S01]  /*9640*/  LOP3.LUT R24, R24, 0x48, RZ, 0xfc, !PT ;  /* 0x0000004818187812 */ /* 0x000fe200078efcff */
[----:B------:R-:W2:Y:S02]  /*9650*/  LDCU UR4, c[0x0][0x3a8] ;  /* 0x00007500ff0477ac */ /* 0x000ea40008000800 */
[----:B------:R-:W-:-:S04]  /*9660*/  IADD3 R2, P6, PT, R16, R28, RZ ;  /* 0x0000001c10027210 */ /* 0x000fc80007fde0ff */
[----:B------:R-:W-:Y:S01]  /*9670*/  LEA.HI.X.SX32 R3, R16, R0, 0x1, P6 ;  /* 0x0000000010037211 */ /* 0x000fe200030f0eff */
[----:B-1----:R-:W4:Y:S01]  /*9680*/  LDL.LU R26, [R1+0xa54] ;  /* 0x000a5400011a7983 */ /* 0x002f220000300800 */
[----:B------:R-:W-:Y:S02]  /*9690*/  ISETP.GE.AND P1, PT, R24, UR12, PT ;  /* 0x0000000c18007c0c */ /* 0x000fe4000bf26270 */
[----:B0-----:R-:W-:-:S04]  /*96a0*/  SHF.R.U32.HI R16, RZ, 0x4, R8 ;  /* 0x00000004ff107819 */ /* 0x001fc80000011608 */
[----:B------:R-:W-:Y:S02]  /*96b0*/  SGXT.U32 R16, R16, 0x3 ;  /* 0x000000031010781a */ /* 0x000fe40000000000 */
[----:B------:R-:W-:Y:S02]  /*96c0*/  PRMT R15, RZ, 0x7610, R15 ;  /* 0x00007610ff0f7816 */ /* 0x000fe4000000000f */
[----:B------:R-:W-:-:S04]  /*96d0*/  SHF.R.U32.HI R8, RZ, 0x4, R8 ;  /* 0x00000004ff087819 */ /* 0x000fc80000011608 */
[----:B------:R-:W-:-:S04]  /*96e0*/  SGXT.U32 R8, R8, 0x3 ;  /* 0x000000030808781a */ /* 0x000fc80000000000 */
[----:B------:R-:W-:Y:S02]  /*96f0*/  LOP3.LUT R24, R8, 0x50, RZ, 0xfc, !PT ;  /* 0x0000005008187812 */ /* 0x000fe400078efcff */
[----:B------:R-:W-:Y:S02]  /*9700*/  LOP3.LUT R8, R16, 0x50, RZ, 0xfc, !PT ;  /* 0x0000005010087812 */ /* 0x000fe400078efcff */
[----:B------:R-:W-:Y:S02]  /*9710*/  PRMT R17, RZ, 0x7610, R17 ;  /* 0x00007610ff117816 */ /* 0x000fe40000000011 */
[----:B------:R-:W-:Y:S01]  /*9720*/  ISETP.GE.AND P6, PT, R24, UR12, PT ;  /* 0x0000000c18007c0c */ /* 0x000fe2000bfc6270 */
[----:B--2---:R-:W-:Y:S01]  /*9730*/  IMAD R8, R8, UR4, RZ ;  /* 0x0000000408087c24 */ /* 0x004fe2000f8e02ff */
[----:B------:R-:W-:Y:S01]  /*9740*/  PRMT R9, RZ, 0x7610, R9 ;  /* 0x00007610ff097816 */ /* 0x000fe20000000009 */
[----:B------:R-:W0:Y:S01]  /*9750*/  LDCU UR4, c[0x0][0x3a8] ;  /* 0x00007500ff0477ac */ /* 0x000e220008000800 */
[----:B------:R1:W2:Y:S04]  /*9760*/  @!P5 LDG.E.U8 R17, desc[UR8][R2.64] ;  /* 0x000000080211d981 */ /* 0x0002a8000c1e1100 */
[----:B---3--:R3:W-:Y:S02]  /*9770*/  STL [R1+0x10], R13 ;  /* 0x0000100d01007387 */ /* 0x0087e40000100800 */
[----:B---3--:R-:W-:-:S05]  /*9780*/  LOP3.LUT R13, R16, 0x48, RZ, 0xfc, !PT ;  /* 0x00000048100d7812 */ /* 0x008fca00078efcff */
[----:B------:R-:W-:Y:S01]  /*9790*/  IMAD R13, R13, UR6, RZ ;  /* 0x000000060d0d7c24 */ /* 0x000fe2000f8e02ff */
[-C--:B-1----:R-:W-:Y:S01]  /*97a0*/  IADD3 R2, P5, PT, R8, R28.reuse, RZ ;  /* 0x0000001c08027210 */ /* 0x082fe20007fbe0ff */
[----:B------:R-:W1:Y:S03]  /*97b0*/  LDCU UR6, c[0x0][0x3a8] ;  /* 0x00007500ff0677ac */ /* 0x000e660008000800 */
[----:B------:R-:W-:-:S04]  /*97c0*/  IADD3 R4, P4, PT, R13, R28, RZ ;  /* 0x0000001c0d047210 */ /* 0x000fc80007f9e0ff */
[----:B------:R-:W-:-:S05]  /*97d0*/  LEA.HI.X.SX32 R5, R13, R0, 0x1, P4 ;  /* 0x000000000d057211 */ /* 0x000fca00020f0eff */
[----:B------:R-:W3:Y:S01]  /*97e0*/  @!P1 LDG.E.U8 R15, desc[UR8][R4.64] ;  /* 0x00000008040f9981 */ /* 0x000ee2000c1e1100 */
[----:B------:R-:W-:-:S05]  /*97f0*/  LEA.HI.X.SX32 R3, R8, R0, 0x1, P5 ;  /* 0x0000000008037211 */ /* 0x000fca00028f0eff */
[----:B------:R0:W2:Y:S01]  /*9800*/  @!P6 LDG.E.U8 R9, desc[UR8][R2.64] ;  /* 0x000000080209e981 */ /* 0x0000a2000c1e1100 */
[----:B------:R-:W0:Y:S01]  /*9810*/  S2R R13, SR_TID.X ;  /* 0x00000000000d7919 */ /* 0x000e220000002100 */
[----:B------:R-:W-:-:S04]  /*9820*/  LOP3.LUT R16, R16, 0x58, RZ, 0xfc, !PT ;  /* 0x0000005810107812 */ /* 0x000fc800078efcff */
[----:B------:R-:W-:Y:S02]  /*9830*/  ISETP.GE.AND P4, PT, R16, UR12, PT ;  /* 0x0000000c10007c0c */ /* 0x000fe4000bf86270 */
[----:B------:R-:W-:Y:S02]  /*9840*/  PRMT R12, RZ, 0x7610, R12 ;  /* 0x00007610ff0c7816 */ /* 0x000fe4000000000c */
[----:B0-----:R-:W-:-:S04]  /*9850*/  SHF.R.U32.HI R8, RZ, 0x4, R13 ;  /* 0x00000004ff087819 */ /* 0x001fc8000001160d */
[----:B------:R-:W-:Y:S02]  /*9860*/  SGXT.U32 R8, R8, 0x3 ;  /* 0x000000030808781a */ /* 0x000fe40000000000 */
[----:B------:R-:W-:-:S04]  /*9870*/  SHF.R.U32.HI R13, RZ, 0x4, R13 ;  /* 0x00000004ff0d7819 */ /* 0x000fc8000001160d */
[----:B------:R-:W-:-:S04]  /*9880*/  SGXT.U32 R13, R13, 0x3 ;  /* 0x000000030d0d781a */ /* 0x000fc80000000000 */
[----:B------:R-:W-:Y:S02]  /*9890*/  LOP3.LUT R16, R13, 0x60, RZ, 0xfc, !PT ;  /* 0x000000600d107812 */ /* 0x000fe400078efcff */
[----:B------:R-:W-:Y:S02]  /*98a0*/  LOP3.LUT R13, R8, 0x60, RZ, 0xfc, !PT ;  /* 0x00000060080d7812 */ /* 0x000fe400078efcff */
[----:B------:R-:W-:-:S03]  /*98b0*/  ISETP.GE.AND P1, PT, R16, UR12, PT ;  /* 0x0000000c10007c0c */ /* 0x000fc6000bf26270 */
[----:B------:R-:W-:Y:S01]  /*98c0*/  IMAD R13, R13, UR4, RZ ;  /* 0x000000040d0d7c24 */ /* 0x000fe2000f8e02ff */
[----:B------:R-:W-:Y:S01]  /*98d0*/  PRMT R29, RZ, 0x7610, R29 ;  /* 0x00007610ff1d7816 */ /* 0x000fe2000000001d */
[----:B------:R-:W0:Y:S03]  /*98e0*/  LDCU UR4, c[0x0][0x3a8] ;  /* 0x00007500ff0477ac */ /* 0x000e260008000800 */
[----:B------:R-:W-:-:S04]  /*98f0*/  IADD3 R2, P6, PT, R13, R28, RZ ;  /* 0x0000001c0d027210 */ /* 0x000fc80007fde0ff */
[----:B------:R-:W-:-:S05]  /*9900*/  LEA.HI.X.SX32 R3, R13, R0, 0x1, P6 ;  /* 0x000000000d037211 */ /* 0x000fca00030f0eff */
[----:B------:R-:W4:Y:S04]  /*9910*/  @!P1 LDG.E.U8 R29, desc[UR8][R2.64] ;  /* 0x00000008021d9981 */ /* 0x000f28000c1e1100 */
[----:B---3--:R3:W-:Y:S02]  /*9920*/  STL [R1+0x8], R15 ;  /* 0x0000080f01007387 */ /* 0x0087e40000100800 */
[----:B---3--:R-:W-:-:S05]  /*9930*/  LOP3.LUT R15, R8, 0x58, RZ, 0xfc, !PT ;  /* 0x00000058080f7812 */ /* 0x008fca00078efcff */
[----:B-1----:R-:W-:Y:S01]  /*9940*/  IMAD R15, R15, UR6, RZ ;  /* 0x000000060f0f7c24 */ /* 0x002fe2000f8e02ff */
[----:B--2---:R1:W-:Y:S01]  /*9950*/  STL [R1+0x4], R9 ;  /* 0x0000040901007387 */ /* 0x0043e20000100800 */
[----:B------:R-:W2:Y:S03]  /*9960*/  LDCU UR6, c[0x0][0x3a8] ;  /* 0x00007500ff0677ac */ /* 0x000ea60008000800 */
[----:B------:R-:W-:-:S04]  /*9970*/  IADD3 R4, P5, PT, R15, R28, RZ ;  /* 0x0000001c0f047210 */ /* 0x000fc80007fbe0ff */
[----:B------:R-:W-:-:S05]  /*9980*/  LEA.HI.X.SX32 R5, R15, R0, 0x1, P5 ;  /* 0x000000000f057211 */ /* 0x000fca00028f0eff */
[----:B------:R3:W4:Y:S01]  /*9990*/  @!P4 LDG.E.U8 R12, desc[UR8][R4.64] ;  /* 0x00000008040cc981 */ /* 0x000722000c1e1100 */
[----:B-1----:R-:W-:Y:S02]  /*99a0*/  LOP3.LUT R9, R8, 0x68, RZ, 0xfc, !PT ;  /* 0x0000006808097812 */ /* 0x002fe400078efcff */
[----:B------:R-:W1:Y:S02]  /*99b0*/  S2R R8, SR_TID.X ;  /* 0x0000000000087919 */ /* 0x000e640000002100 */
[----:B------:R-:W-:Y:S02]  /*99c0*/  ISETP.GE.AND P5, PT, R9, UR12, PT ;  /* 0x0000000c09007c0c */ /* 0x000fe4000bfa6270 */
[----:B------:R-:W0:Y:S01]  /*99d0*/  S2R R9, SR_TID.X ;  /* 0x0000000000097919 */ /* 0x000e220000002100 */
[----:B-1----:R-:W-:-:S04]  /*99e0*/  SHF.R.U32.HI R8, RZ, 0x4, R8 ;  /* 0x00000004ff087819 */ /* 0x002fc80000011608 */
[----:B------:R-:W-:Y:S02]  /*99f0*/  SGXT.U32 R8, R8, 0x3 ;  /* 0x000000030808781a */ /* 0x000fe40000000000 */
[----:B0-----:R-:W-:Y:S02]  /*9a00*/  SHF.R.U32.HI R9, RZ, 0x4, R9 ;  /* 0x00000004ff097819 */ /* 0x001fe40000011609 */
[----:B------:R-:W-:Y:S02]  /*9a10*/  LOP3.LUT R8, R8, 0x70, RZ, 0xfc, !PT ;  /* 0x0000007008087812 */ /* 0x000fe400078efcff */
[----:B------:R-:W-:Y:S02]  /*9a20*/  SGXT.U32 R9, R9, 0x3 ;  /* 0x000000030909781a */ /* 0x000fe40000000000 */
[----:B------:R-:W-:Y:S02]  /*9a30*/  ISETP.GE.AND P4, PT, R8, UR12, PT ;  /* 0x0000000c08007c0c */ /* 0x000fe4000bf86270 */
[----:B------:R-:W-:-:S05]  /*9a40*/  LOP3.LUT R8, R9, 0x68, RZ, 0xfc, !PT ;  /* 0x0000006809087812 */ /* 0x000fca00078efcff */
[----:B--2---:R-:W-:Y:S01]  /*9a50*/  IMAD R8, R8, UR6, RZ ;  /* 0x0000000608087c24 */ /* 0x004fe2000f8e02ff */
[----:B------:R-:W-:Y:S01]  /*9a60*/  STL [R1+0xc], R17 ;  /* 0x00000c1101007387 */ /* 0x000fe20000100800 */
[----:B------:R-:W0:Y:S03]  /*9a70*/  LDCU UR6, c[0x0][0x3a8] ;  /* 0x00007500ff0677ac */ /* 0x000e260008000800 */
[----:B---3--:R-:W-:-:S04]  /*9a80*/  IADD3 R4, P6, PT, R8, R28, RZ ;  /* 0x0000001c08047210 */ /* 0x008fc80007fde0ff */
[----:B------:R-:W-:Y:S02]  /*9a90*/  LEA.HI.X.SX32 R5, R8, R0, 0x1, P6 ;  /* 0x0000000008057211 */ /* 0x000fe400030f0eff */
[----:B------:R-:W1:Y:S01]  /*9aa0*/  S2R R8, SR_TID.X ;  /* 0x0000000000087919 */ /* 0x000e620000002100 */
[----:B------:R-:W-:Y:S02]  /*9ab0*/  PRMT R27, RZ, 0x7610, R27 ;  /* 0x00007610ff1b7816 */ /* 0x000fe4000000001b */
[----:B------:R-:W-:-:S04]  /*9ac0*/  PRMT R19, RZ, 0x7610, R19 ;  /* 0x00007610ff137816 */ /* 0x000fc80000000013 */
[----:B------:R2:W3:Y:S01]  /*9ad0*/  @!P5 LDG.E.U8 R27, desc[UR8][R4.64] ;  /* 0x00000008041bd981 */ /* 0x0004e2000c1e1100 */
[----:B------:R-:W-:Y:S02]  /*9ae0*/  PRMT R18, RZ, 0x7610, R18 ;  /* 0x00007610ff127816 */ /* 0x000fe40000000012 */
[----:B------:R-:W-:Y:S02]  /*9af0*/  PRMT R6, RZ, 0x7610, R6 ;  /* 0x00007610ff067816 */ /* 0x000fe40000000006 */
[----:B------:R-:W-:Y:S02]  /*9b00*/  PRMT R11, RZ, 0x7610, R11 ;  /* 0x00007610ff0b7816 */ /* 0x000fe4000000000b */
[----:B------:R-:W-:Y:S01]  /*9b10*/  PRMT R10, RZ, 0x7610, R10 ;  /* 0x00007610ff0a7816 */ /* 0x000fe2000000000a */
[----:B----4-:R4:W-:Y:S02]  /*9b20*/  STL [R1], R12 ;  /* 0x0000000c01007387 */ /* 0x0109e40000100800 */
[----:B----4-:R-:W-:-:S02]  /*9b30*/  LOP3.LUT R12, R9, 0x70, RZ, 0xfc, !PT ;  /* 0x00000070090c7812 */ /* 0x010fc400078efcff */
[----:B------:R-:W-:-:S04]  /*9b40*/  LOP3.LUT R9, R9, 0x80, RZ, 0xfc, !PT ;  /* 0x0000008009097812 */ /* 0x000fc800078efcff */
[----:B------:R-:W-:Y:S02]  /*9b50*/  ISETP.GE.AND P6, PT, R9, UR12, PT ;  /* 0x0000000c09007c0c */ /* 0x000fe4000bfc6270 */
[--C-:B-1----:R-:W-:Y:S01]  /*9b60*/  SHF.R.U32.HI R9, RZ, 0x4, R8.reuse ;  /* 0x00000004ff097819 */ /* 0x102fe20000011608 */
[----:B------:R-:W-:Y:S01]  /*9b70*/  IMAD R12, R12, UR4, RZ ;  /* 0x000000040c0c7c24 */ /* 0x000fe2000f8e02ff */
[----:B------:R-:W-:Y:S01]  /*9b80*/  SHF.R.U32.HI R8, RZ, 0x4, R8 ;  /* 0x00000004ff087819 */ /* 0x000fe20000011608 */
[----:B------:R-:W1:Y:S01]  /*9b90*/  LDCU UR4, c[0x0][0x3a8] ;  /* 0x00007500ff0477ac */ /* 0x000e620008000800 */
[----:B------:R-:W-:Y:S02]  /*9ba0*/  SGXT.U32 R9, R9, 0x3 ;  /* 0x000000030909781a */ /* 0x000fe40000000000 */
[----:B------:R-:W-:Y:S02]  /*9bb0*/  IADD3 R2, P1, PT, R12, R28, RZ ;  /* 0x0000001c0c027210 */ /* 0x000fe40007f3e0ff */
[----:B------:R-:W-:-:S02]  /*9bc0*/  LOP3.LUT R9, R9, 0x88, RZ, 0xfc, !PT ;  /* 0x0000008809097812 */ /* 0x000fc400078efcff */
[----:B------:R-:W-:Y:S02]  /*9bd0*/  SGXT.U32 R8, R8, 0x3 ;  /* 0x000000030808781a */ /* 0x000fe40000000000 */
[----:B------:R-:W-:Y:S02]  /*9be0*/  LEA.HI.X.SX32 R3, R12, R0, 0x1, P1 ;  /* 0x000000000c037211 */ /* 0x000fe400008f0eff */
[----:B------:R-:W-:Y:S02]  /*9bf0*/  ISETP.GE.AND P1, PT, R9, UR12, PT ;  /* 0x0000000c09007c0c */ /* 0x000fe4000bf26270 */
[C---:B------:R-:W-:Y:S01]  /*9c00*/  LOP3.LUT R13, R8.reuse, 0x80, RZ, 0xfc, !PT ;  /* 0x00000080080d7812 */ /* 0x040fe200078efcff */
[----:B------:R4:W5:Y:S01]  /*9c10*/  @!P4 LDG.E.U8 R19, desc[UR8][R2.64] ;  /* 0x000000080213c981 */ /* 0x000962000c1e1100 */
[C---:B------:R-:W-:Y:S02]  /*9c20*/  LOP3.LUT R9, R8.reuse, 0x88, RZ, 0xfc, !PT ;  /* 0x0000008808097812 */ /* 0x040fe400078efcff */
[----:B------:R-:W-:-:S02]  /*9c30*/  LOP3.LUT R12, R8, 0x90, RZ, 0xfc, !PT ;  /* 0x00000090080c7812 */ /* 0x000fc400078efcff */
[----:B------:R-:W3:Y:S01]  /*9c40*/  S2R R8, SR_TID.X ;  /* 0x0000000000087919 */ /* 0x000ee20000002100 */
[----:B0-----:R-:W-:Y:S01]  /*9c50*/  IMAD R13, R13, UR6, RZ ;  /* 0x000000060d0d7c24 */ /* 0x001fe2000f8e02ff */
[----:B------:R-:W0:Y:S01]  /*9c60*/  LDCU UR6, c[0x0][0x3a8] ;  /* 0x00007500ff0677ac */ /* 0x000e220008000800 */
[----:B-1----:R-:W-:-:S03]  /*9c70*/  IMAD R9, R9, UR4, RZ ;  /* 0x0000000409097c24 */ /* 0x002fc6000f8e02ff */
[C---:B--2---:R-:W-:Y:S01]  /*9c80*/  IADD3 R4, P5, PT, R13.reuse, R28, RZ ;  /* 0x0000001c0d047210 */ /* 0x044fe20007fbe0ff */
[----:B------:R-:W1:Y:S03]  /*9c90*/  LDCU UR4, c[0x0][0x3a8] ;  /* 0x00007500ff0477ac */ /* 0x000e660008000800 */
[----:B------:R-:W-:Y:S02]  /*9ca0*/  LEA.HI.X.SX32 R5, R13, R0, 0x1, P5 ;  /* 0x000000000d057211 */ /* 0x000fe400028f0eff */
[----:B------:R-:W-:Y:S02]  /*9cb0*/  ISETP.GE.AND P5, PT, R12, UR12, PT ;  /* 0x0000000c0c007c0c */ /* 0x000fe4000bfa6270 */
[C---:B----4-:R-:W-:Y:S01]  /*9cc0*/  IADD3 R2, P4, PT, R9.reuse, R28, RZ ;  /* 0x0000001c09027210 */ /* 0x050fe20007f9e0ff */
[----:B------:R-:W2:Y:S03]  /*9cd0*/  @!P6 LDG.E.U8 R18, desc[UR8][R4.64] ;  /* 0x000000080412e981 */ /* 0x000ea6000c1e1100 */
[----:B------:R-:W-:-:S05]  /*9ce0*/  LEA.HI.X.SX32 R3, R9, R0, 0x1, P4 ;  /* 0x0000000009037211 */ /* 0x000fca00020f0eff */
[----:B------:R4:W2:Y:S01]  /*9cf0*/  @!P1 LDG.E.U8 R6, desc[UR8][R2.64] ;  /* 0x0000000802069981 */ /* 0x0008a2000c1e1100 */
[----:B---3--:R-:W-:-:S04]  /*9d00*/  SHF.R.U32.HI R12, RZ, 0x4, R8 ;  /* 0x00000004ff0c7819 */ /* 0x008fc80000011608 */
[----:B------:R-:W-:Y:S02]  /*9d10*/  SGXT.U32 R12, R12, 0x3 ;  /* 0x000000030c0c781a */ /* 0x000fe40000000000 */
[--C-:B------:R-:W-:Y:S02]  /*9d20*/  SHF.R.U32.HI R9, RZ, 0x4, R8.reuse ;  /* 0x00000004ff097819 */ /* 0x100fe40000011608 */
[----:B------:R-:W-:Y:S02]  /*9d30*/  LOP3.LUT R13, R12, 0x90, RZ, 0xfc, !PT ;  /* 0x000000900c0d7812 */ /* 0x000fe400078efcff */
[----:B------:R-:W-:Y:S02]  /*9d40*/  SHF.R.U32.HI R8, RZ, 0x4, R8 ;  /* 0x00000004ff087819 */ /* 0x000fe40000011608 */
[----:B------:R-:W-:Y:S01]  /*9d50*/  SGXT.U32 R9, R9, 0x3 ;  /* 0x000000030909781a */ /* 0x000fe20000000000 */
[----:B0-----:R-:W-:Y:S01]  /*9d60*/  IMAD R13, R13, UR6, RZ ;  /* 0x000000060d0d7c24 */ /* 0x001fe2000f8e02ff */
[----:B------:R-:W-:Y:S01]  /*9d70*/  SGXT.U32 R8, R8, 0x3 ;  /* 0x000000030808781a */ /* 0x000fe20000000000 */
[----:B------:R-:W0:Y:S01]  /*9d80*/  LDCU UR6, c[0x0][0x3a8] ;  /* 0x00007500ff0677ac */ /* 0x000e220008000800 */
[----:B------:R-:W-:-:S02]  /*9d90*/  LOP3.LUT R12, R12, 0x98, RZ, 0xfc, !PT ;  /* 0x000000980c0c7812 */ /* 0x000fc400078efcff */
[----:B------:R-:W-:Y:S02]  /*9da0*/  LOP3.LUT R9, R9, 0x98, RZ, 0xfc, !PT ;  /* 0x0000009809097812 */ /* 0x000fe400078efcff */
[----:B------:R-:W-:Y:S01]  /*9db0*/  LOP3.LUT R15, R8, 0xa0, RZ, 0xfc, !PT ;  /* 0x000000a0080f7812 */ /* 0x000fe200078efcff */
[----:B-1----:R-:W-:Y:S01]  /*9dc0*/  IMAD R12, R12, UR4, RZ ;  /* 0x000000040c0c7c24 */ /* 0x002fe2000f8e02ff */
[----:B------:R-:W-:Y:S01]  /*9dd0*/  IADD3 R8, P6, PT, R13, R28, RZ ;  /* 0x0000001c0d087210 */ /* 0x000fe20007fde0ff */
[----:B------:R1:W-:Y:S01]  /*9de0*/  STL [R1+0xa40], R29 ;  /* 0x000a401d01007387 */ /* 0x0003e20000100800 */
[----:B------:R-:W-:Y:S01]  /*9df0*/  ISETP.GE.AND P4, PT, R9, UR12, PT ;  /* 0x0000000c09007c0c */ /* 0x000fe2000bf86270 */
[----:B------:R-:W3:Y:S01]  /*9e00*/  LDCU UR4, c[0x0][0x3a8] ;  /* 0x00007500ff0477ac */ /* 0x000ee20008000800 */
[----:B------:R-:W-:Y:S02]  /*9e10*/  LEA.HI.X.SX32 R9, R13, R0, 0x1, P6 ;  /* 0x000000000d097211 */ /* 0x000fe400030f0eff */
[----:B----4-:R-:W-:-:S02]  /*9e20*/  IADD3 R2, P6, PT, R12, R28, RZ ;  /* 0x0000001c0c027210 */ /* 0x010fc40007fde0ff */
[----:B------:R-:W-:Y:S01]  /*9e30*/  PRMT R5, RZ, 0x7610, R5 ;  /* 0x00007610ff057816 */ /* 0x000fe20000000005 */
[----:B------:R4:W2:Y:S01]  /*9e40*/  @!P5 LDG.E.U8 R11, desc[UR8][R8.64] ;  /* 0x00000008080bd981 */ /* 0x0008a2000c1e1100 */
[----:B------:R-:W-:-:S05]  /*9e50*/  LEA.HI.X.SX32 R3, R12, R0, 0x1, P6 ;  /* 0x000000000c037211 */ /* 0x000fca00030f0eff */
[----:B------:R0:W2:Y:S01]  /*9e60*/  @!P4 LDG.E.U8 R5, desc[UR8][R2.64] ;  /* 0x000000080205c981 */ /* 0x0000a2000c1e1100 */
[--C-:B-1----:R-:W-:Y:S02]  /*9e70*/  SHF.R.U32.HI R29, RZ, 0x4, R7.reuse ;  /* 0x00000004ff1d7819 */ /* 0x102fe40000011607 */
[----:B------:R-:W-:-:S04]  /*9e80*/  SHF.R.U32.HI R7, RZ, 0x4, R7 ;  /* 0x00000004ff077819 */ /* 0x000fc80000011607 */
[----:B------:R-:W-:Y:S02]  /*9e90*/  SGXT.U32 R7, R7, 0x3 ;  /* 0x000000030707781a */ /* 0x000fe40000000000 */
[----:B------:R-:W-:Y:S02]  /*9ea0*/  ISETP.GE.AND P1, PT, R15, UR12, PT ;  /* 0x0000000c0f007c0c */ /* 0x000fe4000bf26270 */
[C---:B------:R-:W-:Y:S02]  /*9eb0*/  LOP3.LUT R16, R7.reuse, 0xa0, RZ, 0xfc, !PT ;  /* 0x000000a007107812 */ /* 0x040fe400078efcff */
[----:B------:R-:W-:Y:S02]  /*9ec0*/  LOP3.LUT R15, R7, 0xa8, RZ, 0xfc, !PT ;  /* 0x000000a8070f7812 */ /* 0x000fe400078efcff */
[----:B------:R-:W-:Y:S01]  /*9ed0*/  SGXT.U32 R29, R29, 0x3 ;  /* 0x000000031d1d781a */ /* 0x000fe20000000000 */
[----:B------:R-:W-:Y:S02]  /*9ee0*/  IMAD R16, R16, UR7, RZ ;  /* 0x0000000710107c24 */ /* 0x000fe4000f8e02ff */
[----:B0-----:R-:W-:Y:S01]  /*9ef0*/  IMAD R15, R15, UR6, RZ ;  /* 0x000000060f0f7c24 */ /* 0x001fe2000f8e02ff */
[----:B------:R-:W-:Y:S01]  /*9f00*/  LOP3.LUT R4, R29, 0xc8, RZ, 0xfc, !PT ;  /* 0x000000c81d047812 */ /* 0x000fe200078efcff */
[----:B------:R-:W0:Y:S01]  /*9f10*/  LDCU UR6, c[0x0][0x3a8] ;  /* 0x00007500ff0677ac */ /* 0x000e220008000800 */
[----:B----4-:R-:W-:-:S02]  /*9f20*/  IADD3 R8, P6, PT, R16, R28, RZ ;  /* 0x0000001c10087210 */ /* 0x010fc40007fde0ff */
[C---:B------:R-:W-:Y:S02]  /*9f30*/  IADD3 R12, P4, PT, R15.reuse, R28, RZ ;  /* 0x0000001c0f0c7210 */ /* 0x040fe40007f9e0ff */
[----:B------:R-:W-:Y:S02]  /*9f40*/  ISETP.GE.AND P5, PT, R4, UR12, PT ;  /* 0x0000000c04007c0c */ /* 0x000fe4000bfa6270 */
[-C--:B------:R-:W-:Y:S02]  /*9f50*/  LEA.HI.X.SX32 R9, R16, R0.reuse, 0x1, P6 ;  /* 0x0000000010097211 */ /* 0x080fe400030f0eff */
[----:B------:R-:W-:Y:S02]  /*9f60*/  PRMT R4, RZ, 0x7610, R4 ;  /* 0x00007610ff047816 */ /* 0x000fe40000000004 */
[----:B------:R-:W-:Y:S01]  /*9f70*/  LEA.HI.X.SX32 R13, R15, R0, 0x1, P4 ;  /* 0x000000000f0d7211 */ /* 0x000fe200020f0eff */
[----:B------:R1:W4:Y:S04]  /*9f80*/  @!P1 LDG.E.U8 R10, desc[UR8][R8.64] ;  /* 0x00000008080a9981 */ /* 0x000328000c1e1100 */
[----:B------:R0:W4:Y:S01]  /*9f90*/  @!P3 LDG.E.U8 R4, desc[UR8][R12.64] ;  /* 0x000000080c04b981 */ /* 0x000122000c1e1100 */
[----:B------:R-:W-:-:S05]  /*9fa0*/  LOP3.LUT R7, R7, 0xb0, RZ, 0xfc, !PT ;  /* 0x000000b007077812 */ /* 0x000fca00078efcff */
[----:B---3--:R-:W-:Y:S01]  /*9fb0*/  IMAD R7, R7, UR4, RZ ;  /* 0x0000000407077c24 */ /* 0x008fe2000f8e02ff */
[----:B------:R-:W3:Y:S04]  /*9fc0*/  LDCU UR4, c[0x0][0x3a8] ;  /* 0x00007500ff0477ac */ /* 0x000ee80008000800 */
[C---:B------:R-:W-:Y:S01]  /*9fd0*/  IADD3 R2, P6, PT, R7.reuse, R28, RZ ;  /* 0x0000001c07027210 */ /* 0x040fe20007fde0ff */
[----:B------:R-:W-:Y:S03]  /*9fe0*/  STL [R1+0xa30], R27 ;  /* 0x000a301b01007387 */ /* 0x000fe60000100800 */
[----:B------:R-:W-:Y:S02]  /*9ff0*/  LEA.HI.X.SX32 R3, R7, R0, 0x1, P6 ;  /* 0x0000000007037211 */ /* 0x000fe400030f0eff */
[----:B------:R-:W-:-:S02]  /*a000*/  LOP3.LUT R7, R14, 0xc0, RZ, 0xfc, !PT ;  /* 0x000000c00e077812 */ /* 0x000fc400078efcff */
[----:B-1----:R-:W-:-:S03]  /*a010*/  PRMT R9, RZ, 0x7610, R9 ;  /* 0x00007610ff097816 */ /* 0x002fc60000000009 */
[----:B0-----:R-:W-:-:S03]  /*a020*/  IMAD R7, R7, UR6, RZ ;  /* 0x0000000607077c24 */ /* 0x001fc6000f8e02ff */
[----:B------:R0:W4:Y:S02]  /*a030*/  @!P0 LDG.E.U8 R9, desc[UR8][R2.64] ;  /* 0x0000000802098981 */ /* 0x000124000c1e1100 */
[----:B------:R-:W-:Y:S01]  /*a040*/  IADD3 R12, P3, PT, R7, R28, RZ ;  /* 0x0000001c070c7210 */ /* 0x000fe20007f7e0ff */
[C---:B------:R-:W-:Y:S01]  /*a050*/  IMAD R16, R29.reuse, UR35, RZ ;  /* 0x000000231d107c24 */ /* 0x040fe2000f8e02ff */
[----:B------:R-:W-:Y:S02]  /*a060*/  ISETP.GE.AND P0, PT, R29, UR12, PT ;  /* 0x0000000c1d007c0c */ /* 0x000fe4000bf06270 */
[----:B------:R-:W-:Y:S02]  /*a070*/  LEA.HI.X.SX32 R13, R7, R0, 0x1, P3 ;  /* 0x00000000070d7211 */ /* 0x000fe400018f0eff */
[----:B0-----:R-:W-:Y:S02]  /*a080*/  PRMT R2, RZ, 0x7610, R2 ;  /* 0x00007610ff027816 */ /* 0x001fe40000000002 */
[----:B------:R-:W-:-:S02]  /*a090*/  PRMT R3, RZ, 0x7610, R3 ;  /* 0x00007610ff037816 */ /* 0x000fc40000000003 */
[C---:B------:R-:W-:Y:S02]  /*a0a0*/  LOP3.LUT R8, R29.reuse, 0xf0, RZ, 0xfc, !PT ;  /* 0x000000f01d087812 */ /* 0x040fe400078efcff */
[----:B------:R0:W4:Y:S01]  /*a0b0*/  @!P2 LDG.E.U8 R2, desc[UR8][R12.64] ;  /* 0x000000080c02a981 */ /* 0x000122000c1e1100 */
[----:B------:R-:W-:Y:S02]  /*a0c0*/  LOP3.LUT R7, R29, 0xe0, RZ, 0xfc, !PT ;  /* 0x000000e01d077812 */ /* 0x000fe400078efcff */
[----:B------:R-:W-:Y:S02]  /*a0d0*/  PRMT R23, RZ, 0x7610, R23 ;  /* 0x00007610ff177816 */ /* 0x000fe40000000017 */
[C---:B------:R-:W-:Y:S01]  /*a0e0*/  ISETP.GE.AND P3, PT, R8.reuse, UR12, PT ;  /* 0x0000000c08007c0c */ /* 0x040fe2000bf66270 */
[----:B------:R-:W-:Y:S01]  /*a0f0*/  IMAD R8, R8, UR35, RZ ;  /* 0x0000002308087c24 */ /* 0x000fe2000f8e02ff */
[----:B------:R-:W-:Y:S02]  /*a100*/  ISETP.GE.AND P2, PT, R7, UR12, PT ;  /* 0x0000000c07007c0c */ /* 0x000fe4000bf46270 */
[----:B------:R-:W-:-:S02]  /*a110*/  PRMT R20, RZ, 0x7610, R20 ;  /* 0x00007610ff147816 */ /* 0x000fc40000000014 */
[----:B------:R-:W-:Y:S01]  /*a120*/  PRMT R21, RZ, 0x7610, R21 ;  /* 0x00007610ff157816 */ /* 0x000fe20000000015 */
[----:B-----5:R-:W-:Y:S04]  /*a130*/  STL [R1+0xa44], R19 ;  /* 0x000a441301007387 */ /* 0x020fe80000100800 */
[----:B--2---:R-:W-:Y:S04]  /*a140*/  STL [R1+0xa48], R18 ;  /* 0x000a481201007387 */ /* 0x004fe80000100800 */
[----:B------:R1:W-:Y:S02]  /*a150*/  STL [R1+0xa34], R6 ;  /* 0x000a340601007387 */ /* 0x0003e40000100800 */
[----:B-1----:R-:W-:-:S05]  /*a160*/  LOP3.LUT R6, R14, 0xc8, RZ, 0xfc, !PT ;  /* 0x000000c80e067812 */ /* 0x002fca00078efcff */
[----:B---3--:R-:W-:-:S05]  /*a170*/  IMAD R6, R6, UR4, RZ ;  /* 0x0000000406067c24 */ /* 0x008fca000f8e02ff */
[----:B------:R-:W-:-:S04]  /*a180*/  IADD3 R14, P1, PT, R6, R28, RZ ;  /* 0x0000001c060e7210 */ /* 0x000fc80007f3e0ff */
[----:B------:R-:W-:Y:S01]  /*a190*/  LEA.HI.X.SX32 R15, R6, R0, 0x1, P1 ;  /* 0x00000000060f7211 */ /* 0x000fe200008f0eff */
[----:B------:R-:W-:Y:S01]  /*a1a0*/  STL [R1+0xa4c], R11 ;  /* 0x000a4c0b01007387 */ /* 0x000fe20000100800 */
[----:B0-----:R-:W-:-:S03]  /*a1b0*/  IADD3 R12, P1, PT, R16, R28, RZ ;  /* 0x0000001c100c7210 */ /* 0x001fc60007f3e0ff */
[----:B------:R0:W2:Y:S04]  /*a1c0*/  @!P5 LDG.E.U8 R3, desc[UR8][R14.64] ;  /* 0x000000080e03d981 */ /* 0x0000a8000c1e1100 */
[----:B------:R1:W-:Y:S02]  /*a1d0*/  STL [R1+0xa38], R5 ;  /* 0x000a380501007387 */ /* 0x0003e40000100800 */
[----:B-1----:R-:W1:Y:S01]  /*a1e0*/  S2R R5, SR_TID.X ;  /* 0x0000000000057919 */ /* 0x002e620000002100 */
[----:B------:R-:W-:Y:S01]  /*a1f0*/  LEA.HI.X.SX32 R13, R16, R0, 0x1, P1 ;  /* 0x00000000100d7211 */ /* 0x000fe200008f0eff */
[----:B0-----:R-:W-:-:S04]  /*a200*/  IMAD R15, R7, UR35, RZ ;  /* 0x00000023070f7c24 */ /* 0x001fc8000f8e02ff */
[----:B------:R0:W3:Y:S01]  /*a210*/  @!P0 LDG.E.U8 R23, desc[UR8][R12.64] ;  /* 0x000000080c178981 */ /* 0x0000e2000c1e1100 */
[-C--:B------:R-:W-:Y:S02]  /*a220*/  IADD3 R14, P1, PT, R15, R28.reuse, RZ ;  /* 0x0000001c0f0e7210 */ /* 0x080fe40007f3e0ff */
[----:B------:R-:W-:Y:S02]  /*a230*/  LOP3.LUT R16, R29, 0xd8, RZ, 0xfc, !PT ;  /* 0x000000d81d107812 */ /* 0x000fe400078efcff */
[C---:B0-----:R-:W-:Y:S02]  /*a240*/  IADD3 R12, P0, PT, R8.reuse, R28, RZ ;  /* 0x0000001c080c7210 */ /* 0x041fe40007f1e0ff */
[----:B------:R-:W-:Y:S02]  /*a250*/  PRMT R7, RZ, 0x7610, R7 ;  /* 0x00007610ff077816 */ /* 0x000fe40000000007 */
[----:B------:R-:W-:Y:S02]  /*a260*/  LEA.HI.X.SX32 R13, R8, R0, 0x1, P0 ;  /* 0x00000000080d7211 */ /* 0x000fe400000f0eff */
[----:B------:R-:W-:-:S02]  /*a270*/  PRMT R8, RZ, 0x7610, R8 ;  /* 0x00007610ff087816 */ /* 0x000fc40000000008 */
[----:B------:R-:W-:Y:S01]  /*a280*/  LEA.HI.X.SX32 R15, R15, R0, 0x1, P1 ;  /* 0x000000000f0f7211 */ /* 0x000fe200008f0eff */
[----:B------:R0:W5:Y:S01]  /*a290*/  @!P3 LDG.E.U8 R7, desc[UR8][R12.64] ;  /* 0x000000080c07b981 */ /* 0x000162000c1e1100 */
[C---:B------:R-:W-:Y:S01]  /*a2a0*/  ISETP.GE.AND P1, PT, R16.reuse, UR12, PT ;  /* 0x0000000c10007c0c */ /* 0x040fe2000bf26270 */
[----:B------:R-:W-:Y:S02]  /*a2b0*/  IMAD R16, R16, UR35, RZ ;  /* 0x0000002310107c24 */ /* 0x000fe4000f8e02ff */
[----:B------:R0:W2:Y:S01]  /*a2c0*/  @!P2 LDG.E.U8 R8, desc[UR8][R14.64] ;  /* 0x000000080e08a981 */ /* 0x0000a2000c1e1100 */
[----:B-1----:R-:W-:Y:S02]  /*a2d0*/  SHF.R.U32.HI R17, RZ, 0x4, R5 ;  /* 0x00000004ff117819 */ /* 0x002fe40000011605 */
[----:B0-----:R-:W-:-:S03]  /*a2e0*/  IADD3 R12, P0, PT, R16, R28, RZ ;  /* 0x0000001c100c7210 */ /* 0x001fc60007f1e0ff */
[----:B------:R-:W-:Y:S01]  /*a2f0*/  VIADD R15, R17, 0x78 ;  /* 0x00000078110f7836 */ /* 0x000fe20000000000 */
[----:B------:R-:W-:Y:S02]  /*a300*/  LOP3.LUT R14, R29, 0xd0, RZ, 0xfc, !PT ;  /* 0x000000d01d0e7812 */ /* 0x000fe400078efcff */
[----:B------:R-:W-:Y:S02]  /*a310*/  LEA.HI.X.SX32 R13, R16, R0, 0x1, P0 ;  /* 0x00000000100d7211 */ /* 0x000fe400000f0eff */
[C---:B------:R-:W-:Y:S01]  /*a320*/  ISETP.GE.AND P2, PT, R15.reuse, UR12, PT ;  /* 0x0000000c0f007c0c */ /* 0x040fe2000bf46270 */
[----:B------:R-:W-:Y:S01]  /*a330*/  IMAD R15, R15, UR35, RZ ;  /* 0x000000230f0f7c24 */ /* 0x000fe2000f8e02ff */
[C---:B------:R-:W-:Y:S01]  /*a340*/  ISETP.GE.AND P3, PT, R14.reuse, UR12, PT ;  /* 0x0000000c0e007c0c */ /* 0x040fe2000bf66270 */
[----:B------:R-:W-:Y:S01]  /*a350*/  IMAD R16, R14, UR35, RZ ;  /* 0x000000230e107c24 */ /* 0x000fe2000f8e02ff */
[----:B------:R-:W2:Y:S02]  /*a360*/  @!P1 LDG.E.U8 R20, desc[UR8][R12.64] ;  /* 0x000000080c149981 */ /* 0x000ea4000c1e1100 */
[----:B------:R-:W-:-:S02]  /*a370*/  IADD3 R14, P1, PT, R15, R28, RZ ;  /* 0x0000001c0f0e7210 */ /* 0x000fc40007f3e0ff */
[----:B----4-:R-:W-:Y:S02]  /*a380*/  STL [R1+0xa3c], R10 ;  /* 0x000a3c0a01007387 */ /* 0x010fe40000100800 */
[----:B------:R-:W-:Y:S02]  /*a390*/  LEA.HI.X.SX32 R15, R15, R0, 0x1, P1 ;  /* 0x000000000f0f7211 */ /* 0x000fe400008f0eff */
[----:B------:R0:W-:Y:S04]  /*a3a0*/  STL [R1+0xa50], R4 ;  /* 0x000a500401007387 */ /* 0x0001e80000100800 */
[----:B------:R1:W4:Y:S04]  /*a3b0*/  @!P2 LDG.E.U8 R21, desc[UR8][R14.64] ;  /* 0x000000080e15a981 */ /* 0x000328000c1e1100 */
[----:B0-----:R-:W2:Y:S04]  /*a3c0*/  LDL.LU R4, [R1+0x20] ;  /* 0x0000200001047983 */ /* 0x001ea80000300800 */
[----:B------:R-:W4:Y:S01]  /*a3d0*/  LDL.LU R11, [R1+0x18] ;  /* 0x00001800010b7983 */ /* 0x000f220000300800 */
[----:B-1----:R-:W-:-:S03]  /*a3e0*/  LOP3.LUT R15, R29, 0xe8, RZ, 0xfc, !PT ;  /* 0x000000e81d0f7812 */ /* 0x002fc600078efcff */
[----:B------:R-:W5:Y:S04]  /*a3f0*/  LDL.LU R18, [R1+0x10] ;  /* 0x0000100001127983 */ /* 0x000f680000300800 */
[----:B------:R-:W5:Y:S04]  /*a400*/  LDL.LU R19, [R1+0xc] ;  /* 0x00000c0001137983 */ /* 0x000f680000300800 */
[----:B------:R-:W5:Y:S01]  /*a410*/  LDL.LU R29, [R1+0x4] ;  /* 0x00000400011d7983 */ /* 0x000f620000300800 */
[C---:B------:R-:W-:Y:S01]  /*a420*/  IADD3 R12, P0, PT, R16.reuse, R28, RZ ;  /* 0x0000001c100c7210 */ /* 0x040fe20007f1e0ff */
[C---:B------:R-:W-:Y:S01]  /*a430*/  VIADD R24, R17.reuse, 0x38 ;  /* 0x0000003811187836 */ /* 0x040fe20000000000 */
[----:B------:R-:W-:Y:S01]  /*a440*/  PRMT R22, RZ, 0x7610, R22 ;  /* 0x00007610ff167816 */ /* 0x000fe20000000016 */
[----:B------:R-:W5:Y:S01]  /*a450*/  LDL.LU R5, [R1+0x1c] ;  /* 0x00001c0001057983 */ /* 0x000f620000300800 */
[----:B------:R-:W-:Y:S01]  /*a460*/  LEA.HI.X.SX32 R13, R16, R0, 0x1, P0 ;  /* 0x00000000100d7211 */ /* 0x000fe200000f0eff */
[C---:B------:R-:W-:Y:S01]  /*a470*/  IMAD R16, R24.reuse, UR35, RZ ;  /* 0x0000002318107c24 */ /* 0x040fe2000f8e02ff */
[----:B------:R-:W-:Y:S01]  /*a480*/  ISETP.GE.AND P1, PT, R24, UR12, PT ;  /* 0x0000000c18007c0c */ /* 0x000fe2000bf26270 */
[----:B------:R-:W5:Y:S01]  /*a490*/  LDL.LU R6, [R1+0x8] ;  /* 0x0000080001067983 */ /* 0x000f620000300800 */
[----:B------:R-:W-:-:S03]  /*a4a0*/  VIADD R14, R17, 0xb8 ;  /* 0x000000b8110e7836 */ /* 0x000fc60000000000 */
[----:B------:R0:W5:Y:S01]  /*a4b0*/  @!P3 LDG.E.U8 R22, desc[UR8][R12.64] ;  /* 0x000000080c16b981 */ /* 0x000162000c1e1100 */
[----:B------:R-:W-:-:S03]  /*a4c0*/  PRMT R24, RZ, 0x7610, R24 ;  /* 0x00007610ff187816 */ /* 0x000fc60000000018 */
[----:B------:R-:W5:Y:S01]  /*a4d0*/  LDL.LU R27, [R1] ;  /* 0x00000000011b7983 */ /* 0x000f620000300800 */
[----:B------:R-:W-:-:S03]  /*a4e0*/  VIADD R17, R17, 0xf8 ;  /* 0x000000f811117836 */ /* 0x000fc60000000000 */
[----:B------:R1:W-:Y:S01]  /*a4f0*/  STL [R1+0x850], R28 ;  /* 0x0008501c01007387 */ /* 0x0003e20000100800 */
[----:B0-----:R-:W-:-:S03]  /*a500*/  IADD3 R12, P0, PT, R16, R28, RZ ;  /* 0x0000001c100c7210 */ /* 0x001fc60007f1e0ff */
[----:B------:R-:W-:Y:S01]  /*a510*/  STL [R1+0x854], R0 ;  /* 0x0008540001007387 */ /* 0x000fe20000100800 */
[----:B------:R-:W-:Y:S01]  /*a520*/  LEA.HI.X.SX32 R13, R16, R0, 0x1, P0 ;  /* 0x00000000100d7211 */ /* 0x000fe200000f0eff */
[C---:B------:R-:W-:Y:S02]  /*a530*/  IMAD R16, R14.reuse, UR35, RZ ;  /* 0x000000230e107c24 */ /* 0x040fe4000f8e02ff */
[----:B------:R-:W-:Y:S01]  /*a540*/  STL [R1+0x9dc], R0 ;  /* 0x0009dc0001007387 */ /* 0x000fe20000100800 */
[C---:B------:R-:W-:Y:S01]  /*a550*/  ISETP.GE.AND P3, PT, R15.reuse, UR12, PT ;  /* 0x0000000c0f007c0c */ /* 0x040fe2000bf66270 */
[----:B------:R-:W-:Y:S02]  /*a560*/  IMAD R15, R15, UR35, RZ ;  /* 0x000000230f0f7c24 */ /* 0x000fe4000f8e02ff */
[----:B------:R-:W-:Y:S01]  /*a570*/  STL [R1+0x9e4], R0 ;  /* 0x0009e40001007387 */ /* 0x000fe20000100800 */
[----:B------:R-:W-:-:S03]  /*a580*/  ISETP.GE.AND P2, PT, R14, UR12, PT ;  /* 0x0000000c0e007c0c */ /* 0x000fc6000bf46270 */
[----:B------:R-:W-:Y:S01]  /*a590*/  STL [R1+0x9ec], R0 ;  /* 0x0009ec0001007387 */ /* 0x000fe20000100800 */
[----:B------:R-:W-:-:S03]  /*a5a0*/  ISETP.GE.AND P4, PT, R17, UR12, PT ;  /* 0x0000000c11007c0c */ /* 0x000fc6000bf86270 */
[----:B------:R-:W-:Y:S01]  /*a5b0*/  STL [R1+0x9f4], R0 ;  /* 0x0009f40001007387 */ /* 0x000fe20000100800 */
[----:B------:R-:W-:-:S03]  /*a5c0*/  IMAD R17, R17, UR35, RZ ;  /* 0x0000002311117c24 */ /* 0x000fc6000f8e02ff */
[----:B------:R-:W-:Y:S04]  /*a5d0*/  STL [R1+0x9fc], R0 ;  /* 0x0009fc0001007387 */ /* 0x000fe80000100800 */
[----:B------:R0:W5:Y:S01]  /*a5e0*/  @!P1 LDG.E.U8 R24, desc[UR8][R12.64] ;  /* 0x000000080c189981 */ /* 0x000162000c1e1100 */
[----:B------:R-:W-:-:S03]  /*a5f0*/  IADD3 R14, P1, PT, R15, R28, RZ ;  /* 0x0000001c0f0e7210 */ /* 0x000fc60007f3e0ff */
[----:B------:R-:W-:Y:S04]  /*a600*/  STL [R1+0xa04], R0 ;  /* 0x000a040001007387 */ /* 0x000fe80000100800 */
[----:B------:R-:W-:Y:S01]  /*a610*/  STL [R1+0xa08], R0 ;  /* 0x000a080001007387 */ /* 0x000fe20000100800 */
[----:B0-----:R-:W-:-:S03]  /*a620*/  IADD3 R12, P0, PT, R16, R28, RZ ;  /* 0x0000001c100c7210 */ /* 0x001fc60007f1e0ff */
[----:B------:R-:W-:Y:S01]  /*a630*/  STL [R1+0xa10], R0 ;  /* 0x000a100001007387 */ /* 0x000fe20000100800 */
[----:B------:R-:W-:-:S03]  /*a640*/  PRMT R25, RZ, 0x7610, R25 ;  /* 0x00007610ff197816 */ /* 0x000fc60000000019 */
[----:B------:R-:W-:Y:S01]  /*a650*/  STL [R1+0xa18], R0 ;  /* 0x000a180001007387 */ /* 0x000fe20000100800 */
[----:B------:R-:W-:-:S03]  /*a660*/  LEA.HI.X.SX32 R13, R16, R0, 0x1, P0 ;  /* 0x00000000100d7211 */ /* 0x000fc600000f0eff */
[----:B------:R-:W-:Y:S01]  /*a670*/  STL [R1+0xa1c], R0 ;  /* 0x000a1c0001007387 */ /* 0x000fe20000100800 */
[----:B------:R-:W-:-:S03]  /*a680*/  IADD3 R16, P0, PT, R17, R28, RZ ;  /* 0x0000001c11107210 */ /* 0x000fc60007f1e0ff */
[----:B------:R-:W-:Y:S04]  /*a690*/  STL [R1+0xa20], R0 ;  /* 0x000a200001007387 */ /* 0x000fe80000100800 */
[----:B------:R-:W-:Y:S04]  /*a6a0*/  STL [R1+0xa24], R0 ;  /* 0x000a240001007387 */ /* 0x000fe80000100800 */
[----:B------:R-:W-:Y:S01]  /*a6b0*/  STL [R1+0xa28], R0 ;  /* 0x000a280001007387 */ /* 0x000fe20000100800 */
[----:B-1----:R-:W0:Y:S01]  /*a6c0*/  S2R R28, SR_TID.X ;  /* 0x00000000001c7919 */ /* 0x002e220000002100 */
[----:B------:R-:W1:Y:S02]  /*a6d0*/  S2UR UR6, SR_CgaCtaId ;  /* 0x00000000000679c3 */ /* 0x000e640000008800 */
[----:B------:R-:W-:Y:S04]  /*a6e0*/  STL [R1+0x994], R14 ;  /* 0x0009940e01007387 */ /* 0x000fe80000100800 */
[----:B------:R-:W-:Y:S01]  /*a6f0*/  STL [R1+0x99c], R14 ;  /* 0x00099c0e01007387 */ /* 0x000fe20000100800 */
[----:B------:R-:W-:-:S03]  /*a700*/  PRMT R26, RZ, 0x7610, R26 ;  /* 0x00007610ff1a7816 */ /* 0x000fc6000000001a */
[----:B------:R-:W-:Y:S01]  /*a710*/  STL [R1+0x9a0], R14 ;  /* 0x0009a00e01007387 */ /* 0x000fe20000100800 */
[----:B------:R-:W-:-:S03]  /*a720*/  LEA.HI.X.SX32 R15, R15, R0, 0x1, P1 ;  /* 0x000000000f0f7211 */ /* 0x000fc600008f0eff */
[----:B------:R-:W-:Y:S01]  /*a730*/  STL [R1+0x9a8], R14 ;  /* 0x0009a80e01007387 */ /* 0x000fe20000100800 */
[----:B------:R-:W-:-:S03]  /*a740*/  LEA.HI.X.SX32 R17, R17, R0, 0x1, P0 ;  /* 0x0000000011117211 */ /* 0x000fc600000f0eff */
[----:B------:R1:W5:Y:S04]  /*a750*/  @!P2 LDG.E.U8 R25, desc[UR8][R12.64] ;  /* 0x000000080c19a981 */ /* 0x000368000c1e1100 */
[----:B------:R-:W-:Y:S04]  /*a760*/  STL [R1+0x9b0], R14 ;  /* 0x0009b00e01007387 */ /* 0x000fe80000100800 */
[----:B------:R-:W-:Y:S01]  /*a770*/  STL [R1+0x9b8], R14 ;  /* 0x0009b80e01007387 */ /* 0x000fe20000100800 */
[----:B-1----:R-:W-:-:S03]  /*a780*/  PRMT R12, RZ, 0x7610, R12 ;  /* 0x00007610ff0c7816 */ /* 0x002fc6000000000c */
[----:B------:R-:W-:Y:S04]  /*a790*/  STL [R1+0x9c0], R14 ;  /* 0x0009c00e01007387 */ /* 0x000fe80000100800 */
[----:B------:R-:W-:Y:S04]  /*a7a0*/  STL [R1+0x9c8], R14 ;  /* 0x0009c80e01007387 */ /* 0x000fe80000100800 */
[----:B------:R-:W-:Y:S04]  /*a7b0*/  STL [R1+0x9d0], R14 ;  /* 0x0009d00e01007387 */ /* 0x000fe80000100800 */
[----:B------:R-:W-:Y:S04]  /*a7c0*/  STL [R1+0x9d8], R14 ;  /* 0x0009d80e01007387 */ /* 0x000fe80000100800 */
[----:B------:R-:W-:Y:S04]  /*a7d0*/  STL [R1+0x9e0], R14 ;  /* 0x0009e00e01007387 */ /* 0x000fe80000100800 */
[----:B------:R-:W5:Y:S04]  /*a7e0*/  @!P3 LDG.E.U8 R26, desc[UR8][R14.64] ;  /* 0x000000080e1ab981 */ /* 0x000f68000c1e1100 */
[----:B------:R-:W-:Y:S04]  /*a7f0*/  STL [R1+0x9e8], R14 ;  /* 0x0009e80e01007387 */ /* 0x000fe80000100800 */
[----:B------:R-:W5:Y:S04]  /*a800*/  @!P4 LDG.E.U8 R12, desc[UR8][R16.64] ;  /* 0x00000008100cc981 */ /* 0x000f68000c1e1100 */
        /* <DEDUP_REMOVED lines=9> */
[----:B------:R-:W-:Y:S01]  /*a8a0*/  STL [R1+0x988], R15 ;  /* 0x0009880f01007387 */ /* 0x000fe20000100800 */
[----:B------:R-:W-:-:S03]  /*a8b0*/  UMOV UR4, 0x400 ;  /* 0x0000040000047882 */ /* 0x000fc60000000000 */
[----:B------:R-:W-:Y:S04]  /*a8c0*/  STL [R1+0x990], R15 ;  /* 0x0009900f01007387 */ /* 0x000fe80000100800 */
[----:B------:R-:W-:Y:S01]  /*a8d0*/  STL [R1+0x998], R15 ;  /* 0x0009980f01007387 */ /* 0x000fe20000100800 */
[----:B------:R-:W-:-:S03]  /*a8e0*/  ULEA UR4, UR6, UR4, 0x18 ;  /* 0x0000000406047291 */ /* 0x000fc6000f8ec0ff */
[----:B------:R-:W-:Y:S04]  /*a8f0*/  STL [R1+0x9a4], R15 ;  /* 0x0009a40f01007387 */ /* 0x000fe80000100800 */
[----:B------:R-:W-:Y:S04]  /*a900*/  STL [R1+0x9ac], R15 ;  /* 0x0009ac0f01007387 */ /* 0x000fe80000100800 */
[----:B------:R-:W-:Y:S04]  /*a910*/  STL [R1+0x9b4], R15 ;  /* 0x0009b40f01007387 */ /* 0x000fe80000100800 */
[----:B------:R-:W-:Y:S01]  /*a920*/  STL [R1+0x9bc], R15 ;  /* 0x0009bc0f01007387 */ /* 0x000fe20000100800 */
[----:B0-----:R-:W-:Y:S01]  /*a930*/  LOP3.LUT R10, R28, 0x7f, RZ, 0xc0, !PT ;  /* 0x0000007f1c0a7812 */ /* 0x001fe200078ec0ff */
[----:B------:R-:W-:Y:S06]  /*a940*/  BAR.SYNC.DEFER_BLOCKING 0x0 ;  /* 0x0000000000007b1d */ /* 0x000fec0000010000 */
        /* <DEDUP_REMOVED lines=9> */
[----:B---3--:R-:W-:Y:S04]  /*a9e0*/  STS.U8 [R10+UR4], R23 ;  /* 0x000000170a007988 */ /* 0x008fe80008000004 */
[----:B------:R-:W-:Y:S04]  /*a9f0*/  STL [R1+0x98c], R17 ;  /* 0x00098c1101007387 */ /* 0x000fe80000100800 */
[----:B--2---:R0:W-:Y:S04]  /*aa00*/  STS.U8 [R10+UR4+0x100], R4 ;  /* 0x000100040a007988 */ /* 0x0041e80008000004 */
[----:B----4-:R1:W-:Y:S04]  /*aa10*/  STS.U8 [R10+UR4+0x200], R11 ;  /* 0x0002000b0a007988 */ /* 0x0103e80008000004 */
[----:B-----5:R2:W-:Y:S04]  /*aa20*/  STS.U8 [R10+UR4+0x300], R18 ;  /* 0x000300120a007988 */ /* 0x0205e80008000004 */
[----:B0-----:R-:W3:Y:S04]  /*aa30*/  LDL.LU R4, [R1+0xa50] ;  /* 0x000a500001047983 */ /* 0x001ee80000300800 */
[----:B-1----:R-:W4:Y:S04]  /*aa40*/  LDL.LU R11, [R1+0xa4c] ;  /* 0x000a4c00010b7983 */ /* 0x002f280000300800 */
[----:B--2---:R-:W2:Y:S04]  /*aa50*/  LDL.LU R18, [R1+0xa48] ;  /* 0x000a480001127983 */ /* 0x004ea80000300800 */
[----:B------:R0:W-:Y:S04]  /*aa60*/  STS.U8 [R10+UR4+0x400], R19 ;  /* 0x000400130a007988 */ /* 0x0001e80008000004 */
[----:B------:R1:W-:Y:S04]  /*aa70*/  STS.U8 [R10+UR4+0x500], R29 ;  /* 0x0005001d0a007988 */ /* 0x0003e80008000004 */
[----:B0-----:R-:W5:Y:S04]  /*aa80*/  LDL.LU R19, [R1+0xa44] ;  /* 0x000a440001137983 */ /* 0x001f680000300800 */
[----:B-1----:R-:W2:Y:S01]  /*aa90*/  LDL.LU R29, [R1+0xa40] ;  /* 0x000a4000011d7983 */ /* 0x002ea20000300800 */
[----:B------:R-:W-:-:S03]  /*aaa0*/  LOP3.LUT R13, R10, 0x80, RZ, 0xfc, !PT ;  /* 0x000000800a0d7812 */ /* 0x000fc600078efcff */
[----:B--2---:R-:W-:Y:S04]  /*aab0*/  STS.U8 [R10+UR4+0x600], R29 ;  /* 0x0006001d0a007988 */ /* 0x004fe80008000004 */
[----:B------:R-:W-:Y:S04]  /*aac0*/  STL [R1+0x958], R29 ;  /* 0x0009581d01007387 */ /* 0x000fe80000100800 */
[----:B-----5:R-:W-:Y:S04]  /*aad0*/  STS.U8 [R10+UR4+0x700], R19 ;  /* 0x000700130a007988 */ /* 0x020fe80008000004 */
[----:B------:R-:W-:Y:S04]  /*aae0*/  STL [R1+0x960], R29 ;  /* 0x0009601d01007387 */ /* 0x000fe80000100800 */
[----:B------:R-:W-:Y:S04]  /*aaf0*/  STS.U8 [R10+UR4+0x800], R18 ;  /* 0x000800120a007988 */ /* 0x000fe80008000004 */
[----:B------:R-:W-:Y:S04]  /*ab00*/  STL [R1+0x968], R29 ;  /* 0x0009681d01007387 */ /* 0x000fe80000100800 */
[----:B----4-:R0:W-:Y:S04]  /*ab10*/  STS.U8 [R10+UR4+0x900], R11 ;  /* 0x0009000b0a007988 */ /* 0x0101e80008000004 */
[----:B0-----:R-:W2:Y:S01]  /*ab20*/  LDL.LU R10, [R1+0xa3c] ;  /* 0x000a3c00010a7983 */ /* 0x001ea20000300800 */
[----:B------:R-:W-:-:S05]  /*ab30*/  LOP3.LUT R11, R28, 0x7f, RZ, 0xc0, !PT ;  /* 0x0000007f1c0b7812 */ /* 0x000fca00078ec0ff */
[----:B--2---:R0:W-:Y:S04]  /*ab40*/  STS.U8 [R11+UR4+0xa00], R10 ;  /* 0x000a000a0b007988 */ /* 0x0041e80008000004 */
[----:B------:R-:W-:Y:S04]  /*ab50*/  STS.U8 [R11+UR4+0xb00], R9 ;  /* 0x000b00090b007988 */ /* 0x000fe80008000004 */
[----:B------:R1:W-:Y:S04]  /*ab60*/  STS.U8 [R11+UR4+0xc00], R2 ;  /* 0x000c00020b007988 */ /* 0x0003e80008000004 */
[----:B0-----:R-:W2:Y:S04]  /*ab70*/  LDL.LU R10, [R1+0x14] ;  /* 0x00001400010a7983 */ /* 0x001ea80000300800 */
[----:B-1----:R-:W4:Y:S01]  /*ab80*/  LDL.LU R2, [R1+0x24] ;  /* 0x0000240001027983 */ /* 0x002f220000300800 */
[----:B------:R-:W-:-:S03]  /*ab90*/  LOP3.LUT R9, R11, 0x8, RZ, 0x3c, !PT ;  /* 0x000000080b097812 */ /* 0x000fc600078e3cff */
[----:B------:R-:W-:Y:S04]  /*aba0*/  STS.U8 [R11+UR4+0xd00], R22 ;  /* 0x000d00160b007988 */ /* 0x000fe80008000004 */
[----:B------:R-:W-:Y:S04]  /*abb0*/  STS.U8 [R11+UR4+0xe00], R8 ;  /* 0x000e00080b007988 */ /* 0x000fe80008000004 */
[----:B------:R-:W-:Y:S04]  /*abc0*/  STS.U8 [R11+UR4+0xf00], R7 ;  /* 0x000f00070b007988 */ /* 0x000fe80008000004 */
[----:B------:R-:W-:Y:S04]  /*abd0*/  STS.U8 [R9+UR4+0x180], R5 ;  /* 0x0001800509007988 */ /* 0x000fe80008000004 */
[----:B------:R-:W-:Y:S04]  /*abe0*/  STS.U8 [R9+UR4+0x480], R6 ;  /* 0x0004800609007988 */ /* 0x000fe80008000004 */
[----:B------:R-:W-:Y:S01]  /*abf0*/  STS.U8 [R9+UR4+0x580], R27 ;  /* 0x0005801b09007988 */ /* 0x000fe20008000004 */
[----:B------:R-:W-:-:S03]  /*ac00*/  ISETP.GE.AND P1, PT, R11, UR12, PT ;  /* 0x0000000c0b007c0c */ /* 0x000fc6000bf26270 */
[----:B------:R-:W-:Y:S04]  /*ac10*/  STS.U8 [R9+UR4+0xc80], R3 ;  /* 0x000c800309007988 */ /* 0x000fe80008000004 */
[----:B--2---:R-:W-:Y:S04]  /*ac20*/  STS.U8 [R9+UR4+0x280], R10 ;  /* 0x0002800a09007988 */ /* 0x004fe80008000004 */
[----:B----4-:R0:W-:Y:S04]  /*ac30*/  STS.U8 [R9+UR4+0x80], R2 ;  /* 0x0000800209007988 */ /* 0x0101e80008000004 */
[----:B0-----:R-:W2:Y:S04]  /*ac40*/  LDL R2, [R1+0x7ac] ;  /* 0x0007ac0001027983 */ /* 0x001ea80000100800 */
[----:B------:R-:W4:Y:S04]  /*ac50*/  LDL.LU R5, [R1+0xa38] ;  /* 0x000a380001057983 */ /* 0x000f280000300800 */
[----:B------:R-:W5:Y:S04]  /*ac60*/  LDL R10, [R1+0x7a8] ;  /* 0x0007a800010a7983 */ /* 0x000f680000100800 */
[----:B------:R-:W2:Y:S04]  /*ac70*/  LDL.LU R6, [R1+0xa34] ;  /* 0x000a340001067983 */ /* 0x000ea80000300800 */
[----:B------:R-:W5:Y:S04]  /*ac80*/  LDL.LU R27, [R1+0xa30] ;  /* 0x000a3000011b7983 */ /* 0x000f680000300800 */
[----:B------:R-:W5:Y:S04]  /*ac90*/  LDL R3, [R1+0x78c] ;  /* 0x00078c0001037983 */ /* 0x000f680000100800 */
[----:B------:R-:W5:Y:S04]  /*aca0*/  LDL R11, [R1+0x788] ;  /* 0x00078800010b7983 */ /* 0x000f680000100800 */
[----:B------:R-:W-:Y:S04]  /*acb0*/  STS.U8 [R9+UR4+0x380], R24 ;  /* 0x0003801809007988 */ /* 0x000fe80008000004 */
[----:B------:R-:W-:Y:S04]  /*acc0*/  STS.U8 [R9+UR4+0x780], R21 ;  /* 0x0007801509007988 */ /* 0x000fe80008000004 */
[----:B---3--:R0:W-:Y:S04]  /*acd0*/  STS.U8 [R9+UR4+0xa80], R4 ;  /* 0x000a800409007988 */ /* 0x0081e80008000004 */
[----:B------:R-:W-:Y:S04]  /*ace0*/  STS.U8 [R9+UR4+0xb80], R25 ;  /* 0x000b801909007988 */ /* 0x000fe80008000004 */
[----:B------:R-:W-:Y:S04]  /*acf0*/  STS.U8 [R9+UR4+0xd80], R20 ;  /* 0x000d801409007988 */ /* 0x000fe80008000004 */
[----:B------:R-:W-:Y:S04]  /*ad00*/  STS.U8 [R9+UR4+0xe80], R26 ;  /* 0x000e801a09007988 */ /* 0x000fe80008000004 */
[----:B------:R-:W-:Y:S01]  /*ad10*/  STS.U8 [R9+UR4+0xf80], R12 ;  /* 0x000f800c09007988 */ /* 0x000fe20008000004 */
[----:B------:R-:W-:-:S02]  /*ad20*/  ISETP.GE.AND P0, PT, R13, UR12, PT ;  /* 0x0000000c0d007c0c */ /* 0x000fc4000bf06270 */
[----:B------:R-:W-:Y:S02]  /*ad30*/  PRMT R7, RZ, 0x7610, R7 ;  /* 0x00007610ff077816 */ /* 0x000fe40000000007 */
[----:B0-----:R-:W-:Y:S01]  /*ad40*/  PRMT R4, RZ, 0x7610, R4 ;  /* 0x00007610ff047816 */ /* 0x001fe20000000004 */
[----:B----4-:R0:W-:Y:S04]  /*ad50*/  STS.U8 [R9+UR4+0x980], R5 ;  /* 0x0009800509007988 */ /* 0x0101e80008000004 */
[----:B--2---:R1:W-:Y:S04]  /*ad60*/  STS.U8 [R9+UR4+0x880], R6 ;  /* 0x0008800609007988 */ /* 0x0043e80008000004 */
[----:B-----5:R-:W-:Y:S01]  /*ad70*/  STS.U8 [R9+UR4+0x680], R27 ;  /* 0x0006801b09007988 */ /* 0x020fe20008000004 */
[----:B------:R-:W-:-:S02]  /*ad80*/  IADD3 R2, P2, PT, R2, UR10, RZ ;  /* 0x0000000a02027c10 */ /* 0x000fc4000ff5e0ff */
[----:B------:R-:W-:Y:S01]  /*ad90*/  IADD3 R10, P3, PT, R10, UR10, RZ ;  /* 0x0000000a0a0a7c10 */ /* 0x000fe2000ff7e0ff */
[----:B0-----:R-:W2:Y:S01]  /*ada0*/  LDL R5, [R1+0x7a0] ;  /* 0x0007a00001057983 */ /* 0x001ea20000100800 */
[----:B------:R-:W-:Y:S01]  /*adb0*/  IADD3.X R3, PT, PT, R3, UR11, RZ, P2, !PT ;  /* 0x0000000b03037c10 */ /* 0x000fe200097fe4ff */
[----:B------:R-:W-:Y:S01]  /*adc0*/  BAR.SYNC.DEFER_BLOCKING 0x0 ;  /* 0x0000000000007b1d */ /* 0x000fe20000010000 */
[----:B------:R-:W-:-:S05]  /*add0*/  IADD3.X R11, PT, PT, R11, UR11, RZ, P3, !PT ;  /* 0x0000000b0b0b7c10 */ /* 0x000fca0009ffe4ff */
[----:B-1----:R-:W3:Y:S04]  /*ade0*/  LDL R6, [R1+0x7a4] ;  /* 0x0007a40001067983 */ /* 0x002ee80000100800 */
[----:B------:R-:W4:Y:S04]  /*adf0*/  @!P1 LDG.E.U8 R7, desc[UR8][R2.64] ;  /* 0x0000000802079981 */ /* 0x000f28000c1e1100 */
[----:B------:R-:W5:Y:S04]  /*ae00*/  @!P0 LDG.E.U8 R4, desc[UR8][R10.64] ;  /* 0x000000080a048981 */ /* 0x000f68000c1e1100 */
[----:B------:R-:W2:Y:S04]  /*ae10*/  LDL R2, [R1+0x77c] ;  /* 0x00077c0001027983 */ /* 0x000ea80000100800 */
[----:B------:R-:W2:Y:S04]  /*ae20*/  LDL R3, [R1+0x798] ;  /* 0x0007980001037983 */ /* 0x000ea80000100800 */
[----:B----4-:R-:W-:Y:S04]  /*ae30*/  STL [R1+0x24c], R7 ;  /* 0x00024c0701007387 */ /* 0x010fe80000100800 */
[----:B------:R-:W4:Y:S04]  /*ae40*/  LDL R11, [R1+0x768] ;  /* 0x00076800010b7983 */ /* 0x000f280000100800 */
[----:B-----5:R2:W-:Y:S02]  /*ae50*/  STL [R1+0x250], R4 ;  /* 0x0002500401007387 */ /* 0x0205e40000100800 */
[----:B--2---:R-:W-:-:S02]  /*ae60*/  IADD3 R4, P3, PT, R5, UR10, RZ ;  /* 0x0000000a05047c10 */ /* 0x004fc4000ff7e0ff */
[----:B------:R-:W2:Y:S01]  /*ae70*/  LDL R5, [R1+0x778] ;  /* 0x0007780001057983 */ /* 0x000ea20000100800 */
[----:B---3--:R-:W-:Y:S02]  /*ae80*/  IADD3 R6, P2, PT, R6, UR10, RZ ;  /* 0x0000000a06067c10 */ /* 0x008fe4000ff5e0ff */
[----:B------:R-:W-:Y:S02]  /*ae90*/  PRMT R14, RZ, 0x7610, R14 ;  /* 0x00007610ff0e7816 */ /* 0x000fe4000000000e */
[----:B------:R-:W-:Y:S02]  /*aea0*/  IADD3.X R7, PT, PT, R2, UR11, RZ, P2, !PT ;  /* 0x0000000b02077c10 */ /* 0x000fe400097fe4ff */
[----:B------:R-:W-:Y:S02]  /*aeb0*/  PRMT R0, RZ, 0x7610, R0 ;  /* 0x00007610ff007816 */ /* 0x000fe40000000000 */
[----:B------:R-:W-:Y:S01]  /*aec0*/  IADD3 R2, P2, PT, R3, UR10, RZ ;  /* 0x0000000a03027c10 */ /* 0x000fe2000ff5e0ff */
[----:B------:R0:W3:Y:S04]  /*aed0*/  @!P1 LDG.E.U8 R14, desc[UR8][R6.64] ;  /* 0x00000008060e9981 */ /* 0x0000e8000c1e1100 */
[----:B------:R-:W5:Y:S01]  /*aee0*/  LDL R3, [R1+0x76c] ;  /* 0x00076c0001037983 */ /* 0x000f620000100800 */
[----:B--2---:R-:W-:-:S05]  /*aef0*/  IADD3.X R5, PT, PT, R5, UR11, RZ, P3, !PT ;  /* 0x0000000b05057c10 */ /* 0x004fca0009ffe4ff */
[----:B------:R1:W2:Y:S01]  /*af00*/  @!P0 LDG.E.U8 R0, desc[UR8][R4.64] ;  /* 0x0000000804008981 */ /* 0x0002a2000c1e1100 */
[----:B0-----:R-:W-:-:S03]  /*af10*/  PRMT R6, RZ, 0x7610, R6 ;  /* 0x00007610ff067816 */ /* 0x001fc60000000006 */
[----:B---3--:R0:W-:Y:S01]  /*af20*/  STL [R1+0x254], R14 ;  /* 0x0002540e01007387 */ /* 0x0081e20000100800 */
[----:B-----5:R-:W-:Y:S01]  /*af30*/  IADD3.X R3, PT, PT, R3, UR11, RZ, P2, !PT ;  /* 0x0000000b03037c10 */ /* 0x020fe200097fe4ff */
[----:B-1----:R-:W-:Y:S02]  /*af40*/  IMAD.MOV.U32 R4, RZ, RZ, R6 ;  /* 0x000000ffff047224 */ /* 0x002fe400078e0006 */
[----:B0-----:R-:W3:Y:S04]  /*af50*/  LDL.LU R14, [R1+0xa2c] ;  /* 0x000a2c00010e7983 */ /* 0x001ee80000300800 */
[----:B------:R-:W5:Y:S04]  /*af60*/  LDL R7, [R1+0x794] ;  /* 0x0007940001077983 */ /* 0x000f680000100800 */
[----:B------:R-:W3:Y:S04]  /*af70*/  @!P1 LDG.E.U8 R4, desc[UR8][R2.64] ;  /* 0x0000000802049981 */ /* 0x000ee8000c1e1100 */
[----:B--2---:R0:W-:Y:S04]  /*af80*/  STL [R1+0x244], R0 ;  /* 0x0002440001007387 */ /* 0x0041e80000100800 */
[----:B0-----:R-:W2:Y:S04]  /*af90*/  LDL.LU R0, [R1+0xa28] ;  /* 0x000a280001007983 */ /* 0x001ea80000300800 */
[----:B------:R5:W-:Y:S04]  /*afa0*/  STL.S16 [R1+0x248], R6 ;  /* 0x0002480601007387 */ /* 0x000be80000100600 */
[----:B------:R-:W2:Y:S04]  /*afb0*/  LDL R5, [R1+0x790] ;  /* 0x0007900001057983 */ /* 0x000ea80000100800 */
[----:B------:R-:W2:Y:S01]  /*afc0*/  LDL R3, [R1+0x784] ;  /* 0x0007840001037983 */ /* 0x000ea20000100800 */
[----:B-----5:R-:W-:-:S03]  /*afd0*/  IADD3 R6, P2, PT, R7, UR10, RZ ;  /* 0x0000000a07067c10 */ /* 0x020fc6000ff5e0ff */
[----:B---3--:R0:W-:Y:S01]  /*afe0*/  @!P1 STL [R1+0x248], R4 ;  /* 0x0002480401009387 */ /* 0x0081e20000100800 */
[----:B----4-:R-:W-:Y:S02]  /*aff0*/  IADD3.X R7, PT, PT, R11, UR11, RZ, P2, !PT ;  /* 0x0000000b0b077c10 */ /* 0x010fe400097fe4ff */
[----:B------:R-:W-:Y:S01]  /*b000*/  PRMT R10, RZ, 0x7610, R10 ;  /* 0x00007610ff0a7816 */ /* 0x000fe2000000000a */
[----:B------:R-:W3:Y:S01]  /*b010*/  LDL R11, [R1+0x770] ;  /* 0x00077000010b7983 */ /* 0x000ee20000100800 */
[----:B--2---:R-:W-:-:S06]  /*b020*/  PRMT R0, RZ, 0x7610, R0 ;  /* 0x00007610ff007816 */ /* 0x004fcc0000000000 */
[----:B------:R1:W2:Y:S01]  /*b030*/  @!P0 LDG.E.U8 R0, desc[UR8][R6.64] ;  /* 0x0000000806008981 */ /* 0x0002a2000c1e1100 */
[----:B0-----:R-:W-:-:S03]  /*b040*/  IADD3 R4, P3, PT, R5, UR10, RZ ;  /* 0x0000000a05047c10 */ /* 0x001fc6000ff7e0ff */
[----:B------:R-:W4:Y:S01]  /*b050*/  LDL R5, [R1+0x75c] ;  /* 0x00075c0001057983 */ /* 0x000f220000100800 */
[----:B------:R-:W-:-:S03]  /*b060*/  IADD3 R2, P2, PT, R3, UR10, RZ ;  /* 0x0000000a03027c10 */ /* 0x000fc6000ff5e0ff */
[----:B------:R-:W5:Y:S01]  /*b070*/  LDL R3, [R1+0x758] ;  /* 0x0007580001037983 */ /* 0x000f620000100800 */
[----:B-1----:R-:W-:Y:S02]  /*b080*/  PRMT R6, RZ, 0x7610, R6 ;  /* 0x00007610ff067816 */ /* 0x002fe40000000006 */
[----:B----4-:R-:W-:Y:S01]  /*b090*/  IADD3.X R5, PT, PT, R5, UR11, RZ, P3, !PT ;  /* 0x0000000b05057c10 */ /* 0x010fe20009ffe4ff */
[----:B--2---:R0:W-:Y:S04]  /*b0a0*/  STL [R1+0x234], R0 ;  /* 0x0002340001007387 */ /* 0x0041e80000100800 */
[----:B------:R1:W2:Y:S01]  /*b0b0*/  @!P1 LDG.E.U8 R10, desc[UR8][R4.64] ;  /* 0x00000008040a9981 */ /* 0x0002a2000c1e1100 */
[----:B-----5:R-:W-:-:S03]  /*b0c0*/  IADD3.X R3, PT, PT, R3, UR11, RZ, P2, !PT ;  /* 0x0000000b03037c10 */ /* 0x020fc600097fe4ff */
[----:B0-----:R-:W4:Y:S01]  /*b0d0*/  LDL.LU R0, [R1+0xa24] ;  /* 0x000a240001007983 */ /* 0x001f220000300800 */
[----:B-1----:R-:W-:-:S03]  /*b0e0*/  IMAD.MOV.U32 R4, RZ, RZ, R6 ;  /* 0x000000ffff047224 */ /* 0x002fc600078e0006 */
[----:B------:R-:W5:Y:S04]  /*b0f0*/  LDL R7, [R1+0x780] ;  /* 0x0007800001077983 */ /* 0x000f680000100800 */
[----:B------:R-:W-:Y:S04]  /*b100*/  STL.S16 [R1+0x20c], R6 ;  /* 0x00020c0601007387 */ /* 0x000fe80000100600 */
[----:B------:R-:W3:Y:S04]  /*b110*/  @!P0 LDG.E.U8 R4, desc[UR8][R2.64] ;  /* 0x0000000802048981 */ /* 0x000ee8000c1e1100 */
[----:B------:R-:W4:Y:S04]  /*b120*/  LDL R5, [R1+0x774] ;  /* 0x0007740001057983 */ /* 0x000f280000100800 */
[----:B--2---:R0:W-:Y:S04]  /*b130*/  STL [R1+0x238], R10 ;  /* 0x0002380a01007387 */ /* 0x0041e80000100800 */
[----:B0-----:R-:W2:Y:S01]  /*b140*/  LDL R10, [R1+0x764] ;  /* 0x00076400010a7983 */ /* 0x001ea20000100800 */
[----:B-----5:R-:W-:-:S03]  /*b150*/  IADD3 R6, P2, PT, R7, UR10, RZ ;  /* 0x0000000a07067c10 */ /* 0x020fc6000ff5e0ff */
[----:B------:R-:W5:Y:S04]  /*b160*/  LDL R7, [R1+0x74c] ;  /* 0x00074c0001077983 */ /* 0x000f680000100800 */
[----:B---3--:R0:W-:Y:S01]  /*b170*/  @!P0 STL [R1+0x20c], R4 ;  /* 0x00020c0401008387 */ /* 0x0081e20000100800 */
[----:B------:R-:W-:Y:S02]  /*b180*/  PRMT R8, RZ, 0x7610, R8 ;  /* 0x00007610ff087816 */ /* 0x000fe40000000008 */
[----:B----4-:R-:W-:Y:S01]  /*b190*/  PRMT R0, RZ, 0x7610, R0 ;  /* 0x00007610ff007816 */ /* 0x010fe20000000000 */
[----:B------:R-:W3:Y:S01]  /*b1a0*/  LDL R3, [R1+0x73c] ;  /* 0x00073c0001037983 */ /* 0x000ee20000100800 */
[----:B0-----:R-:W-:-:S03]  /*b1b0*/  IADD3 R4, P3, PT, R5, UR10, RZ ;  /* 0x0000000a05047c10 */ /* 0x001fc6000ff7e0ff */
[----:B------:R-:W4:Y:S01]  /*b1c0*/  LDL R5, [R1+0x748] ;  /* 0x0007480001057983 */ /* 0x000f220000100800 */
[----:B-----5:R-:W-:-:S05]  /*b1d0*/  IADD3.X R7, PT, PT, R7, UR11, RZ, P2, !PT ;  /* 0x0000000b07077c10 */ /* 0x020fca00097fe4ff */
[----:B------:R0:W5:Y:S01]  /*b1e0*/  @!P1 LDG.E.U8 R8, desc[UR8][R6.64] ;  /* 0x0000000806089981 */ /* 0x000162000c1e1100 */
[----:B----4-:R-:W-:-:S05]  /*b1f0*/  IADD3.X R5, PT, PT, R5, UR11, RZ, P3, !PT ;  /* 0x0000000b05057c10 */ /* 0x010fca0009ffe4ff */
[----:B------:R1:W4:Y:S01]  /*b200*/  @!P0 LDG.E.U8 R0, desc[UR8][R4.64] ;  /* 0x0000000804008981 */ /* 0x000322000c1e1100 */
[----:B0-----:R-:W-:Y:S02]  /*b210*/  PRMT R6, RZ, 0x7610, R6 ;  /* 0x00007610ff067816 */ /* 0x001fe40000000006 */
[----:B------:R-:W-:Y:S02]  /*b220*/  IADD3 R2, P2, PT, R11, UR10, RZ ;  /* 0x0000000a0b027c10 */ /* 0x000fe4000ff5e0ff */
[----:B------:R-:W2:Y:S02]  /*b230*/  LDL R11, [R1+0x728] ;  /* 0x00072800010b7983 */ /* 0x000ea40000100800 */
[----:B---3--:R-:W-:Y:S01]  /*b240*/  IADD3.X R3, PT, PT, R3, UR11, RZ, P2, !PT ;  /* 0x0000000b03037c10 */ /* 0x008fe200097fe4ff */
[----:B-1----:R-:W-:-:S06]  /*b250*/  IMAD.MOV.U32 R4, RZ, RZ, R6 ;  /* 0x000000ffff047224 */ /* 0x002fcc00078e0006 */
[----:B------:R-:W3:Y:S04]  /*b260*/  @!P1 LDG.E.U8 R4, desc[UR8][R2.64] ;  /* 0x0000000802049981 */ /* 0x000ee8000c1e1100 */
[----:B-----5:R0:W-:Y:S04]  /*b270*/  STL [R1+0x230], R8 ;  /* 0x0002300801007387 */ /* 0x0201e80000100800 */
[----:B0-----:R-:W5:Y:S04]  /*b280*/  LDL R8, [R1+0x750] ;  /* 0x0007500001087983 */ /* 0x001f680000100800 */
[----:B----4-:R0:W-:Y:S04]  /*b290*/  STL [R1+0x1dc], R0 ;  /* 0x0001dc0001007387 */ /* 0x0101e80000100800 */
[----:B0-----:R-:W4:Y:S04]  /*b2a0*/  LDL.LU R0, [R1+0xa20] ;  /* 0x000a200001007983 */ /* 0x001f280000300800 */
[----:B------:R2:W-:Y:S04]  /*b2b0*/  STL.S16 [R1+0x208], R6 ;  /* 0x0002080601007387 */ /* 0x0005e80000100600 */
[----:B------:R-:W5:Y:S04]  /*b2c0*/  LDL R7, [R1+0x738] ;  /* 0x0007380001077983 */ /* 0x000f680000100800 */
[----:B------:R-:W5:Y:S04]  /*b2d0*/  LDL R3, [R1+0x754] ;  /* 0x0007540001037983 */ /* 0x000f680000100800 */
[----:B------:R-:W5:Y:S01]  /*b2e0*/  LDL R5, [R1+0x760] ;  /* 0x0007600001057983 */ /* 0x000f620000100800 */
[----:B--2---:R-:W-:-:S03]  /*b2f0*/  IADD3 R6, P2, PT, R10, UR10, RZ ;  /* 0x0000000a0a067c10 */ /* 0x004fc6000ff5e0ff */
[----:B------:R-:W2:Y:S04]  /*b300*/  LDL R10, [R1+0x744] ;  /* 0x00074400010a7983 */ /* 0x000ea80000100800 */
[----:B---3--:R0:W-:Y:S01]  /*b310*/  @!P1 STL [R1+0x208], R4 ;  /* 0x0002080401009387 */ /* 0x0081e20000100800 */
[----:B----4-:R-:W-:Y:S02]  /*b320*/  PRMT R0, RZ, 0x7610, R0 ;  /* 0x00007610ff007816 */ /* 0x010fe40000000000 */
[----:B-----5:R-:W-:Y:S02]  /*b330*/  IADD3.X R7, PT, PT, R7, UR11, RZ, P2, !PT ;  /* 0x0000000b07077c10 */ /* 0x020fe400097fe4ff */
[----:B------:R-:W-:Y:S01]  /*b340*/  IADD3 R2, P2, PT, R3, UR10, RZ ;  /* 0x0000000a03027c10 */ /* 0x000fe2000ff5e0ff */
[----:B------:R-:W-:Y:S01]  /*b350*/  IMAD.MOV.U32 R3, RZ, RZ, R0 ;  /* 0x000000ffff037224 */ /* 0x000fe200078e0000 */
[----:B0-----:R-:W-:-:S02]  /*b360*/  IADD3 R4, P3, PT, R5, UR10, RZ ;  /* 0x0000000a05047c10 */ /* 0x001fc4000ff7e0ff */
[----:B------:R-:W3:Y:S04]  /*b370*/  LDL R5, [R1+0x72c] ;  /* 0x00072c0001057983 */ /* 0x000ee80000100800 */
[----:B------:R0:W4:Y:S01]  /*b380*/  @!P0 LDG.E.U8 R3, desc[UR8][R6.64] ;  /* 0x0000000806038981 */ /* 0x000122000c1e1100 */
[----:B------:R-:W-:-:S03]  /*b390*/  PRMT R9, RZ, 0x7610, R9 ;  /* 0x00007610ff097816 */ /* 0x000fc60000000009 */
[----:B------:R1:W-:Y:S01]  /*b3a0*/  STL.S16 [R1+0x16c], R0 ;  /* 0x00016c0001007387 */ /* 0x0003e20000100600 */
[----:B0-----:R-:W-:-:S03]  /*b3b0*/  PRMT R6, RZ, 0x7610, R6 ;  /* 0x00007610ff067816 */ /* 0x001fc60000000006 */
[----:B-1----:R-:W5:Y:S01]  /*b3c0*/  LDL.LU R0, [R1+0xa1c] ;  /* 0x000a1c0001007983 */ /* 0x002f620000300800 */
[----:B---3--:R-:W-:-:S03]  /*b3d0*/  IADD3.X R5, PT, PT, R5, UR11, RZ, P3, !PT ;  /* 0x0000000b05057c10 */ /* 0x008fc60009ffe4ff */
[----:B----4-:R0:W-:Y:S04]  /*b3e0*/  @!P0 STL [R1+0x16c], R3 ;  /* 0x00016c0301008387 */ /* 0x0101e80000100800 */
[----:B------:R-:W3:Y:S01]  /*b3f0*/  @!P1 LDG.E.U8 R9, desc[UR8][R4.64] ;  /* 0x0000000804099981 */ /* 0x000ee2000c1e1100 */
[----:B0-----:R-:W-:-:S05]  /*b400*/  IADD3.X R3, PT, PT, R11, UR11, RZ, P2, !PT ;  /* 0x0000000b0b037c10 */ /* 0x001fca00097fe4ff */
[----:B------:R-:W4:Y:S04]  /*b410*/  @!P0 LDG.E.U8 R6, desc[UR8][R2.64] ;  /* 0x0000000802068981 */ /* 0x000f28000c1e1100 */
[----:B---3--:R0:W-:Y:S04]  /*b420*/  STL [R1+0x1bc], R9 ;  /* 0x0001bc0901007387 */ /* 0x0081e80000100800 */
[----:B------:R-:W3:Y:S04]  /*b430*/  LDL R3, [R1+0x740] ;  /* 0x0007400001037983 */ /* 0x000ee80000100800 */
[----:B0-----:R-:W3:Y:S04]  /*b440*/  LDL R9, [R1+0x71c] ;  /* 0x00071c0001097983 */ /* 0x001ee80000100800 */
[----:B----4-:R-:W-:Y:S04]  /*b450*/  STL [R1+0x92c], R6 ;  /* 0x00092c0601007387 */ /* 0x010fe80000100800 */
[----:B------:R-:W4:Y:S01]  /*b460*/  LDL R11, [R1+0x718] ;  /* 0x00071800010b7983 */ /* 0x000f220000100800 */
[----:B------:R-:W-:-:S02]  /*b470*/  IADD3 R8, P2, PT, R8, UR10, RZ ;  /* 0x0000000a08087c10 */ /* 0x000fc4000ff5e0ff */
[----:B--2---:R-:W-:Y:S02]  /*b480*/  IADD3 R10, P3, PT, R10, UR10, RZ ;  /* 0x0000000a0a0a7c10 */ /* 0x004fe4000ff7e0ff */
[----:B------:R-:W-:Y:S02]  /*b490*/  PRMT R4, RZ, 0x7610, R4 ;  /* 0x00007610ff047816 */ /* 0x000fe40000000004 */
[----:B-----5:R-:W-:Y:S02]  /*b4a0*/  PRMT R0, RZ, 0x7610, R0 ;  /* 0x00007610ff007816 */ /* 0x020fe40000000000 */
[----:B---3--:R-:W-:-:S05]  /*b4b0*/  IADD3.X R9, PT, PT, R9, UR11, RZ, P2, !PT ;  /* 0x0000000b09097c10 */ /* 0x008fca00097fe4ff */
[----:B------:R-:W2:Y:S01]  /*b4c0*/  @!P1 LDG.E.U8 R4, desc[UR8][R8.64] ;  /* 0x0000000808049981 */ /* 0x000ea2000c1e1100 */
[----:B----4-:R-:W-:-:S05]  /*b4d0*/  IADD3.X R11, PT, PT, R11, UR11, RZ, P3, !PT ;  /* 0x0000000b0b0b7c10 */ /* 0x010fca0009ffe4ff */
[----:B------:R-:W3:Y:S01]  /*b4e0*/  @!P0 LDG.E.U8 R0, desc[UR8][R10.64] ;  /* 0x000000080a008981 */ /* 0x000ee2000c1e1100 */
[----:B------:R-:W-:-:S03]  /*b4f0*/  IADD3 R2, P2, PT, R3, UR10, RZ ;  /* 0x0000000a03027c10 */ /* 0x000fc6000ff5e0ff */
[----:B------:R-:W4:Y:S04]  /*b500*/  LDL R3, [R1+0x70c] ;  /* 0x00070c0001037983 */ /* 0x000f280000100800 */
[----:B------:R-:W5:Y:S04]  /*b510*/  LDL R9, [R1+0x730] ;  /* 0x0007300001097983 */ /* 0x000f680000100800 */
[----:B--2---:R-:W-:Y:S04]  /*b520*/  STL [R1+0x930], R4 ;  /* 0x0009300401007387 */ /* 0x004fe80000100800 */
[----:B---3--:R0:W-:Y:S04]  /*b530*/  STL [R1+0x21c], R0 ;  /* 0x00021c0001007387 */ /* 0x0081e80000100800 */
[----:B0-----:R-:W2:Y:S04]  /*b540*/  LDL.LU R0, [R1+0xa18] ;  /* 0x000a180001007983 */ /* 0x001ea80000300800 */
[----:B------:R-:W3:Y:S01]  /*b550*/  LDL R11, [R1+0x734] ;  /* 0x00073400010b7983 */ /* 0x000ee20000100800 */
[----:B------:R-:W-:-:S02]  /*b560*/  PRMT R8, RZ, 0x7610, R8 ;  /* 0x00007610ff087816 */ /* 0x000fc40000000008 */
[----:B----4-:R-:W-:-:S05]  /*b570*/  IADD3.X R3, PT, PT, R3, UR11, RZ, P2, !PT ;  /* 0x0000000b03037c10 */ /* 0x010fca00097fe4ff */
[----:B------:R-:W4:Y:S01]  /*b580*/  @!P1 LDG.E.U8 R8, desc[UR8][R2.64] ;  /* 0x0000000802089981 */ /* 0x000f22000c1e1100 */
[----:B------:R-:W-:-:S03]  /*b590*/  PRMT R14, RZ, 0x7610, R14 ;  /* 0x00007610ff0e7816 */ /* 0x000fc6000000000e */
[----:B------:R-:W2:Y:S01]  /*b5a0*/  LDL R3, [R1+0x724] ;  /* 0x0007240001037983 */ /* 0x000ea20000100800 */
[----:B---3--:R-:W-:-:S03]  /*b5b0*/  IADD3 R10, P2, PT, R11, UR10, RZ ;  /* 0x0000000a0b0a7c10 */ /* 0x008fc6000ff5e0ff */
[----:B------:R-:W3:Y:S04]  /*b5c0*/  LDL R11, [R1+0x708] ;  /* 0x00070800010b7983 */ /* 0x000ee80000100800 */
[----:B----4-:R5:W-:Y:S02]  /*b5d0*/  STL [R1+0x214], R8 ;  /* 0x0002140801007387 */ /* 0x010be40000100800 */
[----:B-----5:R-:W-:Y:S02]  /*b5e0*/  IADD3 R8, P3, PT, R9, UR10, RZ ;  /* 0x0000000a09087c10 */ /* 0x020fe4000ff7e0ff */
[----:B------:R-:W4:Y:S01]  /*b5f0*/  LDL R9, [R1+0x6fc] ;  /* 0x0006fc0001097983 */ /* 0x000f220000100800 */
[----:B---3--:R-:W-:-:S05]  /*b600*/  IADD3.X R11, PT, PT, R11, UR11, RZ, P2, !PT ;  /* 0x0000000b0b0b7c10 */ /* 0x008fca00097fe4ff */
[----:B------:R-:W3:Y:S01]  /*b610*/  @!P0 LDG.E.U8 R14, desc[UR8][R10.64] ;  /* 0x000000080a0e8981 */ /* 0x000ee2000c1e1100 */
[----:B--2---:R-:W-:Y:S02]  /*b620*/  PRMT R0, RZ, 0x7610, R0 ;  /* 0x00007610ff007816 */ /* 0x004fe40000000000 */
[----:B------:R-:W-:Y:S02]  /*b630*/  IADD3 R2, P2, PT, R3, UR10, RZ ;  /* 0x0000000a03027c10 */ /* 0x000fe4000ff5e0ff */
[----:B------:R-:W2:Y:S01]  /*b640*/  LDL R3, [R1+0x6f8] ;  /* 0x0006f80001037983 */ /* 0x000ea20000100800 */
[----:B----4-:R-:W-:-:S05]  /*b650*/  IADD3.X R9, PT, PT, R9, UR11, RZ, P3, !PT ;  /* 0x0000000b09097c10 */ /* 0x010fca0009ffe4ff */
[----:B------:R0:W4:Y:S04]  /*b660*/  @!P1 LDG.E.U8 R0, desc[UR8][R8.64] ;  /* 0x0000000808009981 */ /* 0x000128000c1e1100 */
[----:B---3--:R1:W-:Y:S04]  /*b670*/  STL [R1+0x200], R14 ;  /* 0x0002000e01007387 */ /* 0x0083e80000100800 */
[----:B-1----:R-:W3:Y:S04]  /*b680*/  LDL.LU R14, [R1+0xa14] ;  /* 0x000a1400010e7983 */ /* 0x002ee80000300800 */
[----:B------:R-:W5:Y:S01]  /*b690*/  LDL R11, [R1+0x720] ;  /* 0x00072000010b7983 */ /* 0x000f620000100800 */
[----:B------:R-:W-:-:S02]  /*b6a0*/  PRMT R10, RZ, 0x7610, R10 ;  /* 0x00007610ff0a7816 */ /* 0x000fc4000000000a */
[----:B--2---:R-:W-:-:S03]  /*b6b0*/  IADD3.X R3, PT, PT, R3, UR11, RZ, P2, !PT ;  /* 0x0000000b03037c10 */ /* 0x004fc600097fe4ff */
[----:B0-----:R-:W-:Y:S01]  /*b6c0*/  IMAD.MOV.U32 R8, RZ, RZ, R10 ;  /* 0x000000ffff087224 */ /* 0x001fe200078e000a */
[----:B----4-:R0:W-:Y:S05]  /*b6d0*/  STL [R1+0x204], R0 ;  /* 0x0002040001007387 */ /* 0x0101ea0000100800 */
[----:B------:R-:W2:Y:S04]  /*b6e0*/  @!P0 LDG.E.U8 R8, desc[UR8][R2.64] ;  /* 0x0000000802088981 */ /* 0x000ea8000c1e1100 */
[----:B0-----:R-:W4:Y:S04]  /*b6f0*/  LDL.LU R0, [R1+0xa10] ;  /* 0x000a100001007983 */ /* 0x001f280000300800 */
[----:B------:R5:W-:Y:S04]  /*b700*/  STL.S16 [R1+0x1f8], R10 ;  /* 0x0001f80a01007387 */ /* 0x000be80000100600 */
[----:B------:R-:W4:Y:S04]  /*b710*/  LDL R9, [R1+0x714] ;  /* 0x0007140001097983 */ /* 0x000f280000100800 */
[----:B------:R-:W4:Y:S01]  /*b720*/  LDL R3, [R1+0x710] ;  /* 0x0007100001037983 */ /* 0x000f220000100800 */
[----:B-----5:R-:W-:-:S03]  /*b730*/  IADD3 R10, P2, PT, R11, UR10, RZ ;  /* 0x0000000a0b0a7c10 */ /* 0x020fc6000ff5e0ff */
[----:B------:R-:W5:Y:S01]  /*b740*/  LDL R11, [R1+0x6ec] ;  /* 0x0006ec00010b7983 */ /* 0x000f620000100800 */
[----:B---3--:R-:W-:-:S03]  /*b750*/  PRMT R14, RZ, 0x7610, R14 ;  /* 0x00007610ff0e7816 */ /* 0x008fc6000000000e */
[----:B--2---:R4:W-:Y:S02]  /*b760*/  @!P0 STL [R1+0x1f8], R8 ;  /* 0x0001f80801008387 */ /* 0x0049e40000100800 */
[----:B----4-:R-:W-:Y:S02]  /*b770*/  IADD3 R8, P3, PT, R9, UR10, RZ ;  /* 0x0000000a09087c10 */ /* 0x010fe4000ff7e0ff */
[----:B------:R-:W2:Y:S01]  /*b780*/  LDL R9, [R1+0x6e8] ;  /* 0x0006e80001097983 */ /* 0x000ea20000100800 */
[----:B-----5:R-:W-:-:S05]  /*b790*/  IADD3.X R11, PT, PT, R11, UR11, RZ, P2, !PT ;  /* 0x0000000b0b0b7c10 */ /* 0x020fca00097fe4ff */
[----:B------:R-:W3:Y:S01]  /*b7a0*/  @!P1 LDG.E.U8 R14, desc[UR8][R10.64] ;  /* 0x000000080a0e9981 */ /* 0x000ee2000c1e1100 */
[----:B------:R-:W-:Y:S02]  /*b7b0*/  PRMT R0, RZ, 0x7610, R0 ;  /* 0x00007610ff007816 */ /* 0x000fe40000000000 */
[----:B------:R-:W-:Y:S02]  /*b7c0*/  IADD3 R2, P2, PT, R3, UR10, RZ ;  /* 0x0000000a03027c10 */ /* 0x000fe4000ff5e0ff */
[----:B------:R-:W4:Y:S01]  /*b7d0*/  LDL R3, [R1+0x6dc] ;  /* 0x0006dc0001037983 */ /* 0x000f220000100800 */
[----:B--2---:R-:W-:-:S05]  /*b7e0*/  IADD3.X R9, PT, PT, R9, UR11, RZ, P3, !PT ;  /* 0x0000000b09097c10 */ /* 0x004fca0009ffe4ff */
[----:B------:R0:W2:Y:S04]  /*b7f0*/  @!P0 LDG.E.U8 R0, desc[UR8][R8.64] ;  /* 0x0000000808008981 */ /* 0x0000a8000c1e1100 */
[----:B---3--:R1:W-:Y:S04]  /*b800*/  STL [R1+0x1fc], R14 ;  /* 0x0001fc0e01007387 */ /* 0x0083e80000100800 */
[----:B-1----:R-:W3:Y:S04]  /*b810*/  LDL.LU R14, [R1+0xa0c] ;  /* 0x000a0c00010e7983 */ /* 0x002ee80000300800 */
[----:B------:R-:W5:Y:S01]  /*b820*/  LDL R11, [R1+0x704] ;  /* 0x00070400010b7983 */ /* 0x000f620000100800 */
[----:B------:R-:W-:-:S02]  /*b830*/  PRMT R10, RZ, 0x7610, R10 ;  /* 0x00007610ff0a7816 */ /* 0x000fc4000000000a */
[----:B----4-:R-:W-:-:S03]  /*b840*/  IADD3.X R3, PT, PT, R3, UR11, RZ, P2, !PT ;  /* 0x0000000b03037c10 */ /* 0x010fc600097fe4ff */
[----:B0-----:R-:W-:Y:S01]  /*b850*/  IMAD.MOV.U32 R8, RZ, RZ, R10 ;  /* 0x000000ffff087224 */ /* 0x001fe200078e000a */
[----:B--2---:R0:W-:Y:S05]  /*b860*/  STL [R1+0x1f4], R0 ;  /* 0x0001f40001007387 */ /* 0x0041ea0000100800 */
[----:B------:R-:W2:Y:S04]  /*b870*/  @!P1 LDG.E.U8 R8, desc[UR8][R2.64] ;  /* 0x0000000802089981 */ /* 0x000ea8000c1e1100 */
[----:B0-----:R-:W4:Y:S04]  /*b880*/  LDL.LU R0, [R1+0xa08] ;  /* 0x000a080001007983 */ /* 0x001f280000300800 */
[----:B------:R5:W-:Y:S04]  /*b890*/  STL.S16 [R1+0x1f0], R10 ;  /* 0x0001f00a01007387 */ /* 0x000be80000100600 */
[----:B------:R-:W3:Y:S04]  /*b8a0*/  LDL R9, [R1+0x700] ;  /* 0x0007000001097983 */ /* 0x000ee80000100800 */
[----:B------:R-:W3:Y:S01]  /*b8b0*/  LDL R3, [R1+0x6f4] ;  /* 0x0006f40001037983 */ /* 0x000ee20000100800 */
[----:B-----5:R-:W-:-:S03]  /*b8c0*/  IADD3 R10, P2, PT, R11, UR10, RZ ;  /* 0x0000000a0b0a7c10 */ /* 0x020fc6000ff5e0ff */
[----:B------:R-:W5:Y:S04]  /*b8d0*/  LDL R11, [R1+0x6d8] ;  /* 0x0006d800010b7983 */ /* 0x000f680000100800 */
[----:B--2---:R3:W-:Y:S01]  /*b8e0*/  @!P1 STL [R1+0x1f0], R8 ;  /* 0x0001f00801009387 */ /* 0x0047e20000100800 */
[----:B----4-:R-:W-:Y:S02]  /*b8f0*/  PRMT R0, RZ, 0x7610, R0 ;  /* 0x00007610ff007816 */ /* 0x010fe40000000000 */
[----:B---3--:R-:W-:Y:S02]  /*b900*/  IADD3 R8, P3, PT, R9, UR10, RZ ;  /* 0x0000000a09087c10 */ /* 0x008fe4000ff7e0ff */
[----:B------:R-:W2:Y:S01]  /*b910*/  LDL R9, [R1+0x6cc] ;  /* 0x0006cc0001097983 */ /* 0x000ea20000100800 */
[----:B-----5:R-:W-:-:S02]  /*b920*/  IADD3.X R11, PT, PT, R11, UR11, RZ, P2, !PT ;  /* 0x0000000b0b0b7c10 */ /* 0x020fc400097fe4ff */
[----:B------:R-:W-:Y:S02]  /*b930*/  IADD3 R2, P2, PT, R3, UR10, RZ ;  /* 0x0000000a03027c10 */ /* 0x000fe4000ff5e0ff */
[----:B------:R-:W3:Y:S04]  /*b940*/  LDL R3, [R1+0x6c8] ;  /* 0x0006c80001037983 */ /* 0x000ee80000100800 */
[----:B------:R0:W4:Y:S01]  /*b950*/  @!P0 LDG.E.U8 R0, desc[UR8][R10.64] ;  /* 0x000000080a008981 */ /* 0x000122000c1e1100 */
[----:B------:R-:W-:Y:S02]  /*b960*/  PRMT R12, RZ, 0x7610, R12 ;  /* 0x00007610ff0c7816 */ /* 0x000fe4000000000c */
[----:B0-----:R-:W-:Y:S02]  /*b970*/  PRMT R10, RZ, 0x7610, R10 ;  /* 0x00007610ff0a7816 */ /* 0x001fe4000000000a */
[----:B--2---:R-:W-:-:S05]  /*b980*/  IADD3.X R9, PT, PT, R9, UR11, RZ, P3, !PT ;  /* 0x0000000b09097c10 */ /* 0x004fca0009ffe4ff */
[----:B------:R0:W2:Y:S02]  /*b990*/  @!P1 LDG.E.U8 R12, desc[UR8][R8.64] ;  /* 0x00000008080c9981 */ /* 0x0000a4000c1e1100 */
[----:B0-----:R-:W-:Y:S01]  /*b9a0*/  IMAD.MOV.U32 R8, RZ, RZ, R10 ;  /* 0x000000ffff087224 */ /* 0x001fe200078e000a */
[----:B---3--:R-:W-:Y:S01]  /*b9b0*/  IADD3.X R3, PT, PT, R3, UR11, RZ, P2, !PT ;  /* 0x0000000b03037c10 */ /* 0x008fe200097fe4ff */
[----:B----4-:R0:W-:Y:S04]  /*b9c0*/  STL [R1+0x1e8], R0 ;  /* 0x0001e80001007387 */ /* 0x0101e80000100800 */
[----:B------:R-:W3:Y:S04]  /*b9d0*/  @!P0 LDG.E.U8 R8, desc[UR8][R2.64] ;  /* 0x0000000802088981 */ /* 0x000ee8000c1e1100 */
[----:B0-----:R-:W4:Y:S04]  /*b9e0*/  LDL.LU R0, [R1+0xa04] ;  /* 0x000a040001007983 */ /* 0x001f280000300800 */
[----:B------:R-:W5:Y:S04]  /*b9f0*/  LDL R11, [R1+0x6f0] ;  /* 0x0006f000010b7983 */ /* 0x000f680000100800 */
[----:B------:R-:W-:Y:S04]  /*ba00*/  STL.S16 [R1+0x1e0], R10 ;  /* 0x0001e00a01007387 */ /* 0x000fe80000100600 */
[----:B------:R-:W4:Y:S04]  /*ba10*/  LDL R9, [R1+0x6e4] ;  /* 0x0006e40001097983 */ /* 0x000f280000100800 */
[----:B--2---:R0:W-:Y:S04]  /*ba20*/  STL [R1+0x1ec], R12 ;  /* 0x0001ec0c01007387 */ /* 0x0041e80000100800 */
[----:B------:R-:W2:Y:S04]  /*ba30*/  LDL R3, [R1+0x6e0] ;  /* 0x0006e00001037983 */ /* 0x000ea80000100800 */
[----:B0-----:R-:W2:Y:S01]  /*ba40*/  LDL R12, [R1+0x6d0] ;  /* 0x0006d000010c7983 */ /* 0x001ea20000100800 */
[----:B-----5:R-:W-:-:S03]  /*ba50*/  IADD3 R10, P2, PT, R11, UR10, RZ ;  /* 0x0000000a0b0a7c10 */ /* 0x020fc6000ff5e0ff */
[----:B------:R-:W5:Y:S04]  /*ba60*/  LDL R11, [R1+0x6bc] ;  /* 0x0006bc00010b7983 */ /* 0x000f680000100800 */
[----:B---3--:R4:W-:Y:S02]  /*ba70*/  @!P0 STL [R1+0x1e0], R8 ;  /* 0x0001e00801008387 */ /* 0x0089e40000100800 */
[----:B----4-:R-:W-:Y:S02]  /*ba80*/  IADD3 R8, P3, PT, R9, UR10, RZ ;  /* 0x0000000a09087c10 */ /* 0x010fe4000ff7e0ff */
[----:B------:R-:W3:Y:S01]  /*ba90*/  LDL R9, [R1+0x6b8] ;  /* 0x0006b80001097983 */ /* 0x000ee20000100800 */
[----:B------:R-:W-:Y:S02]  /*baa0*/  PRMT R14, RZ, 0x7610, R14 ;  /* 0x00007610ff0e7816 */ /* 0x000fe4000000000e */
[----:B------:R-:W-:-:S02]  /*bab0*/  PRMT R0, RZ, 0x7610, R0 ;  /* 0x00007610ff007816 */ /* 0x000fc40000000000 */
[----:B-----5:R-:W-:Y:S02]  /*bac0*/  IADD3.X R11, PT, PT, R11, UR11, RZ, P2, !PT ;  /* 0x0000000b0b0b7c10 */ /* 0x020fe400097fe4ff */
[----:B--2---:R-:W-:Y:S02]  /*bad0*/  IADD3 R2, P2, PT, R3, UR10, RZ ;  /* 0x0000000a03027c10 */ /* 0x004fe4000ff5e0ff */
[----:B------:R-:W2:Y:S04]  /*bae0*/  LDL R3, [R1+0x6ac] ;  /* 0x0006ac0001037983 */ /* 0x000ea80000100800 */
[----:B------:R-:W4:Y:S01]  /*baf0*/  @!P1 LDG.E.U8 R14, desc[UR8][R10.64] ;  /* 0x000000080a0e9981 */ /* 0x000f22000c1e1100 */
[----:B---3--:R-:W-:-:S05]  /*bb00*/  IADD3.X R9, PT, PT, R9, UR11, RZ, P3, !PT ;  /* 0x0000000b09097c10 */ /* 0x008fca0009ffe4ff */
[----:B------:R-:W3:Y:S01]  /*bb10*/  @!P0 LDG.E.U8 R0, desc[UR8][R8.64] ;  /* 0x0000000808008981 */ /* 0x000ee2000c1e1100 */
[----:B------:R-:W-:Y:S02]  /*bb20*/  PRMT R13, RZ, 0x7610, R13 ;  /* 0x00007610ff0d7816 */ /* 0x000fe4000000000d */
[----:B--2---:R-:W-:Y:S01]  /*bb30*/  IADD3.X R3, PT, PT, R3, UR11, RZ, P2, !PT ;  /* 0x0000000b03037c10 */ /* 0x004fe200097fe4ff */
[----:B----4-:R0:W-:Y:S04]  /*bb40*/  STL [R1+0x1e4], R14 ;  /* 0x0001e40e01007387 */ /* 0x0101e80000100800 */
[----:B------:R-:W2:Y:S04]  /*bb50*/  @!P1 LDG.E.U8 R13, desc[UR8][R2.64] ;  /* 0x00000008020d9981 */ /* 0x000ea8000c1e1100 */
[----:B0-----:R-:W4:Y:S04]  /*bb60*/  LDL.LU R14, [R1+0xa00] ;  /* 0x000a0000010e7983 */ /* 0x001f280000300800 */
[----:B------:R-:W5:Y:S04]  /*bb70*/  LDL R11, [R1+0x6d4] ;  /* 0x0006d400010b7983 */ /* 0x000f680000100800 */
[----:B---3--:R0:W-:Y:S04]  /*bb80*/  STL [R1+0x1c0], R0 ;  /* 0x0001c00001007387 */ /* 0x0081e80000100800 */
[----:B0-----:R-:W3:Y:S04]  /*bb90*/  LDL.LU R0, [R1+0x9fc] ;  /* 0x0009fc0001007983 */ /* 0x001ee80000300800 */
[----:B------:R-:W3:Y:S04]  /*bba0*/  LDL R8, [R1+0x6a8] ;  /* 0x0006a80001087983 */ /* 0x000ee80000100800 */
[----:B------:R-:W4:Y:S01]  /*bbb0*/  LDL R9, [R1+0x6c0] ;  /* 0x0006c00001097983 */ /* 0x000f220000100800 */
[----:B------:R-:W-:-:S03]  /*bbc0*/  PRMT R5, RZ, 0x7610, R5 ;  /* 0x00007610ff057816 */ /* 0x000fc60000000005 */
[----:B--2---:R0:W-:Y:S01]  /*bbd0*/  STL [R1+0x1c4], R13 ;  /* 0x0001c40d01007387 */ /* 0x0041e20000100800 */
[----:B-----5:R-:W-:-:S03]  /*bbe0*/  IADD3 R10, P2, PT, R11, UR10, RZ ;  /* 0x0000000a0b0a7c10 */ /* 0x020fc6000ff5e0ff */
[----:B0-----:R-:W2:Y:S01]  /*bbf0*/  LDL R13, [R1+0x69c] ;  /* 0x00069c00010d7983 */ /* 0x001ea20000100800 */
[----:B---3--:R-:W-:-:S05]  /*bc00*/  IADD3.X R11, PT, PT, R8, UR11, RZ, P2, !PT ;  /* 0x0000000b080b7c10 */ /* 0x008fca00097fe4ff */
[----:B------:R-:W3:Y:S01]  /*bc10*/  @!P0 LDG.E.U8 R5, desc[UR8][R10.64] ;  /* 0x000000080a058981 */ /* 0x000ee2000c1e1100 */
[----:B----4-:R-:W-:Y:S02]  /*bc20*/  IADD3 R8, P2, PT, R9, UR10, RZ ;  /* 0x0000000a09087c10 */ /* 0x010fe4000ff5e0ff */
[----:B------:R-:W-:Y:S01]  /*bc30*/  IADD3 R12, P3, PT, R12, UR10, RZ ;  /* 0x0000000a0c0c7c10 */ /* 0x000fe2000ff7e0ff */
[----:B------:R-:W4:Y:S01]  /*bc40*/  LDL R9, [R1+0x68c] ;  /* 0x00068c0001097983 */ /* 0x000f220000100800 */
[----:B------:R-:W-:-:S03]  /*bc50*/  PRMT R2, RZ, 0x7610, R2 ;  /* 0x00007610ff027816 */ /* 0x000fc60000000002 */
[----:B------:R-:W5:Y:S01]  /*bc60*/  LDL R11, [R1+0x6b0] ;  /* 0x0006b000010b7983 */ /* 0x000f620000100800 */
[----:B--2---:R-:W-:-:S05]  /*bc70*/  IADD3.X R13, PT, PT, R13, UR11, RZ, P3, !PT ;  /* 0x0000000b0d0d7c10 */ /* 0x004fca0009ffe4ff */
[----:B------:R-:W2:Y:S04]  /*bc80*/  @!P1 LDG.E.U8 R2, desc[UR8][R12.64] ;  /* 0x000000080c029981 */ /* 0x000ea8000c1e1100 */
[----:B---3--:R-:W-:Y:S04]  /*bc90*/  STL [R1+0x934], R5 ;  /* 0x0009340501007387 */ /* 0x008fe80000100800 */
[----:B------:R-:W3:Y:S01]  /*bca0*/  LDL R13, [R1+0x6b4] ;  /* 0x0006b400010d7983 */ /* 0x000ee20000100800 */
[----:B------:R-:W-:Y:S02]  /*bcb0*/  PRMT R10, RZ, 0x7610, R10 ;  /* 0x00007610ff0a7816 */ /* 0x000fe4000000000a */
[----:B----4-:R-:W-:-:S05]  /*bcc0*/  IADD3.X R9, PT, PT, R9, UR11, RZ, P2, !PT ;  /* 0x0000000b09097c10 */ /* 0x010fca00097fe4ff */
[----:B------:R-:W4:Y:S04]  /*bcd0*/  @!P1 LDG.E.U8 R10, desc[UR8][R8.64] ;  /* 0x00000008080a9981 */ /* 0x000f28000c1e1100 */
[----:B--2---:R-:W-:Y:S04]  /*bce0*/  STL [R1+0x938], R2 ;  /* 0x0009380201007387 */ /* 0x004fe80000100800 */
[----:B------:R-:W2:Y:S01]  /*bcf0*/  LDL R9, [R1+0x6a4] ;  /* 0x0006a40001097983 */ /* 0x000ea20000100800 */
[----:B---3--:R-:W-:-:S03]  /*bd00*/  IADD3 R12, P2, PT, R13, UR10, RZ ;  /* 0x0000000a0d0c7c10 */ /* 0x008fc6000ff5e0ff */
[----:B------:R-:W3:Y:S01]  /*bd10*/  LDL R13, [R1+0x688] ;  /* 0x00068800010d7983 */ /* 0x000ee20000100800 */
[----:B------:R-:W-:-:S03]  /*bd20*/  PRMT R14, RZ, 0x7610, R14 ;  /* 0x00007610ff0e7816 */ /* 0x000fc6000000000e */
[----:B----4-:R5:W-:Y:S02]  /*bd30*/  STL [R1+0x1d8], R10 ;  /* 0x0001d80a01007387 */ /* 0x010be40000100800 */
[----:B-----5:R-:W-:Y:S02]  /*bd40*/  IADD3 R10, P3, PT, R11, UR10, RZ ;  /* 0x0000000a0b0a7c10 */ /* 0x020fe4000ff7e0ff */
[----:B------:R-:W4:Y:S01]  /*bd50*/  LDL R11, [R1+0x67c] ;  /* 0x00067c00010b7983 */ /* 0x000f220000100800 */
[----:B---3--:R-:W-:-:S05]  /*bd60*/  IADD3.X R13, PT, PT, R13, UR11, RZ, P2, !PT ;  /* 0x0000000b0d0d7c10 */ /* 0x008fca00097fe4ff */
[----:B------:R-:W3:Y:S01]  /*bd70*/  @!P0 LDG.E.U8 R14, desc[UR8][R12.64] ;  /* 0x000000080c0e8981 */ /* 0x000ee2000c1e1100 */
[----:B------:R-:W-:Y:S02]  /*bd80*/  PRMT R0, RZ, 0x7610, R0 ;  /* 0x00007610ff007816 */ /* 0x000fe40000000000 */
[----:B--2---:R-:W-:Y:S02]  /*bd90*/  IADD3 R8, P2, PT, R9, UR10, RZ ;  /* 0x0000000a09087c10 */ /* 0x004fe4000ff5e0ff */
        /* <DEDUP_REMOVED lines=58> */
[----:B0-----:R-:W-:-:S06]  /*c140*/  IMAD.MOV.U32 R10, RZ, RZ, R12 ;  /* 0x000000ffff0a7224 */ /* 0x001fcc00078e000c */
[----:B------:R-:W4:Y:S04]  /*c150*/  @!P0 LDG.E.U8 R10, desc[UR8][R8.64] ;  /* 0x00000008080a8981 */ /* 0x000f28000c1e1100 */
[----:B--2---:R0:W-:Y:S04]  /*c160*/  STL [R1+0x190], R0 ;  /* 0x0001900001007387 */ /* 0x0041e80000100800 */
[----:B0-----:R-:W2:Y:S04]  /*c170*/  LDL.LU R0, [R1+0x9e4] ;  /* 0x0009e40001007983 */ /* 0x001ea80000300800 */
[----:B------:R5:W-:Y:S04]  /*c180*/  STL.S16 [R1+0x184], R12 ;  /* 0x0001840c01007387 */ /* 0x000be80000100600 */
[----:B------:R-:W2:Y:S04]  /*c190*/  LDL R11, [R1+0x664] ;  /* 0x00066400010b7983 */ /* 0x000ea80000100800 */
[----:B------:R-:W2:Y:S01]  /*c1a0*/  LDL R9, [R1+0x660] ;  /* 0x0006600001097983 */ /* 0x000ea20000100800 */
[----:B-----5:R-:W-:-:S03]  /*c1b0*/  IADD3 R12, P2, PT, R13, UR10, RZ ;  /* 0x0000000a0d0c7c10 */ /* 0x020fc6000ff5e0ff */
[----:B------:R-:W5:Y:S01]  /*c1c0*/  LDL R13, [R1+0x63c] ;  /* 0x00063c00010d7983 */ /* 0x000f620000100800 */
[----:B---3--:R-:W-:-:S03]  /*c1d0*/  PRMT R14, RZ, 0x7610, R14 ;  /* 0x00007610ff0e7816 */ /* 0x008fc6000000000e */
[----:B----4-:R2:W-:Y:S02]  /*c1e0*/  @!P0 STL [R1+0x184], R10 ;  /* 0x0001840a01008387 */ /* 0x0105e40000100800 */
[----:B--2---:R-:W-:Y:S02]  /*c1f0*/  IADD3 R10, P3, PT, R11, UR10, RZ ;  /* 0x0000000a0b0a7c10 */ /* 0x004fe4000ff7e0ff */
        /* <DEDUP_REMOVED lines=18> */
[----:B------:R-:W2:Y:S01]  /*c320*/  LDL R11, [R1+0x650] ;  /* 0x00065000010b7983 */ /* 0x000ea20000100800 */
[----:B------:R-:W-:-:S03]  /*c330*/  PRMT R3, RZ, 0x7610, R3 ;  /* 0x00007610ff037816 */ /* 0x000fc60000000003 */
[----:B------:R-:W3:Y:S01]  /*c340*/  LDL R9, [R1+0x644] ;  /* 0x0006440001097983 */ /* 0x000ee20000100800 */
[----:B-----5:R-:W-:-:S03]  /*c350*/  IADD3 R12, P2, PT, R13, UR10, RZ ;  /* 0x0000000a0d0c7c10 */ /* 0x020fc6000ff5e0ff */
[----:B------:R-:W5:Y:S04]  /*c360*/  LDL R13, [R1+0x628] ;  /* 0x00062800010d7983 */ /* 0x000f680000100800 */
[----:B----4-:R2:W-:Y:S02]  /*c370*/  @!P1 STL [R1+0x170], R10 ;  /* 0x0001700a01009387 */ /* 0x0105e40000100800 */
[----:B--2---:R-:W-:Y:S02]  /*c380*/  IADD3 R10, P3, PT, R11, UR10, RZ ;  /* 0x0000000a0b0a7c10 */ /* 0x004fe4000ff7e0ff */
[----:B------:R-:W2:Y:S01]  /*c390*/  LDL R11, [R1+0x61c] ;  /* 0x00061c00010b7983 */ /* 0x000ea20000100800 */
[----:B-----5:R-:W-:-:S05]  /*c3a0*/  IADD3.X R13, PT, PT, R13, UR11, RZ, P2, !PT ;  /* 0x0000000b0d0d7c10 */ /* 0x020fca00097fe4ff */
[----:B------:R-:W4:Y:S01]  /*c3b0*/  @!P0 LDG.E.U8 R3, desc[UR8][R12.64] ;  /* 0x000000080c038981 */ /* 0x000f22000c1e1100 */
[----:B------:R-:W-:Y:S02]  /*c3c0*/  PRMT R6, RZ, 0x7610, R6 ;  /* 0x00007610ff067816 */ /* 0x000fe40000000006 */
[----:B---3--:R-:W-:Y:S02]  /*c3d0*/  IADD3 R8, P2, PT, R9, UR10, RZ ;  /* 0x0000000a09087c10 */ /* 0x008fe4000ff5e0ff */
[----:B------:R-:W3:Y:S04]  /*c3e0*/  LDL R9, [R1+0x618] ;  /* 0x0006180001097983 */ /* 0x000ee80000100800 */
[----:B------:R-:W5:Y:S01]  /*c3f0*/  LDL R13, [R1+0x630] ;  /* 0x00063000010d7983 */ /* 0x000f620000100800 */
[----:B--2---:R-:W-:-:S05]  /*c400*/  IADD3.X R11, PT, PT, R11, UR11, RZ, P3, !PT ;  /* 0x0000000b0b0b7c10 */ /* 0x004fca0009ffe4ff */
[----:B------:R-:W2:Y:S04]  /*c410*/  @!P1 LDG.E.U8 R6, desc[UR8][R10.64] ;  /* 0x000000080a069981 */ /* 0x000ea8000c1e1100 */
[----:B----4-:R-:W-:Y:S04]  /*c420*/  STL [R1+0x93c], R3 ;  /* 0x00093c0301007387 */ /* 0x010fe80000100800 */
[----:B------:R-:W4:Y:S01]  /*c430*/  LDL R11, [R1+0x634] ;  /* 0x00063400010b7983 */ /* 0x000f220000100800 */
[----:B------:R-:W-:Y:S02]  /*c440*/  PRMT R12, RZ, 0x7610, R12 ;  /* 0x00007610ff0c7816 */ /* 0x000fe4000000000c */
[----:B---3--:R-:W-:-:S05]  /*c450*/  IADD3.X R9, PT, PT, R9, UR11, RZ, P2, !PT ;  /* 0x0000000b09097c10 */ /* 0x008fca00097fe4ff */
[----:B------:R-:W3:Y:S04]  /*c460*/  @!P0 LDG.E.U8 R12, desc[UR8][R8.64] ;  /* 0x00000008080c8981 */ /* 0x000ee8000c1e1100 */
[----:B--2---:R-:W-:Y:S01]  /*c470*/  STL [R1+0x940], R6 ;  /* 0x0009400601007387 */ /* 0x004fe20000100800 */
[----:B------:R-:W-:-:S03]  /*c480*/  PRMT R14, RZ, 0x7610, R14 ;  /* 0x00007610ff0e7816 */ /* 0x000fc6000000000e */
[----:B------:R-:W2:Y:S01]  /*c490*/  LDL R9, [R1+0x624] ;  /* 0x0006240001097983 */ /* 0x000ea20000100800 */
[----:B----4-:R-:W-:-:S03]  /*c4a0*/  IADD3 R10, P2, PT, R11, UR10, RZ ;  /* 0x0000000a0b0a7c10 */ /* 0x010fc6000ff5e0ff */
[----:B------:R-:W4:Y:S04]  /*c4b0*/  LDL R11, [R1+0x610] ;  /* 0x00061000010b7983 */ /* 0x000f280000100800 */
[----:B---3--:R5:W-:Y:S02]  /*c4c0*/  STL [R1+0x180], R12 ;  /* 0x0001800c01007387 */ /* 0x008be40000100800 */
[----:B-----5:R-:W-:Y:S02]  /*c4d0*/  IADD3 R12, P3, PT, R13, UR10, RZ ;  /* 0x0000000a0d0c7c10 */ /* 0x020fe4000ff7e0ff */
[----:B------:R-:W3:Y:S01]  /*c4e0*/  LDL R13, [R1+0x60c] ;  /* 0x00060c00010d7983 */ /* 0x000ee20000100800 */
[----:B----4-:R-:W-:-:S05]  /*c4f0*/  IADD3.X R11, PT, PT, R11, UR11, RZ, P2, !PT ;  /* 0x0000000b0b0b7c10 */ /* 0x010fca00097fe4ff */
[----:B------:R-:W4:Y:S01]  /*c500*/  @!P0 LDG.E.U8 R14, desc[UR8][R10.64] ;  /* 0x000000080a0e8981 */ /* 0x000f22000c1e1100 */
[----:B--2---:R-:W-:Y:S02]  /*c510*/  IADD3 R8, P2, PT, R9, UR10, RZ ;  /* 0x0000000a09087c10 */ /* 0x004fe4000ff5e0ff */
[----:B------:R-:W-:Y:S01]  /*c520*/  PRMT R0, RZ, 0x7610, R0 ;  /* 0x00007610ff007816 */ /* 0x000fe20000000000 */
[----:B------:R-:W2:Y:S01]  /*c530*/  LDL R9, [R1+0x608] ;  /* 0x0006080001097983 */ /* 0x000ea20000100800 */
[----:B---3--:R-:W-:-:S05]  /*c540*/  IADD3.X R13, PT, PT, R13, UR11, RZ, P3, !PT ;  /* 0x0000000b0d0d7c10 */ /* 0x008fca0009ffe4ff */
[----:B------:R-:W3:Y:S04]  /*c550*/  @!P1 LDG.E.U8 R0, desc[UR8][R12.64] ;  /* 0x000000080c009981 */ /* 0x000ee8000c1e1100 */
[----:B----4-:R0:W-:Y:S04]  /*c560*/  STL [R1+0x174], R14 ;  /* 0x0001740e01007387 */ /* 0x0101e80000100800 */
[----:B0-----:R-:W4:Y:S04]  /*c570*/  LDL.LU R14, [R1+0x9d8] ;  /* 0x0009d800010e7983 */ /* 0x001f280000300800 */
[----:B------:R-:W5:Y:S01]  /*c580*/  LDL R13, [R1+0x620] ;  /* 0x00062000010d7983 */ /* 0x000f620000100800 */
[----:B------:R-:W-:-:S02]  /*c590*/  PRMT R10, RZ, 0x7610, R10 ;  /* 0x00007610ff0a7816 */ /* 0x000fc4000000000a */
[----:B--2---:R-:W-:Y:S01]  /*c5a0*/  IADD3.X R9, PT, PT, R9, UR11, RZ, P2, !PT ;  /* 0x0000000b09097c10 */ /* 0x004fe200097fe4ff */
[----:B------:R-:W2:Y:S04]  /*c5b0*/  LDL R11, [R1+0x600] ;  /* 0x00060000010b7983 */ /* 0x000ea80000100800 */
[----:B------:R-:W2:Y:S04]  /*c5c0*/  @!P0 LDG.E.U8 R10, desc[UR8][R8.64] ;  /* 0x00000008080a8981 */ /* 0x000ea8000c1e1100 */
[----:B---3--:R0:W-:Y:S01]  /*c5d0*/  STL [R1+0x178], R0 ;  /* 0x0001780001007387 */ /* 0x0081e20000100800 */
[----:B------:R-:W-:-:S03]  /*c5e0*/  PRMT R15, RZ, 0x7610, R15 ;  /* 0x00007610ff0f7816 */ /* 0x000fc6000000000f */
[----:B------:R-:W3:Y:S04]  /*c5f0*/  LDL R9, [R1+0x5f8] ;  /* 0x0005f80001097983 */ /* 0x000ee80000100800 */
[----:B0-----:R-:W3:Y:S01]  /*c600*/  LDL R0, [R1+0x5e8] ;  /* 0x0005e80001007983 */ /* 0x001ee20000100800 */
[----:B-----5:R-:W-:-:S03]  /*c610*/  IADD3 R12, P2, PT, R13, UR10, RZ ;  /* 0x0000000a0d0c7c10 */ /* 0x020fc6000ff5e0ff */
[----:B------:R-:W5:Y:S04]  /*c620*/  LDL R13, [R1+0x604] ;  /* 0x00060400010d7983 */ /* 0x000f680000100800 */
[----:B--2---:R0:W-:Y:S02]  /*c630*/  STL [R1+0x168], R10 ;  /* 0x0001680a01007387 */ /* 0x0041e40000100800 */
[----:B0-----:R-:W-:Y:S02]  /*c640*/  IADD3 R10, P3, PT, R11, UR10, RZ ;  /* 0x0000000a0b0a7c10 */ /* 0x001fe4000ff7e0ff */
[----:B------:R-:W2:Y:S01]  /*c650*/  LDL R11, [R1+0x5fc] ;  /* 0x0005fc00010b7983 */ /* 0x000ea20000100800 */
[----:B-----5:R-:W-:-:S05]  /*c660*/  IADD3.X R13, PT, PT, R13, UR11, RZ, P2, !PT ;  /* 0x0000000b0d0d7c10 */ /* 0x020fca00097fe4ff */
[----:B------:R-:W5:Y:S01]  /*c670*/  @!P1 LDG.E.U8 R15, desc[UR8][R12.64] ;  /* 0x000000080c0f9981 */ /* 0x000f62000c1e1100 */
[----:B----4-:R-:W-:Y:S02]  /*c680*/  PRMT R14, RZ, 0x7610, R14 ;  /* 0x00007610ff0e7816 */ /* 0x010fe4000000000e */
[----:B---3--:R-:W-:Y:S02]  /*c690*/  IADD3 R8, P2, PT, R9, UR10, RZ ;  /* 0x0000000a09087c10 */ /* 0x008fe4000ff5e0ff */
[----:B------:R-:W3:Y:S01]  /*c6a0*/  LDL R9, [R1+0x5f4] ;  /* 0x0005f40001097983 */ /* 0x000ee20000100800 */
[----:B--2---:R-:W-:-:S05]  /*c6b0*/  IADD3.X R11, PT, PT, R11, UR11, RZ, P3, !PT ;  /* 0x0000000b0b0b7c10 */ /* 0x004fca0009ffe4ff */
[----:B------:R0:W2:Y:S04]  /*c6c0*/  @!P0 LDG.E.U8 R14, desc[UR8][R10.64] ;  /* 0x000000080a0e8981 */ /* 0x0000a8000c1e1100 */
[----:B-----5:R1:W-:Y:S04]  /*c6d0*/  STL [R1+0x160], R15 ;  /* 0x0001600f01007387 */ /* 0x0203e80000100800 */
[----:B-1----:R-:W4:Y:S04]  /*c6e0*/  LDL.LU R15, [R1+0x9d4] ;  /* 0x0009d400010f7983 */ /* 0x002f280000300800 */
[----:B------:R-:W5:Y:S01]  /*c6f0*/  LDL R13, [R1+0x5f0] ;  /* 0x0005f000010d7983 */ /* 0x000f620000100800 */
[----:B------:R-:W-:-:S02]  /*c700*/  PRMT R12, RZ, 0x7610, R12 ;  /* 0x00007610ff0c7816 */ /* 0x000fc4000000000c */
[----:B---3--:R-:W-:-:S03]  /*c710*/  IADD3.X R9, PT, PT, R9, UR11, RZ, P2, !PT ;  /* 0x0000000b09097c10 */ /* 0x008fc600097fe4ff */
[----:B0-----:R-:W-:Y:S01]  /*c720*/  IMAD.MOV.U32 R11, RZ, RZ, R12 ;  /* 0x000000ffff0b7224 */ /* 0x001fe200078e000c */
[----:B--2---:R0:W-:Y:S05]  /*c730*/  STL [R1+0x15c], R14 ;  /* 0x00015c0e01007387 */ /* 0x0041ea0000100800 */
[----:B------:R-:W2:Y:S04]  /*c740*/  @!P1 LDG.E.U8 R11, desc[UR8][R8.64] ;  /* 0x00000008080b9981 */ /* 0x000ea8000c1e1100 */
[----:B0-----:R-:W3:Y:S04]  /*c750*/  LDL.LU R14, [R1+0x9d0] ;  /* 0x0009d000010e7983 */ /* 0x001ee80000300800 */
[----:B------:R5:W-:Y:S04]  /*c760*/  STL.S16 [R1+0x158], R12 ;  /* 0x0001580c01007387 */ /* 0x000be80000100600 */
[----:B------:R-:W3:Y:S01]  /*c770*/  LDL R9, [R1+0x5e0] ;  /* 0x0005e00001097983 */ /* 0x000ee20000100800 */
[----:B-----5:R-:W-:-:S03]  /*c780*/  IADD3 R12, P2, PT, R13, UR10, RZ ;  /* 0x0000000a0d0c7c10 */ /* 0x020fc6000ff5e0ff */
[----:B------:R-:W5:Y:S01]  /*c790*/  LDL R13, [R1+0x5ec] ;  /* 0x0005ec00010d7983 */ /* 0x000f620000100800 */
[----:B----4-:R-:W-:-:S03]  /*c7a0*/  PRMT R15, RZ, 0x7610, R15 ;  /* 0x00007610ff0f7816 */ /* 0x010fc6000000000f */
[----:B--2---:R0:W-:Y:S04]  /*c7b0*/  @!P1 STL [R1+0x158], R11 ;  /* 0x0001580b01009387 */ /* 0x0041e80000100800 */
[----:B0-----:R-:W2:Y:S01]  /*c7c0*/  LDL R11, [R1+0x5e4] ;  /* 0x0005e400010b7983 */ /* 0x001ea20000100800 */
[----:B-----5:R-:W-:-:S05]  /*c7d0*/  IADD3.X R13, PT, PT, R13, UR11, RZ, P2, !PT ;  /* 0x0000000b0d0d7c10 */ /* 0x020fca00097fe4ff */
[----:B------:R-:W4:Y:S01]  /*c7e0*/  @!P0 LDG.E.U8 R15, desc[UR8][R12.64] ;  /* 0x000000080c0f8981 */ /* 0x000f22000c1e1100 */
[----:B------:R-:W-:Y:S02]  /*c7f0*/  IADD3 R10, P3, PT, R0, UR10, RZ ;  /* 0x0000000a000a7c10 */ /* 0x000fe4000ff7e0ff */
[----:B---3--:R-:W-:Y:S01]  /*c800*/  PRMT R14, RZ, 0x7610, R14 ;  /* 0x00007610ff0e7816 */ /* 0x008fe2000000000e */
[----:B------:R-:W3:Y:S01]  /*c810*/  LDL R0, [R1+0x5c8] ;  /* 0x0005c80001007983 */ /* 0x000ee20000100800 */
[----:B------:R-:W-:-:S03]  /*c820*/  IADD3 R8, P2, PT, R9, UR10, RZ ;  /* 0x0000000a09087c10 */ /* 0x000fc6000ff5e0ff */
[----:B------:R-:W5:Y:S01]  /*c830*/  LDL R9, [R1+0x5dc] ;  /* 0x0005dc0001097983 */ /* 0x000f620000100800 */
[----:B--2---:R-:W-:-:S05]  /*c840*/  IADD3.X R11, PT, PT, R11, UR11, RZ, P3, !PT ;  /* 0x0000000b0b0b7c10 */ /* 0x004fca0009ffe4ff */
[----:B------:R0:W2:Y:S04]  /*c850*/  @!P1 LDG.E.U8 R14, desc[UR8][R10.64] ;  /* 0x000000080a0e9981 */ /* 0x0000a8000c1e1100 */
[----:B----4-:R1:W-:Y:S04]  /*c860*/  STL [R1+0x150], R15 ;  /* 0x0001500f01007387 */ /* 0x0103e80000100800 */
[----:B-1----:R-:W4:Y:S04]  /*c870*/  LDL.LU R15, [R1+0x9cc] ;  /* 0x0009cc00010f7983 */ /* 0x002f280000300800 */
[----:B------:R-:W3:Y:S01]  /*c880*/  LDL R13, [R1+0x5d8] ;  /* 0x0005d800010d7983 */ /* 0x000ee20000100800 */
[----:B------:R-:W-:-:S02]  /*c890*/  PRMT R12, RZ, 0x7610, R12 ;  /* 0x00007610ff0c7816 */ /* 0x000fc4000000000c */
[----:B-----5:R-:W-:-:S03]  /*c8a0*/  IADD3.X R9, PT, PT, R9, UR11, RZ, P2, !PT ;  /* 0x0000000b09097c10 */ /* 0x020fc600097fe4ff */
[----:B0-----:R-:W-:Y:S01]  /*c8b0*/  IMAD.MOV.U32 R10, RZ, RZ, R12 ;  /* 0x000000ffff0a7224 */ /* 0x001fe200078e000c */
[----:B--2---:R0:W-:Y:S05]  /*c8c0*/  STL [R1+0x154], R14 ;  /* 0x0001540e01007387 */ /* 0x0041ea0000100800 */
[----:B------:R-:W2:Y:S04]  /*c8d0*/  @!P0 LDG.E.U8 R10, desc[UR8][R8.64] ;  /* 0x00000008080a8981 */ /* 0x000ea8000c1e1100 */
[----:B0-----:R-:W5:Y:S04]  /*c8e0*/  LDL.LU R14, [R1+0x9c8] ;  /* 0x0009c800010e7983 */ /* 0x001f680000300800 */
[----:B------:R3:W-:Y:S04]  /*c8f0*/  STL.S16 [R1+0x148], R12 ;  /* 0x0001480c01007387 */ /* 0x0007e80000100600 */
[----:B------:R-:W5:Y:S01]  /*c900*/  LDL R11, [R1+0x5d0] ;  /* 0x0005d000010b7983 */ /* 0x000f620000100800 */
[----:B---3--:R-:W-:-:S03]  /*c910*/  IADD3 R12, P2, PT, R13, UR10, RZ ;  /* 0x0000000a0d0c7c10 */ /* 0x008fc6000ff5e0ff */
[----:B------:R-:W3:Y:S01]  /*c920*/  LDL R13, [R1+0x5d4] ;  /* 0x0005d400010d7983 */ /* 0x000ee20000100800 */
[----:B----4-:R-:W-:-:S03]  /*c930*/  PRMT R15, RZ, 0x7610, R15 ;  /* 0x00007610ff0f7816 */ /* 0x010fc6000000000f */
[----:B--2---:R5:W-:Y:S04]  /*c940*/  @!P0 STL [R1+0x148], R10 ;  /* 0x0001480a01008387 */ /* 0x004be80000100800 */
[----:B------:R-:W2:Y:S01]  /*c950*/  LDL R9, [R1+0x5c4] ;  /* 0x0005c40001097983 */ /* 0x000ea20000100800 */
[----:B-----5:R-:W-:-:S03]  /*c960*/  IADD3 R10, P3, PT, R11, UR10, RZ ;  /* 0x0000000a0b0a7c10 */ /* 0x020fc6000ff7e0ff */
[----:B------:R-:W4:Y:S01]  /*c970*/  LDL R11, [R1+0x5cc] ;  /* 0x0005cc00010b7983 */ /* 0x000f220000100800 */
[----:B---3--:R-:W-:-:S05]  /*c980*/  IADD3.X R13, PT, PT, R13, UR11, RZ, P2, !PT ;  /* 0x0000000b0d0d7c10 */ /* 0x008fca00097fe4ff */
[----:B------:R-:W3:Y:S01]  /*c990*/  @!P1 LDG.E.U8 R15, desc[UR8][R12.64] ;  /* 0x000000080c0f9981 */ /* 0x000ee2000c1e1100 */
[----:B------:R-:W-:Y:S02]  /*c9a0*/  PRMT R14, RZ, 0x7610, R14 ;  /* 0x00007610ff0e7816 */ /* 0x000fe4000000000e */
[----:B------:R-:W-:Y:S02]  /*c9b0*/  IADD3 R8, P2, PT, R0, UR10, RZ ;  /* 0x0000000a00087c10 */ /* 0x000fe4000ff5e0ff */
[----:B------:R-:W5:Y:S01]  /*c9c0*/  LDL R0, [R1+0x5ac] ;  /* 0x0005ac0001007983 */ /* 0x000f620000100800 */
[----:B----4-:R-:W-:-:S05]  /*c9d0*/  IADD3.X R11, PT, PT, R11, UR11, RZ, P3, !PT ;  /* 0x0000000b0b0b7c10 */ /* 0x010fca0009ffe4ff */
[----:B------:R0:W4:Y:S04]  /*c9e0*/  @!P0 LDG.E.U8 R14, desc[UR8][R10.64] ;  /* 0x000000080a0e8981 */ /* 0x000128000c1e1100 */
[----:B---3--:R1:W-:Y:S04]  /*c9f0*/  STL [R1+0x14c], R15 ;  /* 0x00014c0f01007387 */ /* 0x0083e80000100800 */
[----:B-1----:R-:W3:Y:S04]  /*ca00*/  LDL.LU R15, [R1+0x9c4] ;  /* 0x0009c400010f7983 */ /* 0x002ee80000300800 */
[----:B------:R-:W3:Y:S01]  /*ca10*/  LDL R13, [R1+0x5c0] ;  /* 0x0005c000010d7983 */ /* 0x000ee20000100800 */
[----:B------:R-:W-:-:S02]  /*ca20*/  PRMT R12, RZ, 0x7610, R12 ;  /* 0x00007610ff0c7816 */ /* 0x000fc4000000000c */
[----:B--2---:R-:W-:-:S03]  /*ca30*/  IADD3.X R9, PT, PT, R9, UR11, RZ, P2, !PT ;  /* 0x0000000b09097c10 */ /* 0x004fc600097fe4ff */
[----:B0-----:R-:W-:Y:S01]  /*ca40*/  IMAD.MOV.U32 R10, RZ, RZ, R12 ;  /* 0x000000ffff0a7224 */ /* 0x001fe200078e000c */
[----:B----4-:R0:W-:Y:S05]  /*ca50*/  STL [R1+0x140], R14 ;  /* 0x0001400e01007387 */ /* 0x0101ea0000100800 */
[----:B------:R-:W2:Y:S04]  /*ca60*/  @!P1 LDG.E.U8 R10, desc[UR8][R8.64] ;  /* 0x00000008080a9981 */ /* 0x000ea8000c1e1100 */
[----:B0-----:R-:W4:Y:S04]  /*ca70*/  LDL.LU R14, [R1+0x9c0] ;  /* 0x0009c000010e7983 */ /* 0x001f280000300800 */
[----:B------:R3:W-:Y:S04]  /*ca80*/  STL.S16 [R1+0x130], R12 ;  /* 0x0001300c01007387 */ /* 0x0007e80000100600 */
[----:B------:R-:W4:Y:S01]  /*ca90*/  LDL R11, [R1+0x5b8] ;  /* 0x0005b800010b7983 */ /* 0x000f220000100800 */
[----:B------:R-:W-:-:S03]  /*caa0*/  PRMT R4, RZ, 0x7610, R4 ;  /* 0x00007610ff047816 */ /* 0x000fc60000000004 */
[----:B------:R-:W5:Y:S01]  /*cab0*/  LDL R9, [R1+0x5b0] ;  /* 0x0005b00001097983 */ /* 0x000f620000100800 */
[----:B---3--:R-:W-:-:S03]  /*cac0*/  IADD3 R12, P2, PT, R13, UR10, RZ ;  /* 0x0000000a0d0c7c10 */ /* 0x008fc6000ff5e0ff */
[----:B------:R-:W3:Y:S04]  /*cad0*/  LDL R13, [R1+0x5bc] ;  /* 0x0005bc00010d7983 */ /* 0x000ee80000100800 */
[----:B--2---:R4:W-:Y:S02]  /*cae0*/  @!P1 STL [R1+0x130], R10 ;  /* 0x0001300a01009387 */ /* 0x0049e40000100800 */
[----:B----4-:R-:W-:Y:S02]  /*caf0*/  IADD3 R10, P3, PT, R11, UR10, RZ ;  /* 0x0000000a0b0a7c10 */ /* 0x010fe4000ff7e0ff */
[----:B------:R-:W2:Y:S01]  /*cb00*/  LDL R11, [R1+0x5b4] ;  /* 0x0005b400010b7983 */ /* 0x000ea20000100800 */
[----:B---3--:R-:W-:-:S05]  /*cb10*/  IADD3.X R13, PT, PT, R13, UR11, RZ, P2, !PT ;  /* 0x0000000b0d0d7c10 */ /* 0x008fca00097fe4ff */
[----:B------:R-:W3:Y:S01]  /*cb20*/  @!P0 LDG.E.U8 R4, desc[UR8][R12.64] ;  /* 0x000000080c048981 */ /* 0x000ee2000c1e1100 */
[----:B------:R-:W-:-:S03]  /*cb30*/  PRMT R5, RZ, 0x7610, R5 ;  /* 0x00007610ff057816 */ /* 0x000fc60000000005 */
[----:B------:R-:W4:Y:S01]  /*cb40*/  LDL R13, [R1+0x5a0] ;  /* 0x0005a000010d7983 */ /* 0x000f220000100800 */
[----:B--2---:R-:W-:-:S05]  /*cb50*/  IADD3.X R11, PT, PT, R11, UR11, RZ, P3, !PT ;  /* 0x0000000b0b0b7c10 */ /* 0x004fca0009ffe4ff */
[----:B------:R-:W2:Y:S04]  /*cb60*/  @!P1 LDG.E.U8 R5, desc[UR8][R10.64] ;  /* 0x000000080a059981 */ /* 0x000ea8000c1e1100 */
[----:B---3--:R-:W-:Y:S04]  /*cb70*/  STL [R1+0x944], R4 ;  /* 0x0009440401007387 */ /* 0x008fe80000100800 */
[----:B------:R-:W3:Y:S01]  /*cb80*/  LDL R11, [R1+0x5a8] ;  /* 0x0005a800010b7983 */ /* 0x000ee20000100800 */
[----:B-----5:R-:W-:Y:S02]  /*cb90*/  IADD3 R8, P2, PT, R9, UR10, RZ ;  /* 0x0000000a09087c10 */ /* 0x020fe4000ff5e0ff */
[----:B------:R-:W-:-:S02]  /*cba0*/  PRMT R12, RZ, 0x7610, R12 ;  /* 0x00007610ff0c7816 */ /* 0x000fc4000000000c */
[----:B------:R-:W-:Y:S02]  /*cbb0*/  IADD3.X R9, PT, PT, R0, UR11, RZ, P2, !PT ;  /* 0x0000000b00097c10 */ /* 0x000fe400097fe4ff */
[----:B------:R-:W5:Y:S04]  /*cbc0*/  LDL R0, [R1+0x590] ;  /* 0x0005900001007983 */ /* 0x000f680000100800 */
[----:B------:R-:W4:Y:S04]  /*cbd0*/  @!P0 LDG.E.U8 R12, desc[UR8][R8.64] ;  /* 0x00000008080c8981 */ /* 0x000f28000c1e1100 */
[----:B--2---:R-:W-:Y:S04]  /*cbe0*/  STL [R1+0x948], R5 ;  /* 0x0009480501007387 */ /* 0x004fe80000100800 */
[----:B------:R-:W2:Y:S01]  /*cbf0*/  LDL R9, [R1+0x598] ;  /* 0x0005980001097983 */ /* 0x000ea20000100800 */
[----:B---3--:R-:W-:-:S03]  /*cc00*/  IADD3 R10, P2, PT, R11, UR10, RZ ;  /* 0x0000000a0b0a7c10 */ /* 0x008fc6000ff5e0ff */
[----:B------:R-:W3:Y:S01]  /*cc10*/  LDL R11, [R1+0x5a4] ;  /* 0x0005a400010b7983 */ /* 0x000ee20000100800 */
[----:B------:R-:W-:-:S03]  /*cc20*/  PRMT R15, RZ, 0x7610, R15 ;  /* 0x00007610ff0f7816 */ /* 0x000fc6000000000f */
[----:B----4-:R0:W-:Y:S02]  /*cc30*/  STL [R1+0x144], R12 ;  /* 0x0001440c01007387 */ /* 0x0101e40000100800 */
[----:B0-----:R-:W-:Y:S02]  /*cc40*/  IADD3 R12, P3, PT, R13, UR10, RZ ;  /* 0x0000000a0d0c7c10 */ /* 0x001fe4000ff7e0ff */
[----:B------:R-:W4:Y:S01]  /*cc50*/  LDL R13, [R1+0x59c] ;  /* 0x00059c00010d7983 */ /* 0x000f220000100800 */
[----:B---3--:R-:W-:Y:S02]  /*cc60*/  IADD3.X R11, PT, PT, R11, UR11, RZ, P2, !PT ;  /* 0x0000000b0b0b7c10 */ /* 0x008fe400097fe4ff */
[----:B--2---:R-:W-:Y:S02]  /*cc70*/  IADD3 R8, P2, PT, R9, UR10, RZ ;  /* 0x0000000a09087c10 */ /* 0x004fe4000ff5e0ff */
[----:B------:R-:W2:Y:S04]  /*cc80*/  LDL R9, [R1+0x594] ;  /* 0x0005940001097983 */ /* 0x000ea80000100800 */
[----:B------:R0:W3:Y:S01]  /*cc90*/  @!P1 LDG.E.U8 R15, desc[UR8][R10.64] ;  /* 0x000000080a0f9981 */ /* 0x0000e2000c1e1100 */
[----:B------:R-:W-:-:S02]  /*cca0*/  PRMT R14, RZ, 0x7610, R14 ;  /* 0x00007610ff0e7816 */ /* 0x000fc4000000000e */
[----:B0-----:R-:W-:Y:S02]  /*ccb0*/  PRMT R10, RZ, 0x7610, R10 ;  /* 0x00007610ff0a7816 */ /* 0x001fe4000000000a */
[----:B----4-:R-:W-:-:S05]  /*ccc0*/  IADD3.X R13, PT, PT, R13, UR11, RZ, P3, !PT ;  /* 0x0000000b0d0d7c10 */ /* 0x010fca0009ffe4ff */
[----:B------:R5:W4:Y:S01]  /*ccd0*/  @!P0 LDG.E.U8 R14, desc[UR8][R12.64] ;  /* 0x000000080c0e8981 */ /* 0x000b22000c1e1100 */
[----:B--2---:R-:W-:-:S03]  /*cce0*/  IADD3.X R9, PT, PT, R9, UR11, RZ, P2, !PT ;  /* 0x0000000b09097c10 */ /* 0x004fc600097fe4ff */
[----:B---3--:R0:W-:Y:S04]  /*ccf0*/  STL [R1+0x13c], R15 ;  /* 0x00013c0f01007387 */ /* 0x0081e80000100800 */
[----:B------:R-:W2:Y:S04]  /*cd00*/  @!P1 LDG.E.U8 R10, desc[UR8][R8.64] ;  /* 0x00000008080a9981 */ /* 0x000ea8000c1e1100 */
[----:B0-----:R-:W3:Y:S04]  /*cd10*/  LDL.LU R15, [R1+0x9bc] ;  /* 0x0009bc00010f7983 */ /* 0x001ee80000300800 */
[----:B------:R-:W3:Y:S01]  /*cd20*/  LDL R11, [R1+0x588] ;  /* 0x00058800010b7983 */ /* 0x000ee20000100800 */
[----:B-----5:R-:W-:-:S03]  /*cd30*/  IADD3 R12, P2, PT, R0, UR10, RZ ;  /* 0x0000000a000c7c10 */ /* 0x020fc6000ff5e0ff */
[----:B----4-:R0:W-:Y:S04]  /*cd40*/  STL [R1+0x138], R14 ;  /* 0x0001380e01007387 */ /* 0x0101e80000100800 */
[----:B0-----:R-:W4:Y:S04]  /*cd50*/  LDL.LU R14, [R1+0x9b8] ;  /* 0x0009b800010e7983 */ /* 0x001f280000300800 */
[----:B------:R-:W5:Y:S04]  /*cd60*/  LDL R13, [R1+0x58c] ;  /* 0x00058c00010d7983 */ /* 0x000f680000100800 */
[----:B------:R-:W5:Y:S04]  /*cd70*/  LDL R0, [R1+0x574] ;  /* 0x0005740001007983 */ /* 0x000f680000100800 */
[----:B------:R-:W5:Y:S04]  /*cd80*/  LDL R9, [R1+0x580] ;  /* 0x0005800001097983 */ /* 0x000f680000100800 */
[----:B--2---:R3:W-:Y:S02]  /*cd90*/  STL [R1+0x134], R10 ;  /* 0x0001340a01007387 */ /* 0x0047e40000100800 */
[----:B---3--:R-:W-:-:S02]  /*cda0*/  IADD3 R10, P3, PT, R11, UR10, RZ ;  /* 0x0000000a0b0a7c10 */ /* 0x008fc4000ff7e0ff */
[----:B------:R-:W2:Y:S01]  /*cdb0*/  LDL R11, [R1+0x584] ;  /* 0x00058400010b7983 */ /* 0x000ea20000100800 */
[----:B------:R-:W-:Y:S02]  /*cdc0*/  PRMT R15, RZ, 0x7610, R15 ;  /* 0x00007610ff0f7816 */ /* 0x000fe4000000000f */
[----:B----4-:R-:W-:Y:S02]  /*cdd0*/  PRMT R14, RZ, 0x7610, R14 ;  /* 0x00007610ff0e7816 */ /* 0x010fe4000000000e */
[----:B-----5:R-:W-:-:S05]  /*cde0*/  IADD3.X R13, PT, PT, R13, UR11, RZ, P2, !PT ;  /* 0x0000000b0d0d7c10 */ /* 0x020fca00097fe4ff */
[----:B------:R0:W3:Y:S01]  /*cdf0*/  @!P0 LDG.E.U8 R15, desc[UR8][R12.64] ;  /* 0x000000080c0f8981 */ /* 0x0000e2000c1e1100 */
[----:B------:R-:W-:-:S03]  /*ce00*/  IADD3 R8, P2, PT, R9, UR10, RZ ;  /* 0x0000000a09087c10 */ /* 0x000fc6000ff5e0ff */
[----:B------:R-:W4:Y:S01]  /*ce10*/  LDL R9, [R1+0x57c] ;  /* 0x00057c0001097983 */ /* 0x000f220000100800 */
[----:B--2---:R-:W-:-:S05]  /*ce20*/  IADD3.X R11, PT, PT, R11, UR11, RZ, P3, !PT ;  /* 0x0000000b0b0b7c10 */ /* 0x004fca0009ffe4ff */
[----:B------:R1:W2:Y:S01]  /*ce30*/  @!P1 LDG.E.U8 R14, desc[UR8][R10.64] ;  /* 0x000000080a0e9981 */ /* 0x0002a2000c1e1100 */
[----:B0-----:R-:W-:-:S05]  /*ce40*/  PRMT R12, RZ, 0x7610, R12 ;  /* 0x00007610ff0c7816 */ /* 0x001fca000000000c */
[----:B-1----:R-:W-:Y:S01]  /*ce50*/  IMAD.MOV.U32 R10, RZ, RZ, R12 ;  /* 0x000000ffff0a7224 */ /* 0x002fe200078e000c */
[----:B---3--:R0:W-:Y:S01]  /*ce60*/  STL [R1+0x118], R15 ;  /* 0x0001180f01007387 */ /* 0x0081e20000100800 */
[----:B----4-:R-:W-:-:S03]  /*ce70*/  IADD3.X R9, PT, PT, R9, UR11, RZ, P2, !PT ;  /* 0x0000000b09097c10 */ /* 0x010fc600097fe4ff */
[----:B0-----:R-:W3:Y:S04]  /*ce80*/  LDL.LU R15, [R1+0x9b4] ;  /* 0x0009b400010f7983 */ /* 0x001ee80000300800 */
[----:B------:R-:W4:Y:S04]  /*ce90*/  LDL R13, [R1+0x578] ;  /* 0x00057800010d7983 */ /* 0x000f280000100800 */
[----:B------:R-:W5:Y:S04]  /*cea0*/  @!P0 LDG.E.U8 R10, desc[UR8][R8.64] ;  /* 0x00000008080a8981 */ /* 0x000f68000c1e1100 */
[----:B--2---:R0:W-:Y:S04]  /*ceb0*/  STL [R1+0x11c], R14 ;  /* 0x00011c0e01007387 */ /* 0x0041e80000100800 */
[----:B0-----:R-:W2:Y:S04]  /*cec0*/  LDL.LU R14, [R1+0x9b0] ;  /* 0x0009b000010e7983 */ /* 0x001ea80000300800 */
[----:B------:R-:W-:Y:S04]  /*ced0*/  STL.S16 [R1+0xf8], R12 ;  /* 0x0000f80c01007387 */ /* 0x000fe80000100600 */
[----:B------:R-:W2:Y:S04]  /*cee0*/  LDL R11, [R1+0x570] ;  /* 0x00057000010b7983 */ /* 0x000ea80000100800 */
[----:B------:R-:W3:Y:S04]  /*cef0*/  LDL R9, [R1+0x568] ;  /* 0x0005680001097983 */ /* 0x000ee80000100800 */
[----:B-----5:R2:W-:Y:S02]  /*cf00*/  @!P0 STL [R1+0xf8], R10 ;  /* 0x0000f80a01008387 */ /* 0x0205e40000100800 */
[----:B--2---:R-:W-:-:S02]  /*cf10*/  IADD3 R10, P3, PT, R11, UR10, RZ ;  /* 0x0000000a0b0a7c10 */ /* 0x004fc4000ff7e0ff */
[----:B------:R-:W2:Y:S01]  /*cf20*/  LDL R11, [R1+0x56c] ;  /* 0x00056c00010b7983 */ /* 0x000ea20000100800 */
[----:B----4-:R-:W-:Y:S02]  /*cf30*/  IADD3 R12, P2, PT, R13, UR10, RZ ;  /* 0x0000000a0d0c7c10 */ /* 0x010fe4000ff5e0ff */
[----:B---3--:R-:W-:Y:S02]  /*cf40*/  PRMT R15, RZ, 0x7610, R15 ;  /* 0x00007610ff0f7816 */ /* 0x008fe4000000000f */
[----:B------:R-:W-:Y:S02]  /*cf50*/  IADD3.X R13, PT, PT, R0, UR11, RZ, P2, !PT ;  /* 0x0000000b000d7c10 */ /* 0x000fe400097fe4ff */
[----:B------:R-:W-:Y:S01]  /*cf60*/  PRMT R14, RZ, 0x7610, R14 ;  /* 0x00007610ff0e7816 */ /* 0x000fe2000000000e */
[----:B------:R-:W3:Y:S01]  /*cf70*/  LDL R0, [R1+0x54c] ;  /* 0x00054c0001007983 */ /* 0x000ee20000100800 */
[----:B------:R-:W-:-:S03]  /*cf80*/  IADD3 R8, P2, PT, R9, UR10, RZ ;  /* 0x0000000a09087c10 */ /* 0x000fc6000ff5e0ff */
[----:B------:R0:W4:Y:S04]  /*cf90*/  @!P1 LDG.E.U8 R15, desc[UR8][R12.64] ;  /* 0x000000080c0f9981 */ /* 0x000128000c1e1100 */
[----:B------:R-:W5:Y:S01]  /*cfa0*/  LDL R9, [R1+0x564] ;  /* 0x0005640001097983 */ /* 0x000f620000100800 */
[----:B--2---:R-:W-:-:S05]  /*cfb0*/  IADD3.X R11, PT, PT, R11, UR11, RZ, P3, !PT ;  /* 0x0000000b0b0b7c10 */ /* 0x004fca0009ffe4ff */
[----:B------:R1:W2:Y:S01]  /*cfc0*/  @!P0 LDG.E.U8 R14, desc[UR8][R10.64] ;  /* 0x000000080a0e8981 */ /* 0x0002a2000c1e1100 */
[----:B0-----:R-:W-:-:S03]  /*cfd0*/  PRMT R12, RZ, 0x7610, R12 ;  /* 0x00007610ff0c7816 */ /* 0x001fc6000000000c */
[----:B----4-:R0:W-:Y:S02]  /*cfe0*/  STL [R1+0xfc], R15 ;  /* 0x0000fc0f01007387 */ /* 0x0101e40000100800 */
[----:B-1----:R-:W-:Y:S01]  /*cff0*/  IMAD.MOV.U32 R10, RZ, RZ, R12 ;  /* 0x000000ffff0a7224 */ /* 0x002fe200078e000c */
[----:B-----5:R-:W-:-:S05]  /*d000*/  IADD3.X R9, PT, PT, R9, UR11, RZ, P2, !PT ;  /* 0x0000000b09097c10 */ /* 0x020fca00097fe4ff */
[----:B------:R-:W4:Y:S04]  /*d010*/  @!P1 LDG.E.U8 R10, desc[UR8][R8.64] ;  /* 0x00000008080a9981 */ /* 0x000f28000c1e1100 */
[----:B0-----:R-:W5:Y:S04]  /*d020*/  LDL.LU R15, [R1+0x9ac] ;  /* 0x0009ac00010f7983 */ /* 0x001f680000300800 */
[----:B------:R-:W3:Y:S04]  /*d030*/  LDL R13, [R1+0x560] ;  /* 0x00056000010d7983 */ /* 0x000ee80000100800 */
[----:B--2---:R0:W-:Y:S04]  /*d040*/  STL [R1+0xf4], R14 ;  /* 0x0000f40e01007387 */ /* 0x0041e80000100800 */
[----:B0-----:R-:W2:Y:S04]  /*d050*/  LDL.LU R14, [R1+0x9a8] ;  /* 0x0009a800010e7983 */ /* 0x001ea80000300800 */
[----:B------:R3:W-:Y:S04]  /*d060*/  STL.S16 [R1+0xf0], R12 ;  /* 0x0000f00c01007387 */ /* 0x0007e80000100600 */
[----:B------:R-:W2:Y:S04]  /*d070*/  LDL R11, [R1+0x558] ;  /* 0x00055800010b7983 */ /* 0x000ea80000100800 */
[----:B------:R-:W5:Y:S01]  /*d080*/  LDL R9, [R1+0x550] ;  /* 0x0005500001097983 */ /* 0x000f620000100800 */
[----:B---3--:R-:W-:-:S03]  /*d090*/  IADD3 R12, P2, PT, R13, UR10, RZ ;  /* 0x0000000a0d0c7c10 */ /* 0x008fc6000ff5e0ff */
[----:B------:R-:W3:Y:S04]  /*d0a0*/  LDL R13, [R1+0x55c] ;  /* 0x00055c00010d7983 */ /* 0x000ee80000100800 */
[----:B----4-:R2:W-:Y:S02]  /*d0b0*/  @!P1 STL [R1+0xf0], R10 ;  /* 0x0000f00a01009387 */ /* 0x0105e40000100800 */
[----:B--2---:R-:W-:Y:S02]  /*d0c0*/  IADD3 R10, P3, PT, R11, UR10, RZ ;  /* 0x0000000a0b0a7c10 */ /* 0x004fe4000ff7e0ff */
[----:B------:R-:W2:Y:S01]  /*d0d0*/  LDL R11, [R1+0x554] ;  /* 0x00055400010b7983 */ /* 0x000ea20000100800 */
[----:B-----5:R-:W-:Y:S02]  /*d0e0*/  PRMT R15, RZ, 0x7610, R15 ;  /* 0x00007610ff0f7816 */ /* 0x020fe4000000000f */
[----:B---3--:R-:W-:-:S02]  /*d0f0*/  IADD3.X R13, PT, PT, R13, UR11, RZ, P2, !PT ;  /* 0x0000000b0d0d7c10 */ /* 0x008fc400097fe4ff */
[----:B------:R-:W-:Y:S01]  /*d100*/  IADD3 R8, P2, PT, R9, UR10, RZ ;  /* 0x0000000a09087c10 */ /* 0x000fe2000ff5e0ff */
[----:B------:R-:W-:Y:S01]  /*d110*/  IMAD.MOV.U32 R9, RZ, RZ, R15 ;  /* 0x000000ffff097224 */ /* 0x000fe200078e000f */
[----:B------:R-:W-:-:S05]  /*d120*/  PRMT R14, RZ, 0x7610, R14 ;  /* 0x00007610ff0e7816 */ /* 0x000fca000000000e */
[----:B------:R0:W3:Y:S04]  /*d130*/  @!P0 LDG.E.U8 R9, desc[UR8][R12.64] ;  /* 0x000000080c098981 */ /* 0x0000e8000c1e1100 */
[----:B------:R1:W-:Y:S04]  /*d140*/  STL.S16 [R1+0xe8], R15 ;  /* 0x0000e80f01007387 */ /* 0x0003e80000100600 */
[----:B-1----:R-:W4:Y:S04]  /*d150*/  LDL.LU R15, [R1+0x9a4] ;  /* 0x0009a400010f7983 */ /* 0x002f280000300800 */
[----:B------:R-:W5:Y:S01]  /*d160*/  LDL R13, [R1+0x548] ;  /* 0x00054800010d7983 */ /* 0x000f620000100800 */
[----:B--2---:R-:W-:-:S05]  /*d170*/  IADD3.X R11, PT, PT, R11, UR11, RZ, P3, !PT ;  /* 0x0000000b0b0b7c10 */ /* 0x004fca0009ffe4ff */
[----:B------:R1:W2:Y:S01]  /*d180*/  @!P1 LDG.E.U8 R14, desc[UR8][R10.64] ;  /* 0x000000080a0e9981 */ /* 0x0002a2000c1e1100 */
[----:B0-----:R-:W-:-:S03]  /*d190*/  PRMT R12, RZ, 0x7610, R12 ;  /* 0x00007610ff0c7816 */ /* 0x001fc6000000000c */
[----:B---3--:R0:W-:Y:S02]  /*d1a0*/  @!P0 STL [R1+0xe8], R9 ;  /* 0x0000e80901008387 */ /* 0x0081e40000100800 */
[----:B-1----:R-:W-:Y:S01]  /*d1b0*/  IMAD.MOV.U32 R10, RZ, RZ, R12 ;  /* 0x000000ffff0a7224 */ /* 0x002fe200078e000c */
[----:B0-----:R-:W-:Y:S02]  /*d1c0*/  IADD3.X R9, PT, PT, R0, UR11, RZ, P2, !PT ;  /* 0x0000000b00097c10 */ /* 0x001fe400097fe4ff */
[----:B------:R-:W3:Y:S04]  /*d1d0*/  LDL R0, [R1+0x530] ;  /* 0x0005300001007983 */ /* 0x000ee80000100800 */
[----:B------:R-:W3:Y:S04]  /*d1e0*/  @!P0 LDG.E.U8 R10, desc[UR8][R8.64] ;  /* 0x00000008080a8981 */ /* 0x000ee8000c1e1100 */
[----:B--2---:R0:W-:Y:S04]  /*d1f0*/  STL [R1+0xec], R14 ;  /* 0x0000ec0e01007387 */ /* 0x0041e80000100800 */
[----:B0-----:R-:W2:Y:S04]  /*d200*/  LDL.LU R14, [R1+0x9a0] ;  /* 0x0009a000010e7983 */ /* 0x001ea80000300800 */
[----:B------:R5:W-:Y:S04]  /*d210*/  STL.S16 [R1+0xd4], R12 ;  /* 0x0000d40c01007387 */ /* 0x000be80000100600 */
[----:B------:R-:W4:Y:S04]  /*d220*/  LDL R11, [R1+0x540] ;  /* 0x00054000010b7983 */ /* 0x000f280000100800 */
[----:B------:R-:W4:Y:S01]  /*d230*/  LDL R9, [R1+0x538] ;  /* 0x0005380001097983 */ /* 0x000f220000100800 */
[----:B-----5:R-:W-:-:S03]  /*d240*/  IADD3 R12, P2, PT, R13, UR10, RZ ;  /* 0x0000000a0d0c7c10 */ /* 0x020fc6000ff5e0ff */
[----:B------:R-:W5:Y:S04]  /*d250*/  LDL R13, [R1+0x544] ;  /* 0x00054400010d7983 */ /* 0x000f680000100800 */
[----:B---3--:R4:W-:Y:S01]  /*d260*/  @!P0 STL [R1+0xd4], R10 ;  /* 0x0000d40a01008387 */ /* 0x0089e20000100800 */
[----:B--2---:R-:W-:Y:S02]  /*d270*/  PRMT R14, RZ, 0x7610, R14 ;  /* 0x00007610ff0e7816 */ /* 0x004fe4000000000e */
[----:B----4-:R-:W-:Y:S02]  /*d280*/  IADD3 R10, P3, PT, R11, UR10, RZ ;  /* 0x0000000a0b0a7c10 */ /* 0x010fe4000ff7e0ff */
[----:B------:R-:W2:Y:S01]  /*d290*/  LDL R11, [R1+0x53c] ;  /* 0x00053c00010b7983 */ /* 0x000ea20000100800 */
[----:B-----5:R-:W-:-:S02]  /*d2a0*/  IADD3.X R13, PT, PT, R13, UR11, RZ, P2, !PT ;  /* 0x0000000b0d0d7c10 */ /* 0x020fc400097fe4ff */
[----:B------:R-:W-:Y:S02]  /*d2b0*/  IADD3 R8, P2, PT, R9, UR10, RZ ;  /* 0x0000000a09087c10 */ /* 0x000fe4000ff5e0ff */
[----:B------:R-:W3:Y:S04]  /*d2c0*/  LDL R9, [R1+0x534] ;  /* 0x0005340001097983 */ /* 0x000ee80000100800 */
[----:B------:R-:W4:Y:S01]  /*d2d0*/  @!P1 LDG.E.U8 R14, desc[UR8][R12.64] ;  /* 0x000000080c0e9981 */ /* 0x000f22000c1e1100 */
[----:B------:R-:W-:Y:S02]  /*d2e0*/  PRMT R2, RZ, 0x7610, R2 ;  /* 0x00007610ff027816 */ /* 0x000fe40000000002 */
[----:B------:R-:W-:Y:S02]  /*d2f0*/  PRMT R3, RZ, 0x7610, R3 ;  /* 0x00007610ff037816 */ /* 0x000fe40000000003 */
[----:B--2---:R-:W-:-:S05]  /*d300*/  IADD3.X R11, PT, PT, R11, UR11, RZ, P3, !PT ;  /* 0x0000000b0b0b7c10 */ /* 0x004fca0009ffe4ff */
[----:B------:R0:W2:Y:S01]  /*d310*/  @!P0 LDG.E.U8 R2, desc[UR8][R10.64] ;  /* 0x000000080a028981 */ /* 0x0000a2000c1e1100 */
[----:B---3--:R-:W-:-:S03]  /*d320*/  IADD3.X R9, PT, PT, R9, UR11, RZ, P2, !PT ;  /* 0x0000000b09097c10 */ /* 0x008fc600097fe4ff */
[----:B----4-:R1:W-:Y:S04]  /*d330*/  STL [R1+0xd8], R14 ;  /* 0x0000d80e01007387 */ /* 0x0103e80000100800 */
[----:B------:R-:W3:Y:S04]  /*d340*/  @!P1 LDG.E.U8 R3, desc[UR8][R8.64] ;  /* 0x0000000808039981 */ /* 0x000ee8000c1e1100 */
[----:B-1----:R-:W4:Y:S04]  /*d350*/  LDL.LU R14, [R1+0x99c] ;  /* 0x00099c00010e7983 */ /* 0x002f280000300800 */
[----:B------:R-:W5:Y:S01]  /*d360*/  LDL R13, [R1+0x528] ;  /* 0x00052800010d7983 */ /* 0x000f620000100800 */
[----:B0-----:R-:W-:-:S03]  /*d370*/  IADD3 R10, P2, PT, R0, UR10, RZ ;  /* 0x0000000a000a7c10 */ /* 0x001fc6000ff5e0ff */
[----:B--2---:R-:W-:Y:S04]  /*d380*/  STL [R1+0x94c], R2 ;  /* 0x00094c0201007387 */ /* 0x004fe80000100800 */
[----:B------:R-:W2:Y:S04]  /*d390*/  LDL R11, [R1+0x52c] ;  /* 0x00052c00010b7983 */ /* 0x000ea80000100800 */
[----:B------:R-:W2:Y:S04]  /*d3a0*/  LDL R0, [R1+0x514] ;  /* 0x0005140001007983 */ /* 0x000ea80000100800 */
[----:B------:R-:W2:Y:S04]  /*d3b0*/  LDL R9, [R1+0x520] ;  /* 0x0005200001097983 */ /* 0x000ea80000100800 */
[----:B---3--:R-:W-:Y:S01]  /*d3c0*/  STL [R1+0x950], R3 ;  /* 0x0009500301007387 */ /* 0x008fe20000100800 */
[----:B-----5:R-:W-:-:S03]  /*d3d0*/  IADD3 R12, P3, PT, R13, UR10, RZ ;  /* 0x0000000a0d0c7c10 */ /* 0x020fc6000ff7e0ff */
[----:B------:R-:W3:Y:S01]  /*d3e0*/  LDL R13, [R1+0x524] ;  /* 0x00052400010d7983 */ /* 0x000ee20000100800 */
[----:B------:R-:W-:Y:S02]  /*d3f0*/  PRMT R15, RZ, 0x7610, R15 ;  /* 0x00007610ff0f7816 */ /* 0x000fe4000000000f */
[----:B----4-:R-:W-:Y:S02]  /*d400*/  PRMT R14, RZ, 0x7610, R14 ;  /* 0x00007610ff0e7816 */ /* 0x010fe4000000000e */
[----:B--2---:R-:W-:-:S05]  /*d410*/  IADD3.X R11, PT, PT, R11, UR11, RZ, P2, !PT ;  /* 0x0000000b0b0b7c10 */ /* 0x004fca00097fe4ff */
[----:B------:R-:W2:Y:S01]  /*d420*/  @!P0 LDG.E.U8 R15, desc[UR8][R10.64] ;  /* 0x000000080a0f8981 */ /* 0x000ea2000c1e1100 */
[----:B------:R-:W-:-:S03]  /*d430*/  IADD3 R8, P2, PT, R9, UR10, RZ ;  /* 0x0000000a09087c10 */ /* 0x000fc6000ff5e0ff */
[----:B------:R-:W4:Y:S01]  /*d440*/  LDL R9, [R1+0x51c] ;  /* 0x00051c0001097983 */ /* 0x000f220000100800 */
[----:B---3--:R-:W-:-:S05]  /*d450*/  IADD3.X R13, PT, PT, R13, UR11, RZ, P3, !PT ;  /* 0x0000000b0d0d7c10 */ /* 0x008fca0009ffe4ff */
[----:B------:R-:W3:Y:S01]  /*d460*/  @!P1 LDG.E.U8 R14, desc[UR8][R12.64] ;  /* 0x000000080c0e9981 */ /* 0x000ee2000c1e1100 */
[----:B------:R-:W-:-:S03]  /*d470*/  PRMT R16, RZ, 0x7610, R16 ;  /* 0x00007610ff107816 */ /* 0x000fc60000000010 */
[----:B--2---:R0:W-:Y:S01]  /*d480*/  STL [R1+0xe0], R15 ;  /* 0x0000e00f01007387 */ /* 0x0041e20000100800 */
[----:B----4-:R-:W-:-:S03]  /*d490*/  IADD3.X R9, PT, PT, R9, UR11, RZ, P2, !PT ;  /* 0x0000000b09097c10 */ /* 0x010fc600097fe4ff */
[----:B0-----:R-:W2:Y:S04]  /*d4a0*/  LDL.LU R15, [R1+0x998] ;  /* 0x00099800010f7983 */ /* 0x001ea80000300800 */
[----:B------:R-:W4:Y:S04]  /*d4b0*/  LDL R11, [R1+0x518] ;  /* 0x00051800010b7983 */ /* 0x000f280000100800 */
[----:B------:R-:W5:Y:S04]  /*d4c0*/  @!P0 LDG.E.U8 R16, desc[UR8][R8.64] ;  /* 0x0000000808108981 */ /* 0x000f68000c1e1100 */
[----:B---3--:R0:W-:Y:S04]  /*d4d0*/  STL [R1+0xe4], R14 ;  /* 0x0000e40e01007387 */ /* 0x0081e80000100800 */
[----:B0-----:R-:W3:Y:S04]  /*d4e0*/  LDL.LU R14, [R1+0x994] ;  /* 0x00099400010e7983 */ /* 0x001ee80000300800 */
[----:B------:R-:W2:Y:S04]  /*d4f0*/  LDL R13, [R1+0x510] ;  /* 0x00051000010d7983 */ /* 0x000ea80000100800 */
[----:B------:R-:W3:Y:S04]  /*d500*/  LDL R9, [R1+0x508] ;  /* 0x0005080001097983 */ /* 0x000ee80000100800 */
[----:B-----5:R0:W-:Y:S01]  /*d510*/  STL [R1+0xdc], R16 ;  /* 0x0000dc1001007387 */ /* 0x0201e20000100800 */
[----:B----4-:R-:W-:-:S02]  /*d520*/  IADD3 R10, P2, PT, R11, UR10, RZ ;  /* 0x0000000a0b0a7c10 */ /* 0x010fc4000ff5e0ff */
[----:B--2---:R-:W-:Y:S01]  /*d530*/  IADD3 R12, P3, PT, R13, UR10, RZ ;  /* 0x0000000a0d0c7c10 */ /* 0x004fe2000ff7e0ff */
[----:B0-----:R-:W2:Y:S04]  /*d540*/  LDL R16, [R1+0x4f8] ;  /* 0x0004f80001107983 */ /* 0x001ea80000100800 */
[----:B------:R-:W4:Y:S01]  /*d550*/  LDL R13, [R1+0x50c] ;  /* 0x00050c00010d7983 */ /* 0x000f220000100800 */
[----:B------:R-:W-:Y:S02]  /*d560*/  PRMT R15, RZ, 0x7610, R15 ;  /* 0x00007610ff0f7816 */ /* 0x000fe4000000000f */
[----:B------:R-:W-:Y:S02]  /*d570*/  IADD3.X R11, PT, PT, R0, UR11, RZ, P2, !PT ;  /* 0x0000000b000b7c10 */ /* 0x000fe400097fe4ff */
[----:B---3--:R-:W-:Y:S01]  /*d580*/  IADD3 R8, P2, PT, R9, UR10, RZ ;  /* 0x0000000a09087c10 */ /* 0x008fe2000ff5e0ff */
[----:B------:R-:W3:Y:S01]  /*d590*/  LDL R0, [R1+0x4f4] ;  /* 0x0004f40001007983 */ /* 0x000ee20000100800 */
[----:B------:R-:W-:-:S03]  /*d5a0*/  PRMT R14, RZ, 0x7610, R14 ;  /* 0x00007610ff0e7816 */ /* 0x000fc6000000000e */
[----:B------:R-:W5:Y:S04]  /*d5b0*/  LDL R9, [R1+0x504] ;  /* 0x0005040001097983 */ /* 0x000f680000100800 */
[----:B------:R0:W2:Y:S01]  /*d5c0*/  @!P1 LDG.E.U8 R15, desc[UR8][R10.64] ;  /* 0x000000080a0f9981 */ /* 0x0000a2000c1e1100 */
[----:B----4-:R-:W-:-:S05]  /*d5d0*/  IADD3.X R13, PT, PT, R13, UR11, RZ, P3, !PT ;  /* 0x0000000b0d0d7c10 */ /* 0x010fca0009ffe4ff */
[----:B------:R-:W4:Y:S01]  /*d5e0*/  @!P0 LDG.E.U8 R14, desc[UR8][R12.64] ;  /* 0x000000080c0e8981 */ /* 0x000f22000c1e1100 */
[----:B0-----:R-:W-:Y:S02]  /*d5f0*/  PRMT R10, RZ, 0x7610, R10 ;  /* 0x00007610ff0a7816 */ /* 0x001fe4000000000a */
[----:B-----5:R-:W-:Y:S01]  /*d600*/  IADD3.X R9, PT, PT, R9, UR11, RZ, P2, !PT ;  /* 0x0000000b09097c10 */ /* 0x020fe200097fe4ff */
[----:B--2---:R0:W-:Y:S04]  /*d610*/  STL [R1+0xcc], R15 ;  /* 0x0000cc0f01007387 */ /* 0x0041e80000100800 */
[----:B------:R-:W2:Y:S04]  /*d620*/  @!P1 LDG.E.U8 R10, desc[UR8][R8.64] ;  /* 0x00000008080a9981 */ /* 0x000ea8000c1e1100 */
[----:B0-----:R-:W5:Y:S04]  /*d630*/  LDL.LU R15, [R1+0x990] ;  /* 0x00099000010f7983 */ /* 0x001f680000300800 */
[----:B------:R-:W3:Y:S04]  /*d640*/  LDL R11, [R1+0x500] ;  /* 0x00050000010b7983 */ /* 0x000ee80000100800 */
[----:B----4-:R0:W-:Y:S04]  /*d650*/  STL [R1+0xc8], R14 ;  /* 0x0000c80e01007387 */ /* 0x0101e80000100800 */
[----:B------:R-:W4:Y:S04]  /*d660*/  LDL R13, [R1+0x4fc] ;  /* 0x0004fc00010d7983 */ /* 0x000f280000100800 */
[----:B------:R-:W4:Y:S01]  /*d670*/  LDL R9, [R1+0x4f0] ;  /* 0x0004f00001097983 */ /* 0x000f220000100800 */
[----:B------:R-:W-:-:S03]  /*d680*/  PRMT R17, RZ, 0x7610, R17 ;  /* 0x00007610ff117816 */ /* 0x000fc60000000011 */
[----:B0-----:R-:W4:Y:S04]  /*d690*/  LDL R14, [R1+0x4e8] ;  /* 0x0004e800010e7983 */ /* 0x001f280000100800 */
[----:B--2---:R0:W-:Y:S01]  /*d6a0*/  STL [R1+0xc4], R10 ;  /* 0x0000c40a01007387 */ /* 0x0041e20000100800 */
[----:B---3--:R-:W-:Y:S02]  /*d6b0*/  IADD3 R12, P2, PT, R11, UR10, RZ ;  /* 0x0000000a0b0c7c10 */ /* 0x008fe4000ff5e0ff */
[----:B0-----:R-:W-:Y:S02]  /*d6c0*/  IADD3 R10, P3, PT, R16, UR10, RZ ;  /* 0x0000000a100a7c10 */ /* 0x001fe4000ff7e0ff */
[----:B-----5:R-:W-:Y:S01]  /*d6d0*/  PRMT R15, RZ, 0x7610, R15 ;  /* 0x00007610ff0f7816 */ /* 0x020fe2000000000f */
[----:B------:R-:W2:Y:S01]  /*d6e0*/  LDL R16, [R1+0x4e4] ;  /* 0x0004e40001107983 */ /* 0x000ea20000100800 */
[----:B------:R-:W-:-:S03]  /*d6f0*/  IADD3.X R11, PT, PT, R0, UR11, RZ, P3, !PT ;  /* 0x0000000b000b7c10 */ /* 0x000fc60009ffe4ff */
[----:B------:R-:W3:Y:S04]  /*d700*/  LDL R0, [R1+0x4d4] ;  /* 0x0004d40001007983 */ /* 0x000ee80000100800 */
[----:B------:R-:W5:Y:S01]  /*d710*/  @!P1 LDG.E.U8 R15, desc[UR8][R10.64] ;  /* 0x000000080a0f9981 */ /* 0x000f62000c1e1100 */
[----:B----4-:R-:W-:Y:S02]  /*d720*/  IADD3.X R13, PT, PT, R13, UR11, RZ, P2, !PT ;  /* 0x0000000b0d0d7c10 */ /* 0x010fe400097fe4ff */
[----:B------:R-:W-:-:S03]  /*d730*/  IADD3 R8, P2, PT, R9, UR10, RZ ;  /* 0x0000000a09087c10 */ /* 0x000fc6000ff5e0ff */
[----:B------:R0:W4:Y:S04]  /*d740*/  @!P0 LDG.E.U8 R17, desc[UR8][R12.64] ;  /* 0x000000080c118981 */ /* 0x000128000c1e1100 */
[----:B------:R-:W2:Y:S01]  /*d750*/  LDL R9, [R1+0x4ec] ;  /* 0x0004ec0001097983 */ /* 0x000ea20000100800 */
[----:B0-----:R-:W-:-:S05]  /*d760*/  PRMT R12, RZ, 0x7610, R12 ;  /* 0x00007610ff0c7816 */ /* 0x001fca000000000c */
[----:B------:R-:W-:Y:S01]  /*d770*/  IMAD.MOV.U32 R10, RZ, RZ, R12 ;  /* 0x000000ffff0a7224 */ /* 0x000fe200078e000c */
[----:B----4-:R0:W-:Y:S01]  /*d780*/  STL [R1+0xb8], R17 ;  /* 0x0000b81101007387 */ /* 0x0101e20000100800 */
[----:B--2---:R-:W-:-:S05]  /*d790*/  IADD3.X R9, PT, PT, R9, UR11, RZ, P2, !PT ;  /* 0x0000000b09097c10 */ /* 0x004fca00097fe4ff */
[----:B------:R-:W2:Y:S04]  /*d7a0*/  @!P0 LDG.E.U8 R10, desc[UR8][R8.64] ;  /* 0x00000008080a8981 */ /* 0x000ea8000c1e1100 */
[----:B0-----:R-:W4:Y:S04]  /*d7b0*/  LDL.LU R17, [R1+0x98c] ;  /* 0x00098c0001117983 */ /* 0x001f280000300800 */
[----:B-----5:R0:W-:Y:S04]  /*d7c0*/  STL [R1+0xbc], R15 ;  /* 0x0000bc0f01007387 */ /* 0x0201e80000100800 */
[----:B0-----:R-:W5:Y:S04]  /*d7d0*/  LDL.LU R15, [R1+0x988] ;  /* 0x00098800010f7983 */ /* 0x001f680000300800 */
[----:B------:R0:W-:Y:S04]  /*d7e0*/  STL.S16 [R1+0xa8], R12 ;  /* 0x0000a80c01007387 */ /* 0x0001e80000100600 */
[----:B------:R-:W3:Y:S04]  /*d7f0*/  LDL R11, [R1+0x4e0] ;  /* 0x0004e000010b7983 */ /* 0x000ee80000100800 */
[----:B------:R-:W5:Y:S01]  /*d800*/  LDL R9, [R1+0x4d8] ;  /* 0x0004d80001097983 */ /* 0x000f620000100800 */
[----:B0-----:R-:W-:-:S03]  /*d810*/  IADD3 R12, P2, PT, R14, UR10, RZ ;  /* 0x0000000a0e0c7c10 */ /* 0x001fc6000ff5e0ff */
[----:B------:R-:W5:Y:S01]  /*d820*/  LDL R14, [R1+0x4c8] ;  /* 0x0004c800010e7983 */ /* 0x000f620000100800 */
[----:B------:R-:W-:-:S03]  /*d830*/  IADD3.X R13, PT, PT, R16, UR11, RZ, P2, !PT ;  /* 0x0000000b100d7c10 */ /* 0x000fc600097fe4ff */
[----:B--2---:R3:W-:Y:S01]  /*d840*/  @!P0 STL [R1+0xa8], R10 ;  /* 0x0000a80a01008387 */ /* 0x0047e20000100800 */
[----:B----4-:R-:W-:-:S03]  /*d850*/  PRMT R17, RZ, 0x7610, R17 ;  /* 0x00007610ff117816 */ /* 0x010fc60000000011 */
[----:B------:R-:W2:Y:S01]  /*d860*/  LDL R16, [R1+0x4c0] ;  /* 0x0004c00001107983 */ /* 0x000ea20000100800 */
[----:B---3--:R-:W-:-:S03]  /*d870*/  IADD3 R10, P3, PT, R11, UR10, RZ ;  /* 0x0000000a0b0a7c10 */ /* 0x008fc6000ff7e0ff */
[----:B------:R-:W3:Y:S01]  /*d880*/  LDL R11, [R1+0x4dc] ;  /* 0x0004dc00010b7983 */ /* 0x000ee20000100800 */
[----:B-----5:R-:W-:Y:S01]  /*d890*/  IADD3 R8, P2, PT, R9, UR10, RZ ;  /* 0x0000000a09087c10 */ /* 0x020fe2000ff5e0ff */
[----:B------:R-:W-:-:S06]  /*d8a0*/  IMAD.MOV.U32 R9, RZ, RZ, R17 ;  /* 0x000000ffff097224 */ /* 0x000fcc00078e0011 */
[----:B------:R0:W4:Y:S01]  /*d8b0*/  @!P1 LDG.E.U8 R9, desc[UR8][R12.64] ;  /* 0x000000080c099981 */ /* 0x000122000c1e1100 */
[----:B------:R-:W-:-:S03]  /*d8c0*/  PRMT R15, RZ, 0x7610, R15 ;  /* 0x00007610ff0f7816 */ /* 0x000fc6000000000f */
[----:B------:R1:W-:Y:S01]  /*d8d0*/  STL.S16 [R1+0xac], R17 ;  /* 0x0000ac1101007387 */ /* 0x0003e20000100600 */
[----:B0-----:R-:W-:-:S03]  /*d8e0*/  PRMT R12, RZ, 0x7610, R12 ;  /* 0x00007610ff0c7816 */ /* 0x001fc6000000000c */
[----:B-1----:R-:W5:Y:S04]  /*d8f0*/  LDL.LU R17, [R1+0x984] ;  /* 0x0009840001117983 */ /* 0x002f680000300800 */
[----:B------:R-:W2:Y:S01]  /*d900*/  LDL R13, [R1+0x4d0] ;  /* 0x0004d000010d7983 */ /* 0x000ea20000100800 */
[----:B---3--:R-:W-:-:S05]  /*d910*/  IADD3.X R11, PT, PT, R11, UR11, RZ, P3, !PT ;  /* 0x0000000b0b0b7c10 */ /* 0x008fca0009ffe4ff */
[----:B------:R0:W3:Y:S04]  /*d920*/  @!P0 LDG.E.U8 R15, desc[UR8][R10.64] ;  /* 0x000000080a0f8981 */ /* 0x0000e8000c1e1100 */
[----:B----4-:R1:W-:Y:S01]  /*d930*/  @!P1 STL [R1+0xac], R9 ;  /* 0x0000ac0901009387 */ /* 0x0103e20000100800 */
[----:B0-----:R-:W-:Y:S01]  /*d940*/  IMAD.MOV.U32 R11, RZ, RZ, R12 ;  /* 0x000000ffff0b7224 */ /* 0x001fe200078e000c */
[----:B-1----:R-:W-:Y:S02]  /*d950*/  IADD3.X R9, PT, PT, R0, UR11, RZ, P2, !PT ;  /* 0x0000000b00097c10 */ /* 0x002fe400097fe4ff */
[----:B------:R-:W4:Y:S04]  /*d960*/  LDL R0, [R1+0x4b8] ;  /* 0x0004b80001007983 */ /* 0x000f280000100800 */
[----:B------:R-:W2:Y:S04]  /*d970*/  @!P1 LDG.E.U8 R11, desc[UR8][R8.64] ;  /* 0x00000008080b9981 */ /* 0x000ea8000c1e1100 */
[----:B---3--:R0:W-:Y:S04]  /*d980*/  STL [R1+0xa4], R15 ;  /* 0x0000a40f01007387 */ /* 0x0081e80000100800 */
[----:B0-----:R-:W3:Y:S04]  /*d990*/  LDL.LU R15, [R1+0x980] ;  /* 0x00098000010f7983 */ /* 0x001ee80000300800 */
[----:B------:R2:W-:Y:S02]  /*d9a0*/  STL.S16 [R1+0x94], R12 ;  /* 0x0000940c01007387 */ /* 0x0005e40000100600 */
[----:B--2---:R-:W-:-:S02]  /*d9b0*/  IADD3 R12, P2, PT, R13, UR10, RZ ;  /* 0x0000000a0d0c7c10 */ /* 0x004fc4000ff5e0ff */
[----:B------:R-:W2:Y:S04]  /*d9c0*/  LDL R13, [R1+0x4cc] ;  /* 0x0004cc00010d7983 */ /* 0x000ea80000100800 */
[----:B------:R0:W-:Y:S01]  /*d9d0*/  @!P1 STL [R1+0x94], R11 ;  /* 0x0000940b01009387 */ /* 0x0001e20000100800 */
[----:B------:R-:W-:Y:S02]  /*d9e0*/  IADD3 R10, P3, PT, R14, UR10, RZ ;  /* 0x0000000a0e0a7c10 */ /* 0x000fe4000ff7e0ff */
[----:B-----5:R-:W-:Y:S01]  /*d9f0*/  PRMT R17, RZ, 0x7610, R17 ;  /* 0x00007610ff117816 */ /* 0x020fe20000000011 */
[----:B------:R-:W5:Y:S01]  /*da00*/  LDL R9, [R1+0x4bc] ;  /* 0x0004bc0001097983 */ /* 0x000f620000100800 */
[----:B------:R-:W-:-:S03]  /*da10*/  PRMT R6, RZ, 0x7610, R6 ;  /* 0x00007610ff067816 */ /* 0x000fc60000000006 */
[----:B------:R-:W4:Y:S04]  /*da20*/  LDL R14, [R1+0x4b4] ;  /* 0x0004b400010e7983 */ /* 0x000f280000100800 */
[----:B0-----:R-:W4:Y:S01]  /*da30*/  LDL R11, [R1+0x4c4] ;  /* 0x0004c400010b7983 */ /* 0x001f220000100800 */
[----:B---3--:R-:W-:Y:S02]  /*da40*/  PRMT R15, RZ, 0x7610, R15 ;  /* 0x00007610ff0f7816 */ /* 0x008fe4000000000f */
[----:B--2---:R-:W-:-:S05]  /*da50*/  IADD3.X R13, PT, PT, R13, UR11, RZ, P2, !PT ;  /* 0x0000000b0d0d7c10 */ /* 0x004fca00097fe4ff */
[----:B------:R-:W2:Y:S01]  /*da60*/  @!P0 LDG.E.U8 R17, desc[UR8][R12.64] ;  /* 0x000000080c118981 */ /* 0x000ea2000c1e1100 */
[----:B----4-:R-:W-:-:S05]  /*da70*/  IADD3.X R11, PT, PT, R11, UR11, RZ, P3, !PT ;  /* 0x0000000b0b0b7c10 */ /* 0x010fca0009ffe4ff */
[----:B------:R-:W3:Y:S01]  /*da80*/  @!P1 LDG.E.U8 R15, desc[UR8][R10.64] ;  /* 0x000000080a0f9981 */ /* 0x000ee2000c1e1100 */
[----:B------:R-:W-:-:S03]  /*da90*/  IADD3 R8, P2, PT, R16, UR10, RZ ;  /* 0x0000000a10087c10 */ /* 0x000fc6000ff5e0ff */
[----:B------:R-:W4:Y:S01]  /*daa0*/  LDL R16, [R1+0x43c] ;  /* 0x00043c0001107983 */ /* 0x000f220000100800 */
[----:B-----5:R-:W-:-:S05]  /*dab0*/  IADD3.X R9, PT, PT, R9, UR11, RZ, P2, !PT ;  /* 0x0000000b09097c10 */ /* 0x020fca00097fe4ff */
[----:B------:R-:W5:Y:S04]  /*dac0*/  @!P0 LDG.E.U8 R6, desc[UR8][R8.64] ;  /* 0x0000000808068981 */ /* 0x000f68000c1e1100 */
[----:B--2---:R0:W-:Y:S04]  /*dad0*/  STL [R1+0x88], R17 ;  /* 0x0000881101007387 */ /* 0x0041e80000100800 */
[----:B0-----:R-:W2:Y:S04]  /*dae0*/  LDL.LU R17, [R1+0x97c] ;  /* 0x00097c0001117983 */ /* 0x001ea80000300800 */
[----:B---3--:R0:W-:Y:S04]  /*daf0*/  STL [R1+0x8c], R15 ;  /* 0x00008c0f01007387 */ /* 0x0081e80000100800 */
[----:B0-----:R-:W3:Y:S04]  /*db00*/  LDL.LU R15, [R1+0x978] ;  /* 0x00097800010f7983 */ /* 0x001ee80000300800 */
[----:B------:R-:W2:Y:S01]  /*db10*/  LDL R9, [R1+0x3d4] ;  /* 0x0003d40001097983 */ /* 0x000ea20000100800 */
[----:B------:R-:W-:-:S02]  /*db20*/  IADD3 R12, P2, PT, R0, UR10, RZ ;  /* 0x0000000a000c7c10 */ /* 0x000fc4000ff5e0ff */
[----:B------:R-:W-:Y:S01]  /*db30*/  PRMT R4, RZ, 0x7610, R4 ;  /* 0x00007610ff047816 */ /* 0x000fe20000000004 */
[----:B------:R-:W3:Y:S01]  /*db40*/  LDL R11, [R1+0x440] ;  /* 0x00044000010b7983 */ /* 0x000ee20000100800 */
[----:B------:R-:W-:-:S03]  /*db50*/  IADD3.X R13, PT, PT, R14, UR11, RZ, P2, !PT ;  /* 0x0000000b0e0d7c10 */ /* 0x000fc600097fe4ff */
[----:B------:R-:W4:Y:S04]  /*db60*/  LDL R0, [R1+0x438] ;  /* 0x0004380001007983 */ /* 0x000f280000100800 */
[----:B-----5:R0:W-:Y:S04]  /*db70*/  STL [R1+0x954], R6 ;  /* 0x0009540601007387 */ /* 0x0201e80000100800 */
[----:B------:R-:W5:Y:S04]  /*db80*/  @!P1 LDG.E.U8 R4, desc[UR8][R12.64] ;  /* 0x000000080c049981 */ /* 0x000f68000c1e1100 */
[----:B------:R-:W5:Y:S04]  /*db90*/  LDL R14, [R1+0x434] ;  /* 0x00043400010e7983 */ /* 0x000f680000100800 */
[----:B------:R-:W5:Y:S01]  /*dba0*/  LDL R13, [R1+0x3c0] ;  /* 0x0003c000010d7983 */ /* 0x000f620000100800 */
[----:B--2---:R-:W-:-:S03]  /*dbb0*/  IADD3 R8, P2, PT, R9, UR10, RZ ;  /* 0x0000000a09087c10 */ /* 0x004fc6000ff5e0ff */
[----:B------:R-:W2:Y:S01]  /*dbc0*/  LDL R9, [R1+0x3b8] ;  /* 0x0003b80001097983 */ /* 0x000ea20000100800 */
[----:B------:R-:W-:Y:S02]  /*dbd0*/  PRMT R3, RZ, 0x7610, R3 ;  /* 0x00007610ff037816 */ /* 0x000fe40000000003 */
[----:B---3--:R-:W-:Y:S02]  /*dbe0*/  IADD3 R10, P3, PT, R11, UR10, RZ ;  /* 0x0000000a0b0a7c10 */ /* 0x008fe4000ff7e0ff */
[----:B------:R-:W-:Y:S02]  /*dbf0*/  PRMT R5, RZ, 0x7610, R5 ;  /* 0x00007610ff057816 */ /* 0x000fe40000000005 */
[----:B----4-:R-:W-:Y:S02]  /*dc00*/  IADD3.X R11, PT, PT, R16, UR11, RZ, P3, !PT ;  /* 0x0000000b100b7c10 */ /* 0x010fe40009ffe4ff */
[----:B------:R-:W3:Y:S04]  /*dc10*/  LDL R16, [R1+0x44c] ;  /* 0x00044c0001107983 */ /* 0x000ee80000100800 */
[----:B------:R1:W4:Y:S01]  /*dc20*/  @!P0 LDG.E.U8 R5, desc[UR8][R10.64] ;  /* 0x000000080a058981 */ /* 0x000322000c1e1100 */
[----:B------:R-:W-:-:S02]  /*dc30*/  PRMT R2, RZ, 0x7610, R2 ;  /* 0x00007610ff027816 */ /* 0x000fc40000000002 */
[----:B-1----:R-:W-:Y:S02]  /*dc40*/  IADD3 R10, P3, PT, R0, UR10, RZ ;  /* 0x0000000a000a7c10 */ /* 0x002fe4000ff7e0ff */
[----:B0-----:R-:W-:Y:S01]  /*dc50*/  PRMT R6, RZ, 0x7610, R6 ;  /* 0x00007610ff067816 */ /* 0x001fe20000000006 */
[----:B------:R-:W3:Y:S01]  /*dc60*/  LDL R0, [R1+0x444] ;  /* 0x0004440001007983 */ /* 0x000ee20000100800 */
[----:B-----5:R-:W-:Y:S02]  /*dc70*/  IADD3.X R11, PT, PT, R14, UR11, RZ, P3, !PT ;  /* 0x0000000b0e0b7c10 */ /* 0x020fe40009ffe4ff */
[----:B------:R-:W-:Y:S01]  /*dc80*/  PRMT R23, RZ, 0x7610, R23 ;  /* 0x00007610ff177816 */ /* 0x000fe20000000017 */
[----:B------:R-:W5:Y:S04]  /*dc90*/  LDL R14, [R1+0x3bc] ;  /* 0x0003bc00010e7983 */ /* 0x000f680000100800 */
[----:B------:R0:W3:Y:S04]  /*dca0*/  @!P1 LDG.E.U8 R2, desc[UR8][R10.64] ;  /* 0x000000080a029981 */ /* 0x0000e8000c1e1100 */
[----:B------:R-:W0:Y:S01]  /*dcb0*/  LDL R11, [R1+0x3e4] ;  /* 0x0003e400010b7983 */ /* 0x000e220000100800 */
[----:B--2---:R-:W-:-:S02]  /*dcc0*/  IADD3.X R9, PT, PT, R9, UR11, RZ, P2, !PT ;  /* 0x0000000b09097c10 */ /* 0x004fc400097fe4ff */
[----:B------:R-:W-:Y:S02]  /*dcd0*/  IADD3 R12, P2, PT, R13, UR10, RZ ;  /* 0x0000000a0d0c7c10 */ /* 0x000fe4000ff5e0ff */
[----:B------:R-:W2:Y:S04]  /*dce0*/  LDL R13, [R1+0x3b4] ;  /* 0x0003b400010d7983 */ /* 0x000ea80000100800 */
[----:B------:R1:W3:Y:S04]  /*dcf0*/  @!P0 LDG.E.U8 R3, desc[UR8][R8.64] ;  /* 0x0000000808038981 */ /* 0x0002e8000c1e1100 */
[----:B------:R-:W1:Y:S01]  /*dd00*/  LDL R9, [R1+0x450] ;  /* 0x0004500001097983 */ /* 0x000e620000100800 */
[----:B0-----:R-:W-:-:S03]  /*dd10*/  IADD3 R10, P3, PT, R11, UR10, RZ ;  /* 0x0000000a0b0a7c10 */ /* 0x001fc6000ff7e0ff */
[----:B------:R-:W4:Y:S01]  /*dd20*/  LDL R11, [R1+0x3c4] ;  /* 0x0003c400010b7983 */ /* 0x000f220000100800 */
[----:B--2---:R-:W-:-:S05]  /*dd30*/  IADD3.X R13, PT, PT, R13, UR11, RZ, P2, !PT ;  /* 0x0000000b0d0d7c10 */ /* 0x004fca00097fe4ff */
[----:B------:R0:W2:Y:S01]  /*dd40*/  @!P1 LDG.E.U8 R6, desc[UR8][R12.64] ;  /* 0x000000080c069981 */ /* 0x0000a2000c1e1100 */
[----:B-1----:R-:W-:-:S03]  /*dd50*/  IADD3 R8, P2, PT, R9, UR10, RZ ;  /* 0x0000000a09087c10 */ /* 0x002fc6000ff5e0ff */
[----:B------:R-:W0:Y:S01]  /*dd60*/  LDL R13, [R1+0x448] ;  /* 0x00044800010d7983 */ /* 0x000e220000100800 */
[----:B---3--:R-:W-:Y:S02]  /*dd70*/  IADD3.X R9, PT, PT, R16, UR11, RZ, P2, !PT ;  /* 0x0000000b10097c10 */ /* 0x008fe400097fe4ff */
[----:B------:R-:W-:Y:S01]  /*dd80*/  PRMT R17, RZ, 0x7610, R17 ;  /* 0x00007610ff117816 */ /* 0x000fe20000000011 */
[----:B------:R-:W3:Y:S04]  /*dd90*/  LDL R16, [R1+0x490] ;  /* 0x0004900001107983 */ /* 0x000ee80000100800 */
[----:B------:R1:W2:Y:S04]  /*dda0*/  @!P0 LDG.E.U8 R23, desc[UR8][R8.64] ;  /* 0x0000000808178981 */ /* 0x0002a8000c1e1100 */
[----:B------:R-:W1:Y:S01]  /*ddb0*/  LDL R9, [R1+0x3d8] ;  /* 0x0003d80001097983 */ /* 0x000e620000100800 */
[----:B------:R-:W-:-:S02]  /*ddc0*/  PRMT R15, RZ, 0x7610, R15 ;  /* 0x00007610ff0f7816 */ /* 0x000fc4000000000f */
[----:B----4-:R-:W-:-:S05]  /*ddd0*/  IADD3.X R11, PT, PT, R11, UR11, RZ, P3, !PT ;  /* 0x0000000b0b0b7c10 */ /* 0x010fca0009ffe4ff */
[----:B------:R-:W4:Y:S01]  /*dde0*/  @!P0 LDG.E.U8 R15, desc[UR8][R10.64] ;  /* 0x000000080a0f8981 */ /* 0x000f22000c1e1100 */
[----:B0-----:R-:W-:-:S04]  /*ddf0*/  IADD3 R12, P2, PT, R13, UR10, RZ ;  /* 0x0000000a0d0c7c10 */ /* 0x001fc8000ff5e0ff */
[----:B------:R-:W-:Y:S02]  /*de00*/  IADD3.X R13, PT, PT, R0, UR11, RZ, P2, !PT ;  /* 0x0000000b000d7c10 */ /* 0x000fe400097fe4ff */
[----:B------:R-:W2:Y:S01]  /*de10*/  LDL R0, [R1+0x460] ;  /* 0x0004600001007983 */ /* 0x000ea20000100800 */
[----:B-1----:R-:W-:Y:S01]  /*de20*/  IADD3 R8, P2, PT, R9, UR10, RZ ;  /* 0x0000000a09087c10 */ /* 0x002fe2000ff5e0ff */
[----:B------:R-:W-:-:S06]  /*de30*/  IMAD.MOV.U32 R9, RZ, RZ, R17 ;  /* 0x000000ffff097224 */ /* 0x000fcc00078e0011 */
[----:B------:R0:W2:Y:S04]  /*de40*/  @!P1 LDG.E.U8 R9, desc[UR8][R12.64] ;  /* 0x000000080c099981 */ /* 0x0000a8000c1e1100 */
[----:B------:R1:W-:Y:S01]  /*de50*/  STL.S16 [R1+0x4], R17 ;  /* 0x0000041101007387 */ /* 0x0003e20000100600 */
[----:B0-----:R-:W-:-:S03]  /*de60*/  PRMT R12, RZ, 0x7610, R12 ;  /* 0x00007610ff0c7816 */ /* 0x001fc6000000000c */
[----:B-1----:R-:W3:Y:S04]  /*de70*/  LDL.LU R17, [R1+0x974] ;  /* 0x0009740001117983 */ /* 0x002ee80000300800 */
[----:B------:R-:W3:Y:S04]  /*de80*/  LDL R13, [R1+0x470] ;  /* 0x00047000010d7983 */ /* 0x000ee80000100800 */
[----:B--2---:R5:W-:Y:S02]  /*de90*/  @!P1 STL [R1+0x4], R9 ;  /* 0x0000040901009387 */ /* 0x004be40000100800 */
[----:B-----5:R-:W-:-:S02]  /*dea0*/  IADD3.X R9, PT, PT, R14, UR11, RZ, P2, !PT ;  /* 0x0000000b0e097c10 */ /* 0x020fc400097fe4ff */
[----:B------:R-:W2:Y:S04]  /*deb0*/  LDL R14, [R1+0x458] ;  /* 0x00045800010e7983 */ /* 0x000ea80000100800 */
[----:B------:R-:W5:Y:S04]  /*dec0*/  @!P1 LDG.E.U8 R12, desc[UR8][R8.64] ;  /* 0x00000008080c9981 */ /* 0x000f68000c1e1100 */
[----:B----4-:R0:W-:Y:S04]  /*ded0*/  STL [R1+0x10], R15 ;  /* 0x0000100f01007387 */ /* 0x0101e80000100800 */
[----:B0-----:R-:W4:Y:S04]  /*dee0*/  LDL.LU R15, [R1+0x970] ;  /* 0x00097000010f7983 */ /* 0x001f280000300800 */
[----:B------:R-:W2:Y:S01]  /*def0*/  LDL R11, [R1+0x48c] ;  /* 0x00048c00010b7983 */ /* 0x000ea20000100800 */
[----:B---3--:R-:W-:-:S03]  /*df00*/  IADD3 R10, P2, PT, R16, UR10, RZ ;  /* 0x0000000a100a7c10 */ /* 0x008fc6000ff5e0ff */
[----:B------:R-:W3:Y:S01]  /*df10*/  LDL R16, [R1+0x454] ;  /* 0x0004540001107983 */ /* 0x000ee20000100800 */
[----:B------:R-:W-:-:S03]  /*df20*/  PRMT R17, RZ, 0x7610, R17 ;  /* 0x00007610ff117816 */ /* 0x000fc60000000011 */
[----:B-----5:R0:W-:Y:S04]  /*df30*/  STL [R1+0x8], R12 ;  /* 0x0000080c01007387 */ /* 0x0201e80000100800 */
[----:B------:R-:W5:Y:S01]  /*df40*/  LDL R9, [R1+0x45c] ;  /* 0x00045c0001097983 */ /* 0x000f620000100800 */
[----:B0-----:R-:W-:-:S03]  /*df50*/  IADD3 R12, P3, PT, R13, UR10, RZ ;  /* 0x0000000a0d0c7c10 */ /* 0x001fc6000ff7e0ff */
[----:B------:R-:W3:Y:S01]  /*df60*/  LDL R13, [R1+0x46c] ;  /* 0x00046c00010d7983 */ /* 0x000ee20000100800 */
[----:B--2---:R-:W-:-:S05]  /*df70*/  IADD3.X R11, PT, PT, R11, UR11, RZ, P2, !PT ;  /* 0x0000000b0b0b7c10 */ /* 0x004fca00097fe4ff */
[----:B------:R-:W2:Y:S01]  /*df80*/  @!P0 LDG.E.U8 R17, desc[UR8][R10.64] ;  /* 0x000000080a118981 */ /* 0x000ea2000c1e1100 */
[----:B----4-:R-:W-:Y:S02]  /*df90*/  PRMT R15, RZ, 0x7610, R15 ;  /* 0x00007610ff0f7816 */ /* 0x010fe4000000000f */
[----:B------:R-:W-:Y:S02]  /*dfa0*/  IADD3 R8, P2, PT, R0, UR10, RZ ;  /* 0x0000000a00087c10 */ /* 0x000fe4000ff5e0ff */
[----:B------:R-:W4:Y:S01]  /*dfb0*/  LDL R0, [R1+0x3c8] ;  /* 0x0003c80001007983 */ /* 0x000f220000100800 */
[----:B---3--:R-:W-:-:S05]  /*dfc0*/  IADD3.X R13, PT, PT, R13, UR11, RZ, P3, !PT ;  /* 0x0000000b0d0d7c10 */ /* 0x008fca0009ffe4ff */
[----:B------:R-:W3:Y:S04]  /*dfd0*/  @!P0 LDG.E.U8 R15, desc[UR8][R12.64] ;  /* 0x000000080c0f8981 */ /* 0x000ee8000c1e1100 */
[----:B--2---:R0:W-:Y:S04]  /*dfe0*/  STL [R1+0x54], R17 ;  /* 0x0000541101007387 */ /* 0x0041e80000100800 */
[----:B0-----:R-:W2:Y:S04]  /*dff0*/  LDL.LU R17, [R1+0x96c] ;  /* 0x00096c0001117983 */ /* 0x001ea80000300800 */
[----:B------:R-:W2:Y:S01]  /*e000*/  LDL R13, [R1+0x3ec] ;  /* 0x0003ec00010d7983 */ /* 0x000ea20000100800 */
[----:B------:R-:W-:-:S02]  /*e010*/  PRMT R11, RZ, 0x7610, R11 ;  /* 0x00007610ff0b7816 */ /* 0x000fc4000000000b */
[----:B-----5:R-:W-:-:S05]  /*e020*/  IADD3.X R9, PT, PT, R9, UR11, RZ, P2, !PT ;  /* 0x0000000b09097c10 */ /* 0x020fca00097fe4ff */
[----:B------:R0:W5:Y:S04]  /*e030*/  @!P0 LDG.E.U8 R11, desc[UR8][R8.64] ;  /* 0x00000008080b8981 */ /* 0x000168000c1e1100 */
[----:B---3--:R1:W-:Y:S04]  /*e040*/  STL [R1+0x50], R15 ;  /* 0x0000500f01007387 */ /* 0x0083e80000100800 */
[----:B------:R-:W0:Y:S01]  /*e050*/  LDL R9, [R1+0x3e8] ;  /* 0x0003e80001097983 */ /* 0x000e220000100800 */
[----:B--2---:R-:W-:-:S03]  /*e060*/  IADD3 R12, P3, PT, R13, UR10, RZ ;  /* 0x0000000a0d0c7c10 */ /* 0x004fc6000ff7e0ff */
[----:B------:R-:W2:Y:S01]  /*e070*/  LDL R13, [R1+0x3cc] ;  /* 0x0003cc00010d7983 */ /* 0x000ea20000100800 */
[----:B------:R-:W-:Y:S02]  /*e080*/  IADD3 R14, P2, PT, R14, UR10, RZ ;  /* 0x0000000a0e0e7c10 */ /* 0x000fe4000ff5e0ff */
[----:B------:R-:W-:Y:S02]  /*e090*/  PRMT R29, RZ, 0x7610, R29 ;  /* 0x00007610ff1d7816 */ /* 0x000fe4000000001d */
[----:B-1----:R-:W-:Y:S02]  /*e0a0*/  IADD3.X R15, PT, PT, R16, UR11, RZ, P2, !PT ;  /* 0x0000000b100f7c10 */ /* 0x002fe400097fe4ff */
[----:B------:R-:W-:Y:S01]  /*e0b0*/  PRMT R17, RZ, 0x7610, R17 ;  /* 0x00007610ff117816 */ /* 0x000fe20000000011 */
[----:B------:R-:W3:Y:S01]  /*e0c0*/  LDL R16, [R1+0x3d0] ;  /* 0x0003d00001107983 */ /* 0x000ee20000100800 */
[----:B0-----:R-:W-:Y:S01]  /*e0d0*/  IADD3 R8, P2, PT, R9, UR10, RZ ;  /* 0x0000000a09087c10 */ /* 0x001fe2000ff5e0ff */
[----:B------:R-:W-:-:S06]  /*e0e0*/  IMAD.MOV.U32 R9, RZ, RZ, R29 ;  /* 0x000000ffff097224 */ /* 0x000fcc00078e001d */
[----:B------:R0:W3:Y:S01]  /*e0f0*/  @!P1 LDG.E.U8 R9, desc[UR8][R14.64] ;  /* 0x000000080e099981 */ /* 0x0000e2000c1e1100 */
[----:B--2---:R-:W-:-:S05]  /*e100*/  IADD3.X R13, PT, PT, R13, UR11, RZ, P3, !PT ;  /* 0x0000000b0d0d7c10 */ /* 0x004fca0009ffe4ff */
[----:B------:R1:W2:Y:S01]  /*e110*/  @!P0 LDG.E.U8 R17, desc[UR8][R12.64] ;  /* 0x000000080c118981 */ /* 0x0002a2000c1e1100 */
[----:B0-----:R-:W-:-:S03]  /*e120*/  PRMT R14, RZ, 0x7610, R14 ;  /* 0x00007610ff0e7816 */ /* 0x001fc6000000000e */
[----:B------:R0:W-:Y:S02]  /*e130*/  STL.S16 [R1+0x38], R29 ;  /* 0x0000381d01007387 */ /* 0x0001e40000100600 */
[----:B-1----:R-:W-:Y:S02]  /*e140*/  IMAD.MOV.U32 R12, RZ, RZ, R14 ;  /* 0x000000ffff0c7224 */ /* 0x002fe400078e000e */
[----:B0-----:R-:W5:Y:S04]  /*e150*/  LDL.LU R29, [R1+0x968] ;  /* 0x00096800011d7983 */ /* 0x001f680000300800 */
[----:B------:R-:W5:Y:S04]  /*e160*/  LDL R15, [R1+0x468] ;  /* 0x00046800010f7983 */ /* 0x000f680000100800 */
[----:B---3--:R4:W-:Y:S02]  /*e170*/  @!P1 STL [R1+0x38], R9 ;  /* 0x0000380901009387 */ /* 0x0089e40000100800 */
[----:B----4-:R-:W-:-:S02]  /*e180*/  IADD3.X R9, PT, PT, R0, UR11, RZ, P2, !PT ;  /* 0x0000000b00097c10 */ /* 0x010fc400097fe4ff */
[----:B------:R-:W3:Y:S04]  /*e190*/  LDL R0, [R1+0x480] ;  /* 0x0004800001007983 */ /* 0x000ee80000100800 */
[----:B--2---:R0:W-:Y:S04]  /*e1a0*/  STL [R1+0x3c], R17 ;  /* 0x00003c1101007387 */ /* 0x0041e80000100800 */
[----:B------:R-:W2:Y:S04]  /*e1b0*/  @!P1 LDG.E.U8 R12, desc[UR8][R8.64] ;  /* 0x00000008080c9981 */ /* 0x000ea8000c1e1100 */
[----:B0-----:R-:W4:Y:S04]  /*e1c0*/  LDL.LU R17, [R1+0x964] ;  /* 0x0009640001117983 */ /* 0x001f280000300800 */
[----:B------:R5:W-:Y:S04]  /*e1d0*/  STL.S16 [R1+0x2c], R14 ;  /* 0x00002c0e01007387 */ /* 0x000be80000100600 */
[----:B------:R-:W3:Y:S04]  /*e1e0*/  LDL R13, [R1+0x3f4] ;  /* 0x0003f400010d7983 */ /* 0x000ee80000100800 */
[----:B------:R-:W4:Y:S01]  /*e1f0*/  LDL R9, [R1+0x3f0] ;  /* 0x0003f00001097983 */ /* 0x000f220000100800 */
[----:B-----5:R-:W-:-:S03]  /*e200*/  IADD3 R14, P2, PT, R15, UR10, RZ ;  /* 0x0000000a0f0e7c10 */ /* 0x020fc6000ff5e0ff */
[----:B------:R-:W5:Y:S04]  /*e210*/  LDL R15, [R1+0x464] ;  /* 0x00046400010f7983 */ /* 0x000f680000100800 */
[----:B--2---:R3:W-:Y:S02]  /*e220*/  @!P1 STL [R1+0x2c], R12 ;  /* 0x00002c0c01009387 */ /* 0x0047e40000100800 */
[----:B---3--:R-:W-:Y:S02]  /*e230*/  IADD3 R12, P3, PT, R13, UR10, RZ ;  /* 0x0000000a0d0c7c10 */ /* 0x008fe4000ff7e0ff */
[----:B------:R-:W2:Y:S01]  /*e240*/  LDL R13, [R1+0x3dc] ;  /* 0x0003dc00010d7983 */ /* 0x000ea20000100800 */
[----:B------:R-:W-:Y:S02]  /*e250*/  PRMT R29, RZ, 0x7610, R29 ;  /* 0x00007610ff1d7816 */ /* 0x000fe4000000001d */
[----:B-----5:R-:W-:-:S02]  /*e260*/  IADD3.X R15, PT, PT, R15, UR11, RZ, P2, !PT ;  /* 0x0000000b0f0f7c10 */ /* 0x020fc400097fe4ff */
[----:B----4-:R-:W-:Y:S01]  /*e270*/  IADD3 R8, P2, PT, R9, UR10, RZ ;  /* 0x0000000a09087c10 */ /* 0x010fe2000ff5e0ff */
[----:B------:R-:W-:Y:S01]  /*e280*/  IMAD.MOV.U32 R9, RZ, RZ, R29 ;  /* 0x000000ffff097224 */ /* 0x000fe200078e001d */
[----:B------:R-:W-:-:S05]  /*e290*/  PRMT R17, RZ, 0x7610, R17 ;  /* 0x00007610ff117816 */ /* 0x000fca0000000011 */
[----:B------:R0:W3:Y:S01]  /*e2a0*/  @!P1 LDG.E.U8 R9, desc[UR8][R14.64] ;  /* 0x000000080e099981 */ /* 0x0000e2000c1e1100 */
[----:B--2---:R-:W-:-:S05]  /*e2b0*/  IADD3.X R13, PT, PT, R13, UR11, RZ, P3, !PT ;  /* 0x0000000b0d0d7c10 */ /* 0x004fca0009ffe4ff */
[----:B------:R1:W2:Y:S01]  /*e2c0*/  @!P0 LDG.E.U8 R17, desc[UR8][R12.64] ;  /* 0x000000080c118981 */ /* 0x0002a2000c1e1100 */
[----:B0-----:R-:W-:-:S03]  /*e2d0*/  PRMT R14, RZ, 0x7610, R14 ;  /* 0x00007610ff0e7816 */ /* 0x001fc6000000000e */
[----:B------:R0:W-:Y:S02]  /*e2e0*/  STL.S16 [R1+0x30], R29 ;  /* 0x0000301d01007387 */ /* 0x0001e40000100600 */
[----:B-1----:R-:W-:Y:S02]  /*e2f0*/  IMAD.MOV.U32 R12, RZ, RZ, R14 ;  /* 0x000000ffff0c7224 */ /* 0x002fe400078e000e */
[----:B0-----:R-:W4:Y:S04]  /*e300*/  LDL.LU R29, [R1+0x960] ;  /* 0x00096000011d7983 */ /* 0x001f280000300800 */
[----:B---3--:R0:W-:Y:S02]  /*e310*/  @!P1 STL [R1+0x30], R9 ;  /* 0x0000300901009387 */ /* 0x0081e40000100800 */
[----:B0-----:R-:W-:-:S02]  /*e320*/  IADD3.X R9, PT, PT, R16, UR11, RZ, P2, !PT ;  /* 0x0000000b10097c10 */ /* 0x001fc400097fe4ff */
[----:B------:R-:W3:Y:S04]  /*e330*/  LDL R16, [R1+0x478] ;  /* 0x0004780001107983 */ /* 0x000ee80000100800 */
[----:B------:R-:W5:Y:S04]  /*e340*/  @!P1 LDG.E.U8 R12, desc[UR8][R8.64] ;  /* 0x00000008080c9981 */ /* 0x000f68000c1e1100 */
[----:B--2---:R0:W-:Y:S04]  /*e350*/  STL [R1+0x34], R17 ;  /* 0x0000341101007387 */ /* 0x0041e80000100800 */
[----:B0-----:R-:W2:Y:S04]  /*e360*/  LDL.LU R17, [R1+0x95c] ;  /* 0x00095c0001117983 */ /* 0x001ea80000300800 */
[----:B------:R0:W-:Y:S04]  /*e370*/  STL.S16 [R1+0x20], R14 ;  /* 0x0000200e01007387 */ /* 0x0001e80000100600 */
[----:B------:R-:W2:Y:S04]  /*e380*/  LDL R13, [R1+0x400] ;  /* 0x00040000010d7983 */ /* 0x000ea80000100800 */
[----:B------:R-:W3:Y:S04]  /*e390*/  LDL R15, [R1+0x47c] ;  /* 0x00047c00010f7983 */ /* 0x000ee80000100800 */
[----:B------:R-:W3:Y:S01]  /*e3a0*/  LDL R9, [R1+0x3f8] ;  /* 0x0003f80001097983 */ /* 0x000ee20000100800 */
[----:B0-----:R-:W-:-:S03]  /*e3b0*/  IADD3 R14, P2, PT, R0, UR10, RZ ;  /* 0x0000000a000e7c10 */ /* 0x001fc6000ff5e0ff */
[----:B------:R-:W3:Y:S01]  /*e3c0*/  LDL R0, [R1+0x474] ;  /* 0x0004740001007983 */ /* 0x000ee20000100800 */
[----:B----4-:R-:W-:-:S03]  /*e3d0*/  PRMT R29, RZ, 0x7610, R29 ;  /* 0x00007610ff1d7816 */ /* 0x010fc6000000001d */
[----:B-----5:R2:W-:Y:S02]  /*e3e0*/  @!P1 STL [R1+0x20], R12 ;  /* 0x0000200c01009387 */ /* 0x0205e40000100800 */
[----:B--2---:R-:W-:Y:S02]  /*e3f0*/  IADD3 R12, P3, PT, R13, UR10, RZ ;  /* 0x0000000a0d0c7c10 */ /* 0x004fe4000ff7e0ff */
[----:B------:R-:W2:Y:S01]  /*e400*/  LDL R13, [R1+0x3fc] ;  /* 0x0003fc00010d7983 */ /* 0x000ea20000100800 */
[----:B---3--:R-:W-:Y:S02]  /*e410*/  IADD3.X R15, PT, PT, R15, UR11, RZ, P2, !PT ;  /* 0x0000000b0f0f7c10 */ /* 0x008fe400097fe4ff */
[----:B------:R-:W-:-:S03]  /*e420*/  IADD3 R8, P2, PT, R9, UR10, RZ ;  /* 0x0000000a09087c10 */ /* 0x000fc6000ff5e0ff */
[----:B------:R0:W3:Y:S04]  /*e430*/  @!P0 LDG.E.U8 R29, desc[UR8][R14.64] ;  /* 0x000000080e1d8981 */ /* 0x0000e8000c1e1100 */
[----:B------:R-:W4:Y:S01]  /*e440*/  LDL R9, [R1+0x3e0] ;  /* 0x0003e00001097983 */ /* 0x000f220000100800 */
[----:B------:R-:W-:Y:S02]  /*e450*/  PRMT R17, RZ, 0x7610, R17 ;  /* 0x00007610ff117816 */ /* 0x000fe40000000011 */
[----:B0-----:R-:W-:Y:S02]  /*e460*/  PRMT R14, RZ, 0x7610, R14 ;  /* 0x00007610ff0e7816 */ /* 0x001fe4000000000e */
[----:B--2---:R-:W-:-:S05]  /*e470*/  IADD3.X R13, PT, PT, R13, UR11, RZ, P3, !PT ;  /* 0x0000000b0d0d7c10 */ /* 0x004fca0009ffe4ff */
[----:B------:R-:W2:Y:S01]  /*e480*/  @!P0 LDG.E.U8 R17, desc[UR8][R12.64] ;  /* 0x000000080c118981 */ /* 0x000ea2000c1e1100 */
[----:B----4-:R-:W-:-:S03]  /*e490*/  IADD3.X R9, PT, PT, R9, UR11, RZ, P2, !PT ;  /* 0x0000000b09097c10 */ /* 0x010fc600097fe4ff */
[----:B---3--:R0:W-:Y:S04]  /*e4a0*/  STL [R1+0x24], R29 ;  /* 0x0000241d01007387 */ /* 0x0081e80000100800 */
[----:B------:R-:W3:Y:S04]  /*e4b0*/  @!P1 LDG.E.U8 R14, desc[UR8][R8.64] ;  /* 0x00000008080e9981 */ /* 0x000ee8000c1e1100 */
[----:B0-----:R-:W4:Y:S04]  /*e4c0*/  LDL.LU R29, [R1+0x958] ;  /* 0x00095800011d7983 */ /* 0x001f280000300800 */
[----:B------:R-:W5:Y:S04]  /*e4d0*/  LDL R15, [R1+0x488] ;  /* 0x00048800010f7983 */ /* 0x000f680000100800 */
[----:B------:R-:W4:Y:S01]  /*e4e0*/  LDL R13, [R1+0x410] ;  /* 0x00041000010d7983 */ /* 0x000f220000100800 */
[----:B------:R-:W-:-:S03]  /*e4f0*/  IADD3 R16, P3, PT, R16, UR10, RZ ;  /* 0x0000000a10107c10 */ /* 0x000fc6000ff7e0ff */
[----:B--2---:R0:W-:Y:S04]  /*e500*/  STL [R1+0x28], R17 ;  /* 0x0000281101007387 */ /* 0x0041e80000100800 */
[----:B---3--:R5:W-:Y:S01]  /*e510*/  STL [R1+0xc], R14 ;  /* 0x00000c0e01007387 */ /* 0x008be20000100800 */
[----:B0-----:R-:W-:Y:S02]  /*e520*/  IADD3.X R17, PT, PT, R0, UR11, RZ, P3, !PT ;  /* 0x0000000b00117c10 */ /* 0x001fe40009ffe4ff */
[----:B------:R-:W-:Y:S01]  /*e530*/  PRMT R7, RZ, 0x7610, R7 ;  /* 0x00007610ff077816 */ /* 0x000fe20000000007 */
[----:B------:R-:W2:Y:S01]  /*e540*/  LDL R0, [R1+0x404] ;  /* 0x0004040001007983 */ /* 0x000ea20000100800 */
[----:B------:R-:W-:-:S04]  /*e550*/  PRMT R8, RZ, 0x7610, R8 ;  /* 0x00007610ff087816 */ /* 0x000fc80000000008 */
[----:B------:R-:W3:Y:S01]  /*e560*/  @!P1 LDG.E.U8 R7, desc[UR8][R16.64] ;  /* 0x0000000810079981 */ /* 0x000ee2000c1e1100 */
[----:B-----5:R-:W-:-:S03]  /*e570*/  IADD3 R14, P2, PT, R15, UR10, RZ ;  /* 0x0000000a0f0e7c10 */ /* 0x020fc6000ff5e0ff */
[----:B------:R-:W5:Y:S01]  /*e580*/  LDL R15, [R1+0x484] ;  /* 0x00048400010f7983 */ /* 0x000f620000100800 */
[----:B----4-:R-:W-:-:S03]  /*e590*/  IADD3 R12, P3, PT, R13, UR10, RZ ;  /* 0x0000000a0d0c7c10 */ /* 0x010fc6000ff7e0ff */
[----:B------:R-:W4:Y:S01]  /*e5a0*/  LDL R13, [R1+0x40c] ;  /* 0x00040c00010d7983 */ /* 0x000f220000100800 */
[----:B------:R-:W-:-:S03]  /*e5b0*/  PRMT R25, RZ, 0x7610, R25 ;  /* 0x00007610ff197816 */ /* 0x000fc60000000019 */
[----:B------:R-:W2:Y:S01]  /*e5c0*/  LDL R17, [R1+0x408] ;  /* 0x0004080001117983 */ /* 0x000ea20000100800 */
[----:B-----5:R-:W-:Y:S02]  /*e5d0*/  IADD3.X R15, PT, PT, R15, UR11, RZ, P2, !PT ;  /* 0x0000000b0f0f7c10 */ /* 0x020fe400097fe4ff */
[----:B----4-:R-:W-:-:S03]  /*e5e0*/  IADD3.X R13, PT, PT, R13, UR11, RZ, P3, !PT ;  /* 0x0000000b0d0d7c10 */ /* 0x010fc60009ffe4ff */
[----:B------:R-:W4:Y:S04]  /*e5f0*/  @!P1 LDG.E.U8 R8, desc[UR8][R14.64] ;  /* 0x000000080e089981 */ /* 0x000f28000c1e1100 */
[----:B------:R-:W5:Y:S04]  /*e600*/  @!P0 LDG.E.U8 R25, desc[UR8][R12.64] ;  /* 0x000000080c198981 */ /* 0x000f68000c1e1100 */
[----:B---3--:R0:W-:Y:S04]  /*e610*/  STL [R1+0x924], R7 ;  /* 0x0009240701007387 */ /* 0x0081e80000100800 */
[----:B0-----:R-:W3:Y:S01]  /*e620*/  LDL R7, [R1+0x4a0] ;  /* 0x0004a00001077983 */ /* 0x001ee20000100800 */
[----:B--2---:R-:W-:-:S02]  /*e630*/  IADD3 R16, P3, PT, R17, UR10, RZ ;  /* 0x0000000a11107c10 */ /* 0x004fc4000ff7e0ff */
[----:B------:R-:W-:Y:S02]  /*e640*/  PRMT R26, RZ, 0x7610, R26 ;  /* 0x00007610ff1a7816 */ /* 0x000fe4000000001a */
[----:B------:R-:W-:-:S05]  /*e650*/  IADD3.X R17, PT, PT, R0, UR11, RZ, P3, !PT ;  /* 0x0000000b00117c10 */ /* 0x000fca0009ffe4ff */
[----:B------:R-:W2:Y:S04]  /*e660*/  @!P1 LDG.E.U8 R26, desc[UR8][R16.64] ;  /* 0x00000008101a9981 */ /* 0x000ea8000c1e1100 */
[----:B----4-:R0:W-:Y:S04]  /*e670*/  STL [R1+0x908], R8 ;  /* 0x0009080801007387 */ /* 0x0101e80000100800 */
[----:B------:R-:W4:Y:S04]  /*e680*/  LDL R13, [R1+0x498] ;  /* 0x00049800010d7983 */ /* 0x000f280000100800 */
[----:B0-----:R-:W2:Y:S04]  /*e690*/  LDL R8, [R1+0x494] ;  /* 0x0004940001087983 */ /* 0x001ea80000100800 */
[----:B-----5:R0:W-:Y:S01]  /*e6a0*/  STL [R1+0x90c], R25 ;  /* 0x00090c1901007387 */ /* 0x0201e20000100800 */
[----:B---3--:R-:W-:-:S03]  /*e6b0*/  IADD3 R14, P2, PT, R7, UR10, RZ ;  /* 0x0000000a070e7c10 */ /* 0x008fc6000ff5e0ff */
[----:B------:R-:W3:Y:S04]  /*e6c0*/  LDL R0, [R1+0x414] ;  /* 0x0004140001007983 */ /* 0x000ee80000100800 */
[----:B------:R-:W5:Y:S04]  /*e6d0*/  LDL R7, [R1+0x418] ;  /* 0x0004180001077983 */ /* 0x000f680000100800 */
[----:B0-----:R-:W2:Y:S04]  /*e6e0*/  LDL R25, [R1+0x49c] ;  /* 0x00049c0001197983 */ /* 0x001ea80000100800 */
[----:B------:R-:W3:Y:S01]  /*e6f0*/  LDL R17, [R1+0x420] ;  /* 0x0004200001117983 */ /* 0x000ee20000100800 */
[----:B------:R-:W-:-:S02]  /*e700*/  PRMT R9, RZ, 0x7610, R9 ;  /* 0x00007610ff097816 */ /* 0x000fc40000000009 */
[----:B------:R-:W-:Y:S02]  /*e710*/  PRMT R10, RZ, 0x7610, R10 ;  /* 0x00007610ff0a7816 */ /* 0x000fe4000000000a */
[----:B--2---:R-:W-:Y:S02]  /*e720*/  IADD3.X R15, PT, PT, R25, UR11, RZ, P2, !PT ;  /* 0x0000000b190f7c10 */ /* 0x004fe400097fe4ff */
[----:B------:R-:W2:Y:S01]  /*e730*/  LDL R25, [R1+0x41c] ;  /* 0x00041c0001197983 */ /* 0x000ea20000100800 */
[----:B----4-:R-:W-:-:S03]  /*e740*/  IADD3 R12, P3, PT, R13, UR10, RZ ;  /* 0x0000000a0d0c7c10 */ /* 0x010fc6000ff7e0ff */
[----:B------:R0:W-:Y:S01]  /*e750*/  STL [R1+0x910], R26 ;  /* 0x0009101a01007387 */ /* 0x0001e20000100800 */
[----:B------:R-:W-:-:S03]  /*e760*/  IADD3.X R13, PT, PT, R8, UR11, RZ, P3, !PT ;  /* 0x0000000b080d7c10 */ /* 0x000fc60009ffe4ff */
[----:B------:R-:W4:Y:S04]  /*e770*/  LDL R8, [R1+0x4ac] ;  /* 0x0004ac0001087983 */ /* 0x000f280000100800 */
[----:B------:R5:W4:Y:S04]  /*e780*/  @!P0 LDG.E.U8 R9, desc[UR8][R14.64] ;  /* 0x000000080e098981 */ /* 0x000b28000c1e1100 */
[----:B0-----:R-:W4:Y:S01]  /*e790*/  LDL R26, [R1+0x4b0] ;  /* 0x0004b000011a7983 */ /* 0x001f220000100800 */
[----:B------:R-:W-:Y:S02]  /*e7a0*/  PRMT R20, RZ, 0x7610, R20 ;  /* 0x00007610ff147816 */ /* 0x000fe40000000014 */
[----:B---3--:R-:W-:Y:S01]  /*e7b0*/  IADD3 R16, P3, PT, R17, UR10, RZ ;  /* 0x0000000a11107c10 */ /* 0x008fe2000ff7e0ff */
[----:B------:R4:W3:Y:S01]  /*e7c0*/  @!P1 LDG.E.U8 R10, desc[UR8][R12.64] ;  /* 0x000000080c0a9981 */ /* 0x0008e2000c1e1100 */
[----:B-----5:R-:W-:-:S04]  /*e7d0*/  IADD3 R14, P2, PT, R7, UR10, RZ ;  /* 0x0000000a070e7c10 */ /* 0x020fc8000ff5e0ff */
[----:B------:R-:W-:Y:S02]  /*e7e0*/  IADD3.X R15, PT, PT, R0, UR11, RZ, P2, !PT ;  /* 0x0000000b000f7c10 */ /* 0x000fe400097fe4ff */
[----:B------:R-:W-:-:S03]  /*e7f0*/  PRMT R19, RZ, 0x7610, R19 ;  /* 0x00007610ff137816 */ /* 0x000fc60000000013 */
[----:B------:R-:W5:Y:S01]  /*e800*/  @!P1 LDG.E.U8 R20, desc[UR8][R14.64] ;  /* 0x000000080e149981 */ /* 0x000f62000c1e1100 */
[----:B------:R-:W-:Y:S02]  /*e810*/  PRMT R18, RZ, 0x7610, R18 ;  /* 0x00007610ff127816 */ /* 0x000fe40000000012 */
[----:B--2---:R-:W-:-:S05]  /*e820*/  IADD3.X R17, PT, PT, R25, UR11, RZ, P3, !PT ;  /* 0x0000000b19117c10 */ /* 0x004fca0009ffe4ff */
[----:B------:R-:W2:Y:S01]  /*e830*/  @!P0 LDG.E.U8 R19, desc[UR8][R16.64] ;  /* 0x0000000810138981 */ /* 0x000ea2000c1e1100 */
[----:B----4-:R-:W-:-:S04]  /*e840*/  IADD3 R12, P2, PT, R26, UR10, RZ ;  /* 0x0000000a1a0c7c10 */ /* 0x010fc8000ff5e0ff */
[----:B------:R-:W-:-:S05]  /*e850*/  IADD3.X R13, PT, PT, R8, UR11, RZ, P2, !PT ;  /* 0x0000000b080d7c10 */ /* 0x000fca00097fe4ff */
[----:B------:R-:W4:Y:S04]  /*e860*/  @!P0 LDG.E.U8 R18, desc[UR8][R12.64] ;  /* 0x000000080c128981 */ /* 0x000f28000c1e1100 */
[----:B------:R-:W-:Y:S04]  /*e870*/  STL [R1+0x914], R9 ;  /* 0x0009140901007387 */ /* 0x000fe80000100800 */
[----:B------:R-:W4:Y:S04]  /*e880*/  LDL R7, [R1+0x4a8] ;  /* 0x0004a80001077983 */ /* 0x000f280000100800 */
[----:B---3--:R-:W-:Y:S04]  /*e890*/  STL [R1+0x918], R10 ;  /* 0x0009180a01007387 */ /* 0x008fe80000100800 */
[----:B------:R-:W3:Y:S04]  /*e8a0*/  LDL R0, [R1+0x428] ;  /* 0x0004280001007983 */ /* 0x000ee80000100800 */
[----:B-----5:R0:W-:Y:S04]  /*e8b0*/  STL [R1+0x91c], R20 ;  /* 0x00091c1401007387 */ /* 0x0201e80000100800 */
[----:B------:R-:W5:Y:S04]  /*e8c0*/  LDL R26, [R1+0x4a4] ;  /* 0x0004a400011a7983 */ /* 0x000f680000100800 */
[----:B------:R-:W5:Y:S04]  /*e8d0*/  LDL R25, [R1+0x430] ;  /* 0x0004300001197983 */ /* 0x000f680000100800 */
[----:B0-----:R-:W5:Y:S04]  /*e8e0*/  LDL R20, [R1+0x424] ;  /* 0x0004240001147983 */ /* 0x001f680000100800 */
[----:B--2---:R0:W-:Y:S04]  /*e8f0*/  STL [R1+0x920], R19 ;  /* 0x0009201301007387 */ /* 0x0041e80000100800 */
[----:B0-----:R-:W2:Y:S04]  /*e900*/  LDL R19, [R1+0x42c] ;  /* 0x00042c0001137983 */ /* 0x001ea80000100800 */
[----:B----4-:R0:W-:Y:S04]  /*e910*/  STL [R1+0x8f8], R18 ;  /* 0x0008f81201007387 */ /* 0x0101e80000100800 */
[----:B------:R-:W4:Y:S01]  /*e920*/  LDL R9, [R1+0x614] ;  /* 0x0006140001097983 */ /* 0x000f220000100800 */
[----:B------:R-:W-:-:S03]  /*e930*/  IADD3 R14, P2, PT, R7, UR10, RZ ;  /* 0x0000000a070e7c10 */ /* 0x000fc6000ff5e0ff */
[----:B------:R-:W4:Y:S04]  /*e940*/  LDL R10, [R1+0x6c4] ;  /* 0x0006c400010a7983 */ /* 0x000f280000100800 */
[----:B0-----:R-:W4:Y:S01]  /*e950*/  LDL R18, [R1+0x640] ;  /* 0x0006400001127983 */ /* 0x001f220000100800 */
[----:B------:R-:W-:Y:S02]  /*e960*/  PRMT R21, RZ, 0x7610, R21 ;  /* 0x00007610ff157816 */ /* 0x000fe40000000015 */
[----:B---3--:R-:W-:Y:S01]  /*e970*/  IADD3 R16, P3, PT, R0, UR10, RZ ;  /* 0x0000000a00107c10 */ /* 0x008fe2000ff7e0ff */
[----:B------:R-:W3:Y:S01]  /*e980*/  LDL R7, [R1+0x698] ;  /* 0x0006980001077983 */ /* 0x000ee20000100800 */
[----:B------:R-:W-:Y:S02]  /*e990*/  PRMT R22, RZ, 0x7610, R22 ;  /* 0x00007610ff167816 */ /* 0x000fe40000000016 */
[----:B------:R-:W-:Y:S01]  /*e9a0*/  PRMT R24, RZ, 0x7610, R24 ;  /* 0x00007610ff187816 */ /* 0x000fe20000000018 */
[----:B------:R-:W3:Y:S01]  /*e9b0*/  LDL R8, [R1+0x7b0] ;  /* 0x0007b00001087983 */ /* 0x000ee20000100800 */
[----:B-----5:R-:W-:-:S03]  /*e9c0*/  IADD3.X R15, PT, PT, R26, UR11, RZ, P2, !PT ;  /* 0x0000000b1a0f7c10 */ /* 0x020fc600097fe4ff */
[----:B------:R-:W5:Y:S01]  /*e9d0*/  LDL R0, [R1+0x79c] ;  /* 0x00079c0001007983 */ /* 0x000f620000100800 */
[----:B------:R-:W-:-:S03]  /*e9e0*/  IADD3 R12, P2, PT, R25, UR10, RZ ;  /* 0x0000000a190c7c10 */ /* 0x000fc6000ff5e0ff */
[----:B------:R4:W3:Y:S01]  /*e9f0*/  @!P1 LDG.E.U8 R21, desc[UR8][R14.64] ;  /* 0x000000080e159981 */ /* 0x0008e2000c1e1100 */
[----:B------:R-:W-:-:S05]  /*ea00*/  IADD3.X R17, PT, PT, R20, UR11, RZ, P3, !PT ;  /* 0x0000000b14117c10 */ /* 0x000fca0009ffe4ff */
[----:B------:R-:W5:Y:S01]  /*ea10*/  @!P1 LDG.E.U8 R22, desc[UR8][R16.64] ;  /* 0x0000000810169981 */ /* 0x000f62000c1e1100 */
[----:B------:R-:W-:Y:S02]  /*ea20*/  PRMT R29, RZ, 0x7610, R29 ;  /* 0x00007610ff1d7816 */ /* 0x000fe4000000001d */
[----:B--2---:R-:W-:-:S05]  /*ea30*/  IADD3.X R13, PT, PT, R19, UR11, RZ, P2, !PT ;  /* 0x0000000b130d7c10 */ /* 0x004fca00097fe4ff */
[----:B------:R0:W2:Y:S01]  /*ea40*/  @!P0 LDG.E.U8 R24, desc[UR8][R12.64] ;  /* 0x000000080c188981 */ /* 0x0000a2000c1e1100 */
[----:B----4-:R-:W-:-:S04]  /*ea50*/  IADD3 R14, P2, PT, R18, UR10, RZ ;  /* 0x0000000a120e7c10 */ /* 0x010fc8000ff5e0ff */
[----:B------:R-:W-:-:S05]  /*ea60*/  IADD3.X R15, PT, PT, R9, UR11, RZ, P2, !PT ;  /* 0x0000000b090f7c10 */ /* 0x000fca00097fe4ff */
[----:B------:R-:W4:Y:S04]  /*ea70*/  @!P1 LDG.E.U8 R29, desc[UR8][R14.64] ;  /* 0x000000080e1d9981 */ /* 0x000f28000c1e1100 */
[----:B---3--:R-:W-:Y:S04]  /*ea80*/  STL [R1+0x8fc], R21 ;  /* 0x0008fc1501007387 */ /* 0x008fe80000100800 */
[----:B-----5:R-:W-:Y:S01]  /*ea90*/  STL [R1+0x900], R22 ;  /* 0x0009001601007387 */ /* 0x020fe20000100800 */
[----:B0-----:R-:W-:Y:S02]  /*eaa0*/  IADD3 R12, P3, PT, R10, UR10, RZ ;  /* 0x0000000a0a0c7c10 */ /* 0x001fe4000ff7e0ff */
[----:B------:R-:W-:-:S02]  /*eab0*/  PRMT R27, RZ, 0x7610, R27 ;  /* 0x00007610ff1b7816 */ /* 0x000fc4000000001b */
[----:B------:R-:W-:-:S05]  /*eac0*/  IADD3.X R13, PT, PT, R7, UR11, RZ, P3, !PT ;  /* 0x0000000b070d7c10 */ /* 0x000fca0009ffe4ff */
[----:B------:R0:W3:Y:S01]  /*ead0*/  @!P0 LDG.E.U8 R27, desc[UR8][R12.64] ;  /* 0x000000080c1b8981 */ /* 0x0000e2000c1e1100 */
[----:B------:R-:W-:-:S04]  /*eae0*/  IADD3 R16, P2, PT, R8, UR10, RZ ;  /* 0x0000000a08107c10 */ /* 0x000fc8000ff5e0ff */
[----:B------:R-:W-:Y:S01]  /*eaf0*/  IADD3.X R17, PT, PT, R0, UR11, RZ, P2, !PT ;  /* 0x0000000b00117c10 */ /* 0x000fe200097fe4ff */
[----:B--2---:R1:W-:Y:S02]  /*eb00*/  STL [R1+0x904], R24 ;  /* 0x0009041801007387 */ /* 0x0043e40000100800 */
[----:B-1----:R-:W0:Y:S02]  /*eb10*/  S2R R24, SR_TID.X ;  /* 0x0000000000187919 */ /* 0x002e240000002100 */
[--C-:B0-----:R-:W-:Y:S01]  /*eb20*/  SHF.R.U32.HI R12, RZ, 0x2, R24.reuse ;  /* 0x00000002ff0c7819 */ /* 0x101fe20000011618 */
[----:B------:R-:W-:Y:S01]  /*eb30*/  IMAD.SHL.U32 R15, R24, 0x40, RZ ;  /* 0x00000040180f7824 */ /* 0x000fe200078e00ff */
[----:B------:R-:W-:Y:S02]  /*eb40*/  SHF.R.S32.HI R13, RZ, 0x1, R24 ;  /* 0x00000001ff0d7819 */ /* 0x000fe40000011418 */
[----:B------:R-:W-:Y:S02]  /*eb50*/  SGXT.U32 R12, R12, 0x3 ;  /* 0x000000030c0c781a */ /* 0x000fe40000000000 */
[----:B------:R-:W-:-:S02]  /*eb60*/  SGXT R13, R13, 0x1 ;  /* 0x000000010d0d781a */ /* 0x000fc40000000200 */
[----:B------:R-:W-:-:S04]  /*eb70*/  LOP3.LUT R12, R12, 0x40, R15, 0xf8, !PT ;  /* 0x000000400c0c7812 */ /* 0x000fc800078ef80f */
[----:B------:R-:W-:-:S05]  /*eb80*/  LOP3.LUT R12, R12, 0x88, R13, 0xf8, !PT ;  /* 0x000000880c0c7812 */ /* 0x000fca00078ef80d */
[----:B------:R-:W0:Y:S04]  /*eb90*/  LDS.U8 R0, [R12+UR4+0xf30] ;  /* 0x000f30040c007984 */ /* 0x000e280008000000 */
[----:B----4-:R-:W-:Y:S04]  /*eba0*/  STL [R1+0x928], R29 ;  /* 0x0009281d01007387 */ /* 0x010fe80000100800 */
[----:B------:R-:W1:Y:S04]  /*ebb0*/  LDS.U8 R8, [R12+UR4] ;  /* 0x000000040c087984 */ /* 0x000e680008000000 */
[----:B------:R-:W2:Y:S04]  /*ebc0*/  LDS.U8 R7, [R12+UR4+0x10] ;  /* 0x000010040c077984 */ /* 0x000ea80008000000 */
[----:B0-----:R-:W-:Y:S04]  /*ebd0*/  STL [R1+0x3b0], R0 ;  /* 0x0003b00001007387 */ /* 0x001fe80000100800 */
[----:B------:R-:W0:Y:S04]  /*ebe0*/  LDS.U8 R0, [R12+UR4+0x20] ;  /* 0x000020040c007984 */ /* 0x000e280008000000 */
[----:B-1----:R-:W-:Y:S04]  /*ebf0*/  STL [R1+0x1c], R8 ;  /* 0x00001c0801007387 */ /* 0x002fe80000100800 */
[----:B------:R-:W1:Y:S04]  /*ec00*/  LDS.U8 R8, [R12+UR4+0x30] ;  /* 0x000030040c087984 */ /* 0x000e680008000000 */
[----:B--2---:R-:W-:Y:S04]  /*ec10*/  STL [R1+0x18], R7 ;  /* 0x0000180701007387 */ /* 0x004fe80000100800 */
[----:B------:R-:W2:Y:S04]  /*ec20*/  LDS.U8 R7, [R12+UR4+0x100] ;  /* 0x000100040c077984 */ /* 0x000ea80008000000 */
[----:B0-----:R-:W-:Y:S04]  /*ec30*/  STL [R1+0x84], R0 ;  /* 0x0000840001007387 */ /* 0x001fe80000100800 */
[----:B------:R-:W0:Y:S04]  /*ec40*/  LDS.U8 R0, [R12+UR4+0x110] ;  /* 0x000110040c007984 */ /* 0x000e280008000000 */
[----:B-1----:R-:W-:Y:S04]  /*ec50*/  STL [R1+0x80], R8 ;  /* 0x0000800801007387 */ /* 0x002fe80000100800 */
[----:B------:R-:W1:Y:S04]  /*ec60*/  LDS.U8 R8, [R12+UR4+0x120] ;  /* 0x000120040c087984 */ /* 0x000e680008000000 */
[----:B--2---:R-:W-:Y:S04]  /*ec70*/  STL [R1+0x14], R7 ;  /* 0x0000140701007387 */ /* 0x004fe80000100800 */
[----:B------:R-:W2:Y:S04]  /*ec80*/  LDS.U8 R7, [R12+UR4+0x130] ;  /* 0x000130040c077984 */ /* 0x000ea80008000000 */
[----:B0-----:R-:W-:Y:S04]  /*ec90*/  STL [R1], R0 ;  /* 0x0000000001007387 */ /* 0x001fe80000100800 */
        /* <DEDUP_REMOVED lines=108> */
[----:B------:R-:W0:Y:S01]  /*f360*/  LDS.U8 R0, [R12+UR4+0xf20] ;  /* 0x000f20040c007984 */ /* 0x000e220008000000 */
[----:B------:R-:W-:-:S06]  /*f370*/  PRMT R14, RZ, 0x7610, R14 ;  /* 0x00007610ff0e7816 */ /* 0x000fcc000000000e */
[----:B------:R4:W5:Y:S04]  /*f380*/  @!P0 LDG.E.U8 R14, desc[UR8][R16.64] ;  /* 0x00000008100e8981 */ /* 0x000968000c1e1100 */
[----:B-1----:R-:W-:Y:S01]  /*f390*/  STL [R1+0x390], R8 ;  /* 0x0003900801007387 */ /* 0x002fe20000100800 */
[----:B----4-:R-:W-:-:S03]  /*f3a0*/  LOP3.LUT R17, R12, 0x8, RZ, 0x3c, !PT ;  /* 0x000000080c117812 */ /* 0x010fc600078e3cff */
[----:B--2---:R-:W-:Y:S04]  /*f3b0*/  STL [R1+0x38c], R7 ;  /* 0x00038c0701007387 */ /* 0x004fe80000100800 */
[----:B------:R-:W1:Y:S04]  /*f3c0*/  LDS.U8 R7, [R17+UR4+0x20] ;  /* 0x0000200411077984 */ /* 0x000e680008000000 */
[----:B------:R-:W-:Y:S01]  /*f3d0*/  LDS.U8 R8, [R17+UR4+0x120] ;  /* 0x0001200411087984 */ /* 0x000fe20008000000 */
[----:B------:R-:W-:-:S03]  /*f3e0*/  LOP3.LUT R18, R28, 0x7f, RZ, 0xc0, !PT ;  /* 0x0000007f1c127812 */ /* 0x000fc600078ec0ff */
[----:B------:R-:W-:Y:S04]  /*f3f0*/  LDS.U8 R28, [R17+UR4+0xf30] ;  /* 0x000f3004111c7984 */ /* 0x000fe80008000000 */
[----:B------:R-:W-:Y:S04]  /*f400*/  LDS.U8 R16, [R17+UR4] ;  /* 0x0000000411107984 */ /* 0x000fe80008000000 */
[----:B------:R-:W-:Y:S04]  /*f410*/  LDS.U8 R15, [R17+UR4+0x10] ;  /* 0x00001004110f7984 */ /* 0x000fe80008000000 */
[----:B0-----:R-:W-:Y:S04]  /*f420*/  STL [R1+0x39c], R0 ;  /* 0x00039c0001007387 */ /* 0x001fe80000100800 */
[----:B------:R-:W0:Y:S04]  /*f430*/  LDS.U8 R0, [R17+UR4+0x30] ;  /* 0x0000300411007984 */ /* 0x000e280008000000 */
[----:B------:R-:W-:Y:S04]  /*f440*/  LDS.U8 R13, [R17+UR4+0x100] ;  /* 0x00010004110d7984 */ /* 0x000fe80008000000 */
[----:B------:R-:W-:Y:S04]  /*f450*/  LDS.U8 R12, [R17+UR4+0x110] ;  /* 0x00011004110c7984 */ /* 0x000fe80008000000 */
[----:B-1----:R-:W-:Y:S04]  /*f460*/  STL [R1+0x98], R7 ;  /* 0x0000980701007387 */ /* 0x002fe80000100800 */
[----:B------:R-:W1:Y:S04]  /*f470*/  LDS.U8 R7, [R17+UR4+0x130] ;  /* 0x0001300411077984 */ /* 0x000e680008000000 */
[----:B0-----:R-:W-:Y:S04]  /*f480*/  STL [R1+0x90], R0 ;  /* 0x0000900001007387 */ /* 0x001fe80000100800 */
[----:B------:R-:W0:Y:S04]  /*f490*/  LDS.U8 R0, [R17+UR4+0x200] ;  /* 0x0002000411007984 */ /* 0x000e280008000000 */
[----:B------:R-:W-:Y:S04]  /*f4a0*/  STL [R1+0xb4], R8 ;  /* 0x0000b40801007387 */ /* 0x000fe80000100800 */
[----:B------:R-:W2:Y:S04]  /*f4b0*/  LDS.U8 R8, [R17+UR4+0x210] ;  /* 0x0002100411087984 */ /* 0x000ea80008000000 */
[----:B-1----:R-:W-:Y:S04]  /*f4c0*/  STL [R1+0xb0], R7 ;  /* 0x0000b00701007387 */ /* 0x002fe80000100800 */
[----:B------:R-:W1:Y:S04]  /*f4d0*/  LDS.U8 R7, [R17+UR4+0x220] ;  /* 0x0002200411077984 */ /* 0x000e680008000000 */
[----:B0-----:R-:W-:Y:S04]  /*f4e0*/  STL [R1+0x10c], R0 ;  /* 0x00010c0001007387 */ /* 0x001fe80000100800 */
[----:B------:R-:W0:Y:S04]  /*f4f0*/  LDS.U8 R0, [R17+UR4+0x230] ;  /* 0x0002300411007984 */ /* 0x000e280008000000 */
[----:B--2---:R-:W-:Y:S04]  /*f500*/  STL [R1+0x108], R8 ;  /* 0x0001080801007387 */ /* 0x004fe80000100800 */
        /* <DEDUP_REMOVED lines=98> */
[----:B------:R-:W-:Y:S04]  /*fb30*/  LDS.U8 R7, [R17+UR4+0xf10] ;  /* 0x000f100411077984 */ /* 0x000fe80008000000 */
[----:B0-----:R-:W-:Y:S04]  /*fb40*/  STL [R1+0x3a8], R0 ;  /* 0x0003a80001007387 */ /* 0x001fe80000100800 */
[----:B------:R-:W0:Y:S01]  /*fb50*/  LDS.U8 R0, [R17+UR4+0xf20] ;  /* 0x000f200411007984 */ /* 0x000e220008000000 */
[----:B------:R-:W-:Y:S06]  /*fb60*/  BAR.SYNC.DEFER_BLOCKING 0x0 ;  /* 0x0000000000007b1d */ /* 0x000fec0000010000 */
[----:B--2---:R-:W-:Y:S04]  /*fb70*/  STL [R1+0x398], R8 ;  /* 0x0003980801007387 */ /* 0x004fe80000100800 */
[----:B------:R1:W-:Y:S04]  /*fb80*/  STS.U8 [R18+UR4], R6 ;  /* 0x0000000612007988 */ /* 0x0003e80008000004 */
[----:B0-----:R-:W-:Y:S04]  /*fb90*/  STL [R1+0x858], R0 ;  /* 0x0008580001007387 */ /* 0x001fe80000100800 */
[----:B------:R-:W-:Y:S04]  /*fba0*/  STL [R1+0x394], R7 ;  /* 0x0003940701007387 */ /* 0x000fe80000100800 */
[----:B------:R0:W-:Y:S04]  /*fbb0*/  STL [R1+0x85c], R28 ;  /* 0x00085c1c01007387 */ /* 0x0001e80000100800 */
[----:B-1----:R-:W2:Y:S04]  /*fbc0*/  LDL.LU R6, [R1+0x954] ;  /* 0x0009540001067983 */ /* 0x002ea80000300800 */
[----:B------:R1:W-:Y:S04]  /*fbd0*/  STS.U8 [R18+UR4+0x80], R3 ;  /* 0x0000800312007988 */ /* 0x0003e80008000004 */
[----:B0-----:R-:W4:Y:S04]  /*fbe0*/  LDL.LU R28, [R1+0x10] ;  /* 0x00001000011c7983 */ /* 0x001f280000300800 */
[----:B------:R-:W3:Y:S04]  /*fbf0*/  LDL.LU R17, [R1+0x4] ;  /* 0x0000040001117983 */ /* 0x000ee80000300800 */
[----:B-1----:R-:W3:Y:S04]  /*fc00*/  LDL.LU R3, [R1+0x950] ;  /* 0x0009500001037983 */ /* 0x002ee80000300800 */
[----:B------:R-:W4:Y:S04]  /*fc10*/  LDL.LU R0, [R1+0x8c] ;  /* 0x00008c0001007983 */ /* 0x000f280000300800 */
[----:B------:R-:W4:Y:S04]  /*fc20*/  LDL.LU R19, [R1+0x88] ;  /* 0x0000880001137983 */ /* 0x000f280000300800 */
[----:B------:R-:W4:Y:S04]  /*fc30*/  LDL.LU R20, [R1+0xd8] ;  /* 0x0000d80001147983 */ /* 0x000f280000300800 */
[----:B------:R-:W4:Y:S04]  /*fc40*/  LDL.LU R10, [R1+0xd4] ;  /* 0x0000d400010a7983 */ /* 0x000f280000300800 */
[----:B------:R0:W-:Y:S04]  /*fc50*/  STS.U8 [R18+UR4+0x800], R2 ;  /* 0x0008000212007988 */ /* 0x0001e80008000004 */
[----:B------:R1:W-:Y:S04]  /*fc60*/  STS.U8 [R18+UR4+0x880], R5 ;  /* 0x0008800512007988 */ /* 0x0003e80008000004 */
[----:B------:R5:W-:Y:S04]  /*fc70*/  STS.U8 [R18+UR4+0x1000], R4 ;  /* 0x0010000412007988 */ /* 0x000be80008000004 */
[----:B0-----:R-:W4:Y:S04]  /*fc80*/  LDL.LU R2, [R1+0x94c] ;  /* 0x00094c0001027983 */ /* 0x001f280000300800 */
[----:B-1----:R-:W4:Y:S04]  /*fc90*/  LDL.LU R5, [R1+0x948] ;  /* 0x0009480001057983 */ /* 0x002f280000300800 */
[----:B-----5:R-:W5:Y:S04]  /*fca0*/  LDL.LU R4, [R1+0x944] ;  /* 0x0009440001047983 */ /* 0x020f680000300800 */
[----:B------:R-:W5:Y:S04]  /*fcb0*/  LDL.LU R29, [R1+0x130] ;  /* 0x00013000011d7983 */ /* 0x000f680000300800 */
[----:B------:R-:W5:Y:S04]  /*fcc0*/  LDL.LU R22, [R1+0x140] ;  /* 0x0001400001167983 */ /* 0x000f680000300800 */
[----:B------:R-:W5:Y:S04]  /*fcd0*/  LDL.LU R21, [R1+0x170] ;  /* 0x0001700001157983 */ /* 0x000f680000300800 */
[----:B------:R-:W5:Y:S04]  /*fce0*/  LDL.LU R9, [R1+0x17c] ;  /* 0x00017c0001097983 */ /* 0x000f680000300800 */
[----:B------:R-:W5:Y:S04]  /*fcf0*/  LDL.LU R26, [R1+0x1c4] ;  /* 0x0001c400011a7983 */ /* 0x000f680000300800 */
[----:B------:R-:W5:Y:S04]  /*fd00*/  LDL.LU R25, [R1+0x1c0] ;  /* 0x0001c00001197983 */ /* 0x000f680000300800 */
[----:B------:R-:W5:Y:S04]  /*fd10*/  LDL.LU R8, [R1+0x1bc] ;  /* 0x0001bc0001087983 */ /* 0x000f680000300800 */
[----:B------:R-:W5:Y:S04]  /*fd20*/  LDL.LU R7, [R1+0x16c] ;  /* 0x00016c0001077983 */ /* 0x000f680000300800 */
[----:B--2---:R0:W-:Y:S04]  /*fd30*/  STS.U8 [R18+UR4+0x1080], R6 ;  /* 0x0010800612007988 */ /* 0x0041e80008000004 */
[----:B0-----:R-:W2:Y:S04]  /*fd40*/  LDL.LU R6, [R1+0x940] ;  /* 0x0009400001067983 */ /* 0x001ea80000300800 */
[----:B---3--:R0:W-:Y:S04]  /*fd50*/  STS.U8 [R18+UR4+0x1800], R3 ;  /* 0x0018000312007988 */ /* 0x0081e80008000004 */
[----:B0-----:R-:W3:Y:S04]  /*fd60*/  LDL.LU R3, [R1+0x93c] ;  /* 0x00093c0001037983 */ /* 0x001ee80000300800 */
[----:B----4-:R0:W-:Y:S04]  /*fd70*/  STS.U8 [R18+UR4+0x1880], R2 ;  /* 0x0018800212007988 */ /* 0x0101e80008000004 */
[----:B------:R1:W-:Y:S04]  /*fd80*/  STS.U8 [R18+UR4+0x2000], R5 ;  /* 0x0020000512007988 */ /* 0x0003e80008000004 */
[----:B0-----:R-:W4:Y:S04]  /*fd90*/  LDL.LU R2, [R1+0x938] ;  /* 0x0009380001027983 */ /* 0x001f280000300800 */
[----:B-1----:R-:W4:Y:S04]  /*fda0*/  LDL.LU R5, [R1+0x934] ;  /* 0x0009340001057983 */ /* 0x002f280000300800 */
[----:B-----5:R0:W-:Y:S04]  /*fdb0*/  STS.U8 [R18+UR4+0x2080], R4 ;  /* 0x0020800412007988 */ /* 0x0201e80008000004 */
[----:B0-----:R-:W5:Y:S04]  /*fdc0*/  LDL.LU R4, [R1+0x930] ;  /* 0x0009300001047983 */ /* 0x001f680000300800 */
[----:B--2---:R0:W-:Y:S04]  /*fdd0*/  STS.U8 [R18+UR4+0x2800], R6 ;  /* 0x0028000612007988 */ /* 0x0041e80008000004 */
[----:B0-----:R-:W2:Y:S04]  /*fde0*/  LDL.LU R6, [R1+0x92c] ;  /* 0x00092c0001067983 */ /* 0x001ea80000300800 */
[----:B---3--:R0:W-:Y:S04]  /*fdf0*/  STS.U8 [R18+UR4+0x2880], R3 ;  /* 0x0028800312007988 */ /* 0x0081e80008000004 */
[----:B0-----:R-:W3:Y:S04]  /*fe00*/  LDL.LU R3, [R1+0x8] ;  /* 0x0000080001037983 */ /* 0x001ee80000300800 */
[----:B----4-:R0:W-:Y:S04]  /*fe10*/  STS.U8 [R18+UR4+0x3000], R2 ;  /* 0x0030000212007988 */ /* 0x0101e80008000004 */
[----:B------:R-:W-:Y:S01]  /*fe20*/  STS.U8 [R18+UR4+0x3080], R5 ;  /* 0x0030800512007988 */ /* 0x000fe20008000004 */
[----:B0-----:R-:W-:-:S03]  /*fe30*/  LOP3.LUT R2, R18, 0x10, RZ, 0x3c, !PT ;  /* 0x0000001012027812 */ /* 0x001fc600078e3cff */
[----:B-----5:R-:W-:Y:S04]  /*fe40*/  STS.U8 [R18+UR4+0x3800], R4 ;  /* 0x0038000412007988 */ /* 0x020fe80008000004 */
[----:B--2---:R-:W-:Y:S04]  /*fe50*/  STS.U8 [R18+UR4+0x3880], R6 ;  /* 0x0038800612007988 */ /* 0x004fe80008000004 */
[----:B------:R0:W-:Y:S04]  /*fe60*/  STS.U8 [R2+UR4+0x1180], R19 ;  /* 0x0011801302007988 */ /* 0x0001e80008000004 */
[----:B0-----:R-:W2:Y:S04]  /*fe70*/  LDL.LU R19, [R1+0x2c] ;  /* 0x00002c0001137983 */ /* 0x001ea80000300800 */
[----:B------:R0:W-:Y:S04]  /*fe80*/  STS.U8 [R2+UR4+0x1900], R20 ;  /* 0x0019001402007988 */ /* 0x0001e80008000004 */
[----:B------:R1:W-:Y:S04]  /*fe90*/  STS.U8 [R2+UR4+0x1980], R10 ;  /* 0x0019800a02007988 */ /* 0x0003e80008000004 */
[----:B------:R4:W-:Y:S04]  /*fea0*/  STS.U8 [R2+UR4+0x2980], R9 ;  /* 0x0029800902007988 */ /* 0x0009e80008000004 */
[----:B0-----:R-:W5:Y:S04]  /*feb0*/  LDL.LU R20, [R1+0x3c] ;  /* 0x00003c0001147983 */ /* 0x001f680000300800 */
[----:B-1----:R-:W5:Y:S04]  /*fec0*/  LDL.LU R10, [R1+0x38] ;  /* 0x00003800010a7983 */ /* 0x002f680000300800 */
[----:B------:R0:W-:Y:S04]  /*fed0*/  STS.U8 [R2+UR4+0x2100], R29 ;  /* 0x0021001d02007988 */ /* 0x0001e80008000004 */
[----:B----4-:R-:W4:Y:S04]  /*fee0*/  LDL.LU R9, [R1+0x94] ;  /* 0x0000940001097983 */ /* 0x010f280000300800 */
[----:B------:R1:W-:Y:S04]  /*fef0*/  STS.U8 [R2+UR4+0x3980], R7 ;  /* 0x0039800702007988 */ /* 0x0003e80008000004 */
[----:B0-----:R-:W4:Y:S04]  /*ff00*/  LDL.LU R29, [R1+0xa4] ;  /* 0x0000a400011d7983 */ /* 0x001f280000300800 */
[----:B------:R0:W-:Y:S04]  /*ff10*/  STS.U8 [R2+UR4+0x3900], R8 ;  /* 0x0039000802007988 */ /* 0x0001e80008000004 */
[----:B-1----:R-:W4:Y:S04]  /*ff20*/  LDL.LU R7, [R1+0xec] ;  /* 0x0000ec0001077983 */ /* 0x002f280000300800 */
[----:B------:R1:W-:Y:S04]  /*ff30*/  STS.U8 [R2+UR4+0x3100], R26 ;  /* 0x0031001a02007988 */ /* 0x0003e80008000004 */
[----:B0-----:R-:W4:Y:S04]  /*ff40*/  LDL.LU R8, [R1+0x14c] ;  /* 0x00014c0001087983 */ /* 0x001f280000300800 */
[----:B-1----:R-:W4:Y:S01]  /*ff50*/  LDL.LU R26, [R1+0x188] ;  /* 0x00018800011a7983 */ /* 0x002f220000300800 */
[----:B------:R-:W-:-:S03]  /*ff60*/  IMAD.SHL.U32 R4, R24, 0x40, RZ ;  /* 0x0000004018047824 */ /* 0x000fc600078e00ff */
[----:B---3--:R0:W-:Y:S01]  /*ff70*/  STS.U8 [R2+UR4+0x100], R3 ;  /* 0x0001000302007988 */ /* 0x0081e20008000004 */
[----:B------:R-:W-:-:S03]  /*ff80*/  IMAD.SHL.U32 R5, R24, 0x2, RZ ;  /* 0x0000000218057824 */ /* 0x000fc600078e00ff */
[----:B------:R-:W-:Y:S01]  /*ff90*/  STS.U8 [R2+UR4+0x180], R28 ;  /* 0x0001801c02007988 */ /* 0x000fe20008000004 */
[----:B0-----:R-:W-:-:S03]  /*ffa0*/  LOP3.LUT R3, R24, 0x7, RZ, 0xc0, !PT ;  /* 0x0000000718037812 */ /* 0x001fc600078ec0ff */
[----:B------:R-:W-:Y:S04]  /*ffb0*/  STS.U8 [R2+UR4+0x900], R17 ;  /* 0x0009001102007988 */ /* 0x000fe80008000004 */
[----:B------:R-:W-:Y:S04]  /*ffc0*/  STS.U8 [R2+UR4+0x980], R23 ;  /* 0x0009801702007988 */ /* 0x000fe80008000004 */
[----:B------:R-:W-:Y:S04]  /*ffd0*/  STS.U8 [R2+UR4+0x1100], R0 ;  /* 0x0011000002007988 */ /* 0x000fe80008000004 */
[----:B------:R-:W-:Y:S04]  /*ffe0*/  STS.U8 [R2+UR4+0x2180], R22 ;  /* 0x0021801602007988 */ /* 0x000fe80008000004 */
[----:B------:R-:W-:Y:S04]  /*fff0*/  STS.U8 [R2+UR4+0x2900], R21 ;  /* 0x0029001502007988 */ /* 0x000fe80008000004 */
[----:B------:R0:W-:Y:S02]  /*10000*/  STS.U8 [R2+UR4+0x3180], R25 ;  /* 0x0031801902007988 */ /* 0x0001e40008000004 */
[----:B0-----:R-:W-:Y:S01]  /*10010*/  LOP3.LUT R2, R4, 0x1800, RZ, 0xc0, !PT ;  /* 0x0000180004027812 */ /* 0x001fe200078ec0ff */
[C---:B------:R-:W-:Y:S01]  /*10020*/  IMAD.SHL.U32 R4, R3.reuse, 0x10, RZ ;  /* 0x0000001003047824 */ /* 0x040fe200078e00ff */
[----:B------:R-:W3:Y:S03]  /*10030*/  LDL.LU R25, [R1+0x184] ;  /* 0x0001840001197983 */ /* 0x000ee60000300800 */
[----:B------:R-:W-:Y:S01]  /*10040*/  IMAD R3, R3, 0x100, R2 ;  /* 0x0000010003037824 */ /* 0x000fe200078e0202 */
[----:B------:R-:W-:Y:S01]  /*10050*/  LOP3.LUT R4, R4, 0x30, R5, 0x78, !PT ;  /* 0x0000003004047812 */ /* 0x000fe200078e7805 */
[----:B------:R-:W3:Y:S01]  /*10060*/  LDL.LU R28, [R1+0x208] ;  /* 0x00020800011c7983 */ /* 0x000ee20000300800 */
[----:B------:R-:W-:-:S03]  /*10070*/  LOP3.LUT R2, R18, 0x20, RZ, 0x3c, !PT ;  /* 0x0000002012027812 */ /* 0x000fc600078e3cff */
[----:B------:R-:W3:Y:S01]  /*10080*/  LDL.LU R22, [R1+0x1dc] ;  /* 0x0001dc0001167983 */ /* 0x000ee20000300800 */
[----:B------:R-:W-:-:S03]  /*10090*/  IMAD.IADD R0, R3, 0x1, R4 ;  /* 0x0000000103007824 */ /* 0x000fc600078e0204 */
        /* <DEDUP_REMOVED lines=8> */
[----:B------:R-:W-:Y:S04]  /*10120*/  STS.U8 [R2+UR4+0xa80], R11 ;  /* 0x000a800b02007988 */ /* 0x000fe80008000004 */
[----:B--2---:R0:W-:Y:S04]  /*10130*/  STS.U8 [R2+UR4+0x200], R19 ;  /* 0x0002001302007988 */ /* 0x0041e80008000004 */
[----:B0-----:R-:W2:Y:S04]  /*10140*/  LDL.LU R19, [R1+0xa8] ;  /* 0x0000a80001137983 */ /* 0x001ea80000300800 */
[----:B------:R-:W-:Y:S04]  /*10150*/  STL [R1+0x10], R0 ;  /* 0x0000100001007387 */ /* 0x000fe80000100800 */
[----:B------:R-:W2:Y:S04]  /*10160*/  LDL.LU R11, [R1+0xe8] ;  /* 0x0000e800010b7983 */ /* 0x000ea80000300800 */
[----:B-----5:R0:W-:Y:S04]  /*10170*/  STS.U8 [R2+UR4+0x280], R20 ;  /* 0x0002801402007988 */ /* 0x0201e80008000004 */
[----:B------:R1:W-:Y:S04]  /*10180*/  STS.U8 [R2+UR4+0xa00], R10 ;  /* 0x000a000a02007988 */ /* 0x0003e80008000004 */
[----:B0-----:R-:W5:Y:S04]  /*10190*/  LDL.LU R20, [R1+0xf0] ;  /* 0x0000f00001147983 */ /* 0x001f680000300800 */
[----:B-1----:R-:W5:Y:S04]  /*101a0*/  LDL.LU R10, [R1+0xf4] ;  /* 0x0000f400010a7983 */ /* 0x002f680000300800 */
[----:B----4-:R0:W-:Y:S04]  /*101b0*/  STS.U8 [R2+UR4+0x1200], R9 ;  /* 0x0012000902007988 */ /* 0x0101e80008000004 */
[----:B------:R1:W-:Y:S04]  /*101c0*/  STS.U8 [R2+UR4+0x1280], R29 ;  /* 0x0012801d02007988 */ /* 0x0003e80008000004 */
[----:B------:R4:W-:Y:S04]  /*101d0*/  STS.U8 [R2+UR4+0x1a00], R7 ;  /* 0x001a000702007988 */ /* 0x0009e80008000004 */
[----:B0-----:R-:W5:Y:S04]  /*101e0*/  LDL.LU R9, [R1+0x154] ;  /* 0x0001540001097983 */ /* 0x001f680000300800 */
[----:B-1----:R-:W5:Y:S04]  /*101f0*/  LDL.LU R29, [R1+0x928] ;  /* 0x00092800011d7983 */ /* 0x002f680000300800 */
[----:B----4-:R-:W4:Y:S04]  /*10200*/  LDL.LU R7, [R1+0x924] ;  /* 0x0009240001077983 */ /* 0x010f280000300800 */
[----:B------:R0:W-:Y:S04]  /*10210*/  STS.U8 [R2+UR4+0x2a00], R26 ;  /* 0x002a001a02007988 */ /* 0x0001e80008000004 */
[----:B0-----:R-:W4:Y:S04]  /*10220*/  LDL.LU R26, [R1+0x150] ;  /* 0x00015000011a7983 */ /* 0x001f280000300800 */
[----:B------:R0:W-:Y:S02]  /*10230*/  STS.U8 [R2+UR4+0x2200], R8 ;  /* 0x0022000802007988 */ /* 0x0001e40008000004 */
[----:B0-----:R-:W0:Y:S02]  /*10240*/  S2R R8, SR_TID.X ;  /* 0x0000000000087919 */ /* 0x001e240000002100 */
[----:B---3--:R1:W-:Y:S04]  /*10250*/  STS.U8 [R2+UR4+0x2a80], R25 ;  /* 0x002a801902007988 */ /* 0x0083e80008000004 */
[----:B------:R-:W-:Y:S04]  /*10260*/  STS.U8 [R2+UR4+0x3a00], R28 ;  /* 0x003a001c02007988 */ /* 0x000fe80008000004 */
[----:B------:R-:W-:Y:S04]  /*10270*/  STS.U8 [R2+UR4+0x3a80], R22 ;  /* 0x003a801602007988 */ /* 0x000fe80008000004 */
[----:B-1----:R-:W3:Y:S04]  /*10280*/  LDL.LU R25, [R1+0x190] ;  /* 0x0001900001197983 */ /* 0x002ee80000300800 */
[----:B------:R0:W-:Y:S04]  /*10290*/  STS.U8 [R2+UR4+0x2280], R3 ;  /* 0x0022800302007988 */ /* 0x0001e80008000004 */
[----:B------:R-:W-:Y:S04]  /*102a0*/  STS.U8 [R2+UR4+0x3200], R4 ;  /* 0x0032000402007988 */ /* 0x000fe80008000004 */
[----:B------:R-:W-:Y:S01]  /*102b0*/  STS.U8 [R2+UR4+0x3280], R5 ;  /* 0x0032800502007988 */ /* 0x000fe20008000004 */
[----:B0-----:R-:W-:-:S03]  /*102c0*/  LOP3.LUT R3, R8, 0x7f, RZ, 0xc0, !PT ;  /* 0x0000007f08037812 */ /* 0x001fc600078ec0ff */
[----:B------:R-:W3:Y:S01]  /*102d0*/  LDL.LU R8, [R1+0x18c] ;  /* 0x00018c0001087983 */ /* 0x000ee20000300800 */
[----:B------:R-:W-:-:S03]  /*102e0*/  LOP3.LUT R3, R3, 0x30, RZ, 0x3c, !PT ;  /* 0x0000003003037812 */ /* 0x000fc600078e3cff */
[----:B--2---:R0:W-:Y:S04]  /*102f0*/  STS.U8 [R2+UR4+0x1a80], R11 ;  /* 0x001a800b02007988 */ /* 0x0041e80008000004 */
[----:B0-----:R-:W2:Y:S04]  /*10300*/  LDL.LU R2, [R1+0x1ec] ;  /* 0x0001ec0001027983 */ /* 0x001ea80000300800 */
[----:B------:R-:W2:Y:S04]  /*10310*/  LDL.LU R11, [R1+0x1e8] ;  /* 0x0001e800010b7983 */ /* 0x000ea80000300800 */
[----:B------:R-:W2:Y:S04]  /*10320*/  LDL.LU R4, [R1+0x230] ;  /* 0x0002300001047983 */ /* 0x000ea80000300800 */
[----:B------:R-:W2:Y:S04]  /*10330*/  LDL.LU R28, [R1+0x20c] ;  /* 0x00020c00011c7983 */ /* 0x000ea80000300800 */
[----:B------:R0:W-:Y:S04]  /*10340*/  STS.U8 [R3+UR4+0x300], R21 ;  /* 0x0003001503007988 */ /* 0x0001e80008000004 */
[----:B------:R-:W2:Y:S04]  /*10350*/  LDL.LU R22, [R1+0xc] ;  /* 0x00000c0001167983 */ /* 0x000ea80000300800 */
[----:B------:R1:W-:Y:S04]  /*10360*/  STS.U8 [R3+UR4+0x1300], R18 ;  /* 0x0013001203007988 */ /* 0x0003e80008000004 */
[----:B0-----:R-:W2:Y:S04]  /*10370*/  LDL.LU R21, [R1+0x28] ;  /* 0x0000280001157983 */ /* 0x001ea80000300800 */
[----:B------:R0:W-:Y:S04]  /*10380*/  STS.U8 [R3+UR4+0x1380], R19 ;  /* 0x0013801303007988 */ /* 0x0001e80008000004 */
[----:B-1----:R-:W2:Y:S04]  /*10390*/  LDL.LU R18, [R1+0x24] ;  /* 0x0000240001127983 */ /* 0x002ea80000300800 */
[----:B-----5:R1:W-:Y:S04]  /*103a0*/  STS.U8 [R3+UR4+0x1b00], R20 ;  /* 0x001b001403007988 */ /* 0x0203e80008000004 */
[----:B0-----:R-:W5:Y:S04]  /*103b0*/  LDL.LU R19, [R1+0xbc] ;  /* 0x0000bc0001137983 */ /* 0x001f680000300800 */
[----:B------:R0:W-:Y:S04]  /*103c0*/  STS.U8 [R3+UR4+0x1b80], R10 ;  /* 0x001b800a03007988 */ /* 0x0001e80008000004 */
[----:B-1----:R-:W5:Y:S04]  /*103d0*/  LDL.LU R20, [R1+0xb8] ;  /* 0x0000b80001147983 */ /* 0x002f680000300800 */
[----:B------:R1:W-:Y:S04]  /*103e0*/  STS.U8 [R3+UR4+0x380], R23 ;  /* 0x0003801703007988 */ /* 0x0003e80008000004 */
[----:B0-----:R-:W5:Y:S04]  /*103f0*/  LDL.LU R10, [R1+0xfc] ;  /* 0x0000fc00010a7983 */ /* 0x001f680000300800 */
[----:B------:R-:W5:Y:S04]  /*10400*/  LDL.LU R5, [R1+0xf8] ;  /* 0x0000f80001057983 */ /* 0x000f680000300800 */
[----:B------:R0:W-:Y:S04]  /*10410*/  STS.U8 [R3+UR4+0xb00], R6 ;  /* 0x000b000603007988 */ /* 0x0001e80008000004 */
[----:B-1----:R-:W5:Y:S04]  /*10420*/  LDL.LU R23, [R1+0x158] ;  /* 0x0001580001177983 */ /* 0x002f680000300800 */
[----:B------:R1:W-:Y:S04]  /*10430*/  STS.U8 [R3+UR4+0xb80], R17 ;  /* 0x000b801103007988 */ /* 0x0003e80008000004 */
[----:B0-----:R-:W5:Y:S04]  /*10440*/  LDL.LU R6, [R1+0x15c] ;  /* 0x00015c0001067983 */ /* 0x001f680000300800 */
[----:B------:R0:W-:Y:S04]  /*10450*/  STS.U8 [R3+UR4+0x2300], R9 ;  /* 0x0023000903007988 */ /* 0x0001e80008000004 */
[----:B-1----:R-:W5:Y:S04]  /*10460*/  LDL.LU R17, [R1+0x194] ;  /* 0x0001940001117983 */ /* 0x002f680000300800 */
[----:B----4-:R1:W-:Y:S04]  /*10470*/  STS.U8 [R3+UR4+0x2380], R26 ;  /* 0x0023801a03007988 */ /* 0x0103e80008000004 */
[----:B0-----:R-:W4:Y:S04]  /*10480*/  LDL.LU R9, [R1+0x1a0] ;  /* 0x0001a00001097983 */ /* 0x001f280000300800 */
[----:B-1----:R-:W4:Y:S04]  /*10490*/  LDL.LU R26, [R1+0x1f0] ;  /* 0x0001f000011a7983 */ /* 0x002f280000300800 */
[----:B---3--:R0:W-:Y:S04]  /*104a0*/  STS.U8 [R3+UR4+0x2b00], R25 ;  /* 0x002b001903007988 */ /* 0x0081e80008000004 */
[----:B------:R1:W-:Y:S04]  /*104b0*/  STS.U8 [R3+UR4+0x2b80], R8 ;  /* 0x002b800803007988 */ /* 0x0003e80008000004 */
[----:B0-----:R-:W3:Y:S04]  /*104c0*/  LDL.LU R25, [R1+0x1f4] ;  /* 0x0001f40001197983 */ /* 0x001ee80000300800 */
[----:B-1----:R-:W3:Y:S04]  /*104d0*/  LDL.LU R8, [R1+0x238] ;  /* 0x0002380001087983 */ /* 0x002ee80000300800 */
[----:B--2---:R0:W-:Y:S02]  /*104e0*/  STS.U8 [R3+UR4+0x3300], R2 ;  /* 0x0033000203007988 */ /* 0x0041e40008000004 */
[----:B0-----:R-:W0:Y:S02]  /*104f0*/  S2R R2, SR_TID.X ;  /* 0x0000000000027919 */ /* 0x001e240000002100 */
[----:B------:R-:W-:Y:S04]  /*10500*/  STS.U8 [R3+UR4+0x3380], R11 ;  /* 0x0033800b03007988 */ /* 0x000fe80008000004 */
[----:B------:R-:W-:Y:S04]  /*10510*/  STS.U8 [R3+UR4+0x3b00], R4 ;  /* 0x003b000403007988 */ /* 0x000fe80008000004 */
[----:B------:R1:W-:Y:S04]  /*10520*/  STS.U8 [R3+UR4+0x3b80], R28 ;  /* 0x003b801c03007988 */ /* 0x0003e80008000004 */
[----:B-1----:R-:W2:Y:S04]  /*10530*/  LDL.LU R3, [R1+0x234] ;  /* 0x0002340001037983 */ /* 0x002ea80000300800 */
[----:B------:R-:W2:Y:S04]  /*10540*/  LDL.LU R11, [R1+0x11c] ;  /* 0x00011c00010b7983 */ /* 0x000ea80000300800 */
[----:B------:R-:W2:Y:S01]  /*10550*/  LDL.LU R4, [R1+0x118] ;  /* 0x0001180001047983 */ /* 0x000ea20000300800 */
[----:B0-----:R-:W-:-:S03]  /*10560*/  LOP3.LUT R2, R2, 0x7f, RZ, 0xc0, !PT ;  /* 0x0000007f02027812 */ /* 0x001fc600078ec0ff */
[----:B------:R-:W2:Y:S01]  /*10570*/  LDL.LU R28, [R1+0x160] ;  /* 0x00016000011c7983 */ /* 0x000ea20000300800 */
[----:B------:R-:W-:-:S05]  /*10580*/  LOP3.LUT R2, R2, 0x40, RZ, 0x3c, !PT ;  /* 0x0000004002027812 */ /* 0x000fca00078e3cff */
[----:B------:R0:W-:Y:S04]  /*10590*/  STS.U8 [R2+UR4+0xc00], R7 ;  /* 0x000c000702007988 */ /* 0x0001e80008000004 */
[----:B------:R1:W-:Y:S04]  /*105a0*/  STS.U8 [R2+UR4+0x400], R22 ;  /* 0x0004001602007988 */ /* 0x0003e80008000004 */
[----:B------:R1:W-:Y:S04]  /*105b0*/  STS.U8 [R2+UR4+0x480], R21 ;  /* 0x0004801502007988 */ /* 0x0003e80008000004 */
[----:B0-----:R-:W2:Y:S04]  /*105c0*/  LDL.LU R7, [R1+0xc8] ;  /* 0x0000c80001077983 */ /* 0x001ea80000300800 */
[----:B-1----:R-:W2:Y:S04]  /*105d0*/  LDL.LU R22, [R1+0x168] ;  /* 0x0001680001167983 */ /* 0x002ea80000300800 */
[----:B------:R0:W-:Y:S04]  /*105e0*/  STS.U8 [R2+UR4+0xc80], R18 ;  /* 0x000c801202007988 */ /* 0x0001e80008000004 */
[----:B------:R-:W2:Y:S04]  /*105f0*/  LDL.LU R21, [R1+0x1a8] ;  /* 0x0001a80001157983 */ /* 0x000ea80000300800 */
[----:B-----5:R1:W-:Y:S04]  /*10600*/  STS.U8 [R2+UR4+0x1400], R19 ;  /* 0x0014001302007988 */ /* 0x0203e80008000004 */
[----:B0-----:R-:W5:Y:S04]  /*10610*/  LDL.LU R18, [R1+0x1a4] ;  /* 0x0001a40001127983 */ /* 0x001f680000300800 */
[----:B------:R0:W-:Y:S04]  /*10620*/  STS.U8 [R2+UR4+0x1480], R20 ;  /* 0x0014801402007988 */ /* 0x0001e80008000004 */
[----:B-1----:R-:W5:Y:S04]  /*10630*/  LDL.LU R19, [R1+0x920] ;  /* 0x0009200001137983 */ /* 0x002f680000300800 */
[----:B------:R1:W-:Y:S04]  /*10640*/  STS.U8 [R2+UR4+0x1c00], R10 ;  /* 0x001c000a02007988 */ /* 0x0003e80008000004 */
        /* <DEDUP_REMOVED lines=9> */
[----:B----4-:R0:W-:Y:S04]  /*106e0*/  STS.U8 [R2+UR4+0x2c80], R9 ;  /* 0x002c800902007988 */ /* 0x0101e80008000004 */
[----:B-1----:R-:W4:Y:S04]  /*106f0*/  LDL.LU R17, [R1+0x244] ;  /* 0x0002440001117983 */ /* 0x002f280000300800 */
[----:B------:R1:W-:Y:S04]  /*10700*/  STS.U8 [R2+UR4+0x3400], R26 ;  /* 0x0034001a02007988 */ /* 0x0003e80008000004 */
        /* <DEDUP_REMOVED lines=8> */
[----:B------:R-:W2:Y:S01]  /*10790*/  LDL.LU R2, [R1+0xc4] ;  /* 0x0000c40001027983 */ /* 0x000ea20000300800 */
[----:B0-----:R-:W-:-:S04]  /*107a0*/  LOP3.LUT R3, R3, 0x7f, RZ, 0xc0, !PT ;  /* 0x0000007f03037812 */ /* 0x001fc800078ec0ff */
[----:B------:R-:W-:-:S05]  /*107b0*/  LOP3.LUT R3, R3, 0x50, RZ, 0x3c, !PT ;  /* 0x0000005003037812 */ /* 0x000fca00078e3cff */
[----:B------:R0:W-:Y:S04]  /*107c0*/  STS.U8 [R3+UR4+0x1d80], R4 ;  /* 0x001d800403007988 */ /* 0x0001e80008000004 */
[----:B------:R-:W-:Y:S04]  /*107d0*/  STS.U8 [R3+UR4+0x2500], R28 ;  /* 0x0025001c03007988 */ /* 0x000fe80008000004 */
[----:B------:R-:W-:Y:S01]  /*107e0*/  STS.U8 [R3+UR4+0x2580], R22 ;  /* 0x0025801603007988 */ /* 0x000fe20008000004 */
[----:B0-----:R-:W-:-:S03]  /*107f0*/  LOP3.LUT R4, R24, 0x7f, RZ, 0xc0, !PT ;  /* 0x0000007f18047812 */ /* 0x001fc600078ec0ff */
[----:B------:R-:W-:Y:S04]  /*10800*/  STS.U8 [R3+UR4+0x2d00], R21 ;  /* 0x002d001503007988 */ /* 0x000fe80008000004 */
[----:B-----5:R-:W-:Y:S04]  /*10810*/  STS.U8 [R3+UR4+0x2d80], R18 ;  /* 0x002d801203007988 */ /* 0x020fe80008000004 */
[----:B----4-:R0:W-:Y:S04]  /*10820*/  STS.U8 [R3+UR4+0x500], R26 ;  /* 0x0005001a03007988 */ /* 0x0101e80008000004 */
[----:B0-----:R-:W4:Y:S04]  /*10830*/  LDL.LU R26, [R1+0x54] ;  /* 0x00005400011a7983 */ /* 0x001f280000300800 */
[----:B------:R-:W5:Y:S04]  /*10840*/  LDL.LU R28, [R1+0xcc] ;  /* 0x0000cc00011c7983 */ /* 0x000f680000300800 */
[----:B------:R-:W5:Y:S04]  /*10850*/  LDL.LU R24, [R1+0xdc] ;  /* 0x0000dc0001187983 */ /* 0x000f680000300800 */
[----:B------:R-:W5:Y:S04]  /*10860*/  LDL.LU R22, [R1+0x134] ;  /* 0x0001340001167983 */ /* 0x000f680000300800 */
[----:B------:R-:W5:Y:S04]  /*10870*/  LDL.LU R21, [R1+0x138] ;  /* 0x0001380001157983 */ /* 0x000f680000300800 */
[----:B------:R-:W5:Y:S04]  /*10880*/  LDL.LU R18, [R1+0x178] ;  /* 0x0001780001127983 */ /* 0x000f680000300800 */
[----:B---3--:R0:W-:Y:S04]  /*10890*/  STS.U8 [R3+UR4+0xd00], R8 ;  /* 0x000d000803007988 */ /* 0x0081e80008000004 */
[----:B0-----:R-:W3:Y:S04]  /*108a0*/  LDL.LU R8, [R1+0x250] ;  /* 0x0002500001087983 */ /* 0x001ee80000300800 */
[----:B------:R-:W-:Y:S04]  /*108b0*/  STS.U8 [R3+UR4+0x580], R25 ;  /* 0x0005801903007988 */ /* 0x000fe80008000004 */
[----:B------:R-:W-:Y:S04]  /*108c0*/  STS.U8 [R3+UR4+0x1580], R7 ;  /* 0x0015800703007988 */ /* 0x000fe80008000004 */
[----:B------:R-:W-:Y:S04]  /*108d0*/  STS.U8 [R3+UR4+0x1d00], R11 ;  /* 0x001d000b03007988 */ /* 0x000fe80008000004 */
[----:B------:R-:W-:Y:S04]  /*108e0*/  STS.U8 [R3+UR4+0x3500], R5 ;  /* 0x0035000503007988 */ /* 0x000fe80008000004 */
[----:B------:R-:W-:Y:S04]  /*108f0*/  STS.U8 [R3+UR4+0x3580], R23 ;  /* 0x0035801703007988 */ /* 0x000fe80008000004 */
[----:B------:R-:W-:Y:S04]  /*10900*/  STS.U8 [R3+UR4+0x3d00], R6 ;  /* 0x003d000603007988 */ /* 0x000fe80008000004 */
[----:B------:R-:W-:Y:S04]  /*10910*/  STS.U8 [R3+UR4+0x3d80], R17 ;  /* 0x003d801103007988 */ /* 0x000fe80008000004 */
[----:B--2---:R0:W-:Y:S02]  /*10920*/  STS.U8 [R3+UR4+0x1500], R2 ;  /* 0x0015000203007988 */ /* 0x0041e40008000004 */
[----:B0-----:R-:W-:-:S02]  /*10930*/  LOP3.LUT R2, R4, 0x60, RZ, 0x3c, !PT ;  /* 0x0000006004027812 */ /* 0x001fc400078e3cff */
[----:B------:R-:W2:Y:S04]  /*10940*/  LDL.LU R4, [R1+0x174] ;  /* 0x0001740001047983 */ /* 0x000ea80000300800 */
[----:B----4-:R0:W-:Y:S04]  /*10950*/  STS.U8 [R3+UR4+0xd80], R26 ;  /* 0x000d801a03007988 */ /* 0x0101e80008000004 */
[----:B------:R1:W-:Y:S04]  /*10960*/  STS.U8 [R2+UR4+0x600], R20 ;  /* 0x0006001402007988 */ /* 0x0003e80008000004 */
[----:B0-----:R-:W4:Y:S04]  /*10970*/  LDL.LU R3, [R1+0x1d0] ;  /* 0x0001d00001037983 */ /* 0x001f280000300800 */
[----:B------:R-:W4:Y:S04]  /*10980*/  LDL.LU R25, [R1+0xe4] ;  /* 0x0000e40001197983 */ /* 0x000f280000300800 */
[----:B------:R-:W4:Y:S04]  /*10990*/  LDL.LU R26, [R1+0xe0] ;  /* 0x0000e000011a7983 */ /* 0x000f280000300800 */
[----:B------:R-:W4:Y:S04]  /*109a0*/  LDL.LU R7, [R1+0x13c] ;  /* 0x00013c0001077983 */ /* 0x000f280000300800 */
[----:B------:R-:W4:Y:S04]  /*109b0*/  LDL.LU R11, [R1+0x144] ;  /* 0x00014400010b7983 */ /* 0x000f280000300800 */
[----:B------:R-:W4:Y:S04]  /*109c0*/  LDL.LU R5, [R1+0x180] ;  /* 0x0001800001057983 */ /* 0x000f280000300800 */
[----:B------:R-:W4:Y:S04]  /*109d0*/  LDL.LU R17, [R1+0x1d8] ;  /* 0x0001d80001117983 */ /* 0x000f280000300800 */
[----:B-1----:R-:W4:Y:S04]  /*109e0*/  LDL.LU R20, [R1+0x254] ;  /* 0x0002540001147983 */ /* 0x002f280000300800 */
[----:B------:R0:W-:Y:S04]  /*109f0*/  STS.U8 [R2+UR4+0x680], R19 ;  /* 0x0006801302007988 */ /* 0x0001e80008000004 */
[----:B------:R1:W-:Y:S04]  /*10a00*/  STS.U8 [R2+UR4+0xe00], R10 ;  /* 0x000e000a02007988 */ /* 0x0003e80008000004 */
[----:B------:R3:W-:Y:S04]  /*10a10*/  STS.U8 [R2+UR4+0xe80], R9 ;  /* 0x000e800902007988 */ /* 0x0007e80008000004 */
[----:B0-----:R-:W4:Y:S04]  /*10a20*/  LDL.LU R19, [R1+0x200] ;  /* 0x0002000001137983 */ /* 0x001f280000300800 */
[----:B-1----:R-:W4:Y:S04]  /*10a30*/  LDL.LU R10, [R1+0x204] ;  /* 0x00020400010a7983 */ /* 0x002f280000300800 */
[----:B---3--:R-:W3:Y:S04]  /*10a40*/  LDL.LU R9, [R1+0x1d4] ;  /* 0x0001d40001097983 */ /* 0x008ee80000300800 */
[----:B------:R-:W3:Y:S04]  /*10a50*/  LDL.LU R23, [R1+0x214] ;  /* 0x0002140001177983 */ /* 0x000ee80000300800 */
[----:B-----5:R0:W-:Y:S04]  /*10a60*/  STS.U8 [R2+UR4+0x1600], R28 ;  /* 0x0016001c02007988 */ /* 0x0201e80008000004 */
[----:B------:R-:W5:Y:S04]  /*10a70*/  LDL.LU R6, [R1+0x21c] ;  /* 0x00021c0001067983 */ /* 0x000f680000300800 */
        /* <DEDUP_REMOVED lines=8> */
[----:B0-----:R-:W5:Y:S04]  /*10b00*/  LDL.LU R18, [R1+0x8f8] ;  /* 0x0008f80001127983 */ /* 0x001f680000300800 */
[----:B------:R-:W-:Y:S04]  /*10b10*/  STS.U8 [R2+UR4+0x3e80], R8 ;  /* 0x003e800802007988 */ /* 0x000fe80008000004 */
[----:B--2---:R0:W-:Y:S02]  /*10b20*/  STS.U8 [R2+UR4+0x2680], R4 ;  /* 0x0026800402007988 */ /* 0x0041e40008000004 */
[----:B0-----:R-:W0:Y:S02]  /*10b30*/  S2R R4, SR_TID.X ;  /* 0x0000000000047919 */ /* 0x001e240000002100 */
[----:B0-----:R-:W-:Y:S01]  /*10b40*/  LOP3.LUT R4, R4, 0x7f, RZ, 0xc0, !PT ;  /* 0x0000007f04047812 */ /* 0x001fe200078ec0ff */
[----:B----4-:R0:W-:Y:S03]  /*10b50*/  STS.U8 [R2+UR4+0x2e80], R3 ;  /* 0x002e800302007988 */ /* 0x0101e60008000004 */
[----:B0-----:R-:W-:Y:S01]  /*10b60*/  LOP3.LUT R3, R4, 0x70, RZ, 0x3c, !PT ;  /* 0x0000007004037812 */ /* 0x001fe200078e3cff */
[----:B------:R-:W-:Y:S04]  /*10b70*/  STS.U8 [R2+UR4+0x3e00], R20 ;  /* 0x003e001402007988 */ /* 0x000fe80008000004 */
[----:B------:R-:W-:Y:S04]  /*10b80*/  STS.U8 [R2+UR4+0x3680], R19 ;  /* 0x0036801302007988 */ /* 0x000fe80008000004 */
[----:B------:R-:W-:Y:S04]  /*10b90*/  STS.U8 [R2+UR4+0x3600], R10 ;  /* 0x0036000a02007988 */ /* 0x000fe80008000004 */
[----:B---3--:R0:W-:Y:S04]  /*10ba0*/  STS.U8 [R2+UR4+0x2e00], R9 ;  /* 0x002e000902007988 */ /* 0x0081e80008000004 */
[----:B------:R1:W-:Y:S04]  /*10bb0*/  STS.U8 [R3+UR4+0x2f00], R17 ;  /* 0x002f001103007988 */ /* 0x0003e80008000004 */
[----:B------:R-:W-:Y:S04]  /*10bc0*/  STS.U8 [R3+UR4+0x3700], R23 ;  /* 0x0037001703007988 */ /* 0x000fe80008000004 */
[----:B0-----:R-:W2:Y:S04]  /*10bd0*/  LDL.LU R2, [R1+0x18] ;  /* 0x0000180001027983 */ /* 0x001ea80000300800 */
[----:B-1----:R-:W3:Y:S04]  /*10be0*/  LDL.LU R17, [R1] ;  /* 0x0000000001117983 */ /* 0x002ee80000300800 */
[----:B-----5:R-:W-:Y:S04]  /*10bf0*/  STS.U8 [R3+UR4+0x700], R22 ;  /* 0x0007001603007988 */ /* 0x020fe80008000004 */
[----:B------:R0:W-:Y:S04]  /*10c00*/  STS.U8 [R3+UR4+0xf00], R21 ;  /* 0x000f001503007988 */ /* 0x0001e80008000004 */
[----:B------:R1:W-:Y:S04]  /*10c10*/  STS.U8 [R3+UR4+0xf80], R18 ;  /* 0x000f801203007988 */ /* 0x0003e80008000004 */
[----:B0-----:R-:W4:Y:S04]  /*10c20*/  LDL.LU.64 R20, [R1+0x40] ;  /* 0x0000400001147983 */ /* 0x001f280000300a00 */
[----:B------:R-:W4:Y:S04]  /*10c30*/  LDL.LU.64 R22, [R1+0x48] ;  /* 0x0000480001167983 */ /* 0x000f280000300a00 */
[----:B-1----:R-:W5:Y:S04]  /*10c40*/  LDL.LU R18, [R1+0x9c] ;  /* 0x00009c0001127983 */ /* 0x002f680000300800 */
[----:B-----5:R0:W-:Y:S04]  /*10c50*/  STL [R1+0x8f4], R18 ;  /* 0x0008f41201007387 */ /* 0x0201e80000100800 */
[----:B0-----:R-:W5:Y:S04]  /*10c60*/  LDL.LU R18, [R1+0x84] ;  /* 0x0000840001127983 */ /* 0x001f680000300800 */
[----:B------:R-:W2:Y:S04]  /*10c70*/  LDL.LU R19, [R1+0xb0] ;  /* 0x0000b00001137983 */ /* 0x000ea80000300800 */
[----:B--2---:R0:W-:Y:S04]  /*10c80*/  STL [R1+0x8ec], R19 ;  /* 0x0008ec1301007387 */ /* 0x0041e80000100800 */
[----:B0-----:R-:W2:Y:S04]  /*10c90*/  LDL.LU R19, [R1+0x98] ;  /* 0x0000980001137983 */ /* 0x001ea80000300800 */
[----:B------:R-:W-:Y:S04]  /*10ca0*/  STS.U8 [R3+UR4+0x2f80], R27 ;  /* 0x002f801b03007988 */ /* 0x000fe80008000004 */
[----:B------:R-:W-:Y:S04]  /*10cb0*/  STS.U8 [R3+UR4+0x2700], R29 ;  /* 0x0027001d03007988 */ /* 0x000fe80008000004 */
[----:B--2---:R0:W-:Y:S04]  /*10cc0*/  STL [R1+0x8f0], R19 ;  /* 0x0008f01301007387 */ /* 0x0041e80000100800 */
[----:B0-----:R-:W2:Y:S04]  /*10cd0*/  LDL.LU R19, [R1+0xa0] ;  /* 0x0000a00001137983 */ /* 0x001ea80000300800 */
[----:B------:R-:W2:Y:S04]  /*10ce0*/  LDL.LU R27, [R1+0x114] ;  /* 0x00011400011b7983 */ /* 0x000ea80000300800 */
[----:B------:R-:W2:Y:S04]  /*10cf0*/  LDL.LU R29, [R1+0x110] ;  /* 0x00011000011d7983 */ /* 0x000ea80000300800 */
[----:B------:R-:W-:Y:S04]  /*10d00*/  STS.U8 [R3+UR4+0x780], R24 ;  /* 0x0007801803007988 */ /* 0x000fe80008000004 */
[----:B------:R-:W-:Y:S04]  /*10d10*/  STS.U8 [R3+UR4+0x1700], R25 ;  /* 0x0017001903007988 */ /* 0x000fe80008000004 */
[----:B------:R-:W-:Y:S04]  /*10d20*/  STS.U8 [R3+UR4+0x1780], R26 ;  /* 0x0017801a03007988 */ /* 0x000fe80008000004 */
[----:B--2---:R0:W-:Y:S04]  /*10d30*/  STL [R1+0x8e8], R29 ;  /* 0x0008e81d01007387 */ /* 0x0041e80000100800 */
[----:B0-----:R-:W2:Y:S04]  /*10d40*/  LDL.LU R29, [R1+0xb4] ;  /* 0x0000b400011d7983 */ /* 0x001ea80000300800 */
[----:B------:R-:W2:Y:S04]  /*10d50*/  LDL.LU R24, [R1+0x10c] ;  /* 0x00010c0001187983 */ /* 0x000ea80000300800 */
[----:B------:R-:W2:Y:S04]  /*10d60*/  LDL.LU R25, [R1+0x108] ;  /* 0x0001080001197983 */ /* 0x000ea80000300800 */
[----:B------:R-:W2:Y:S04]  /*10d70*/  LDL.LU R26, [R1+0x124] ;  /* 0x00012400011a7983 */ /* 0x000ea80000300800 */
[----:B------:R-:W-:Y:S04]  /*10d80*/  STS.U8 [R3+UR4+0x3f00], R28 ;  /* 0x003f001c03007988 */ /* 0x000fe80008000004 */
[----:B------:R-:W-:Y:S04]  /*10d90*/  STS.U8 [R3+UR4+0x1f00], R7 ;  /* 0x001f000703007988 */ /* 0x000fe80008000004 */
[----:B------:R-:W-:Y:S04]  /*10da0*/  STS.U8 [R3+UR4+0x1f80], R11 ;  /* 0x001f800b03007988 */ /* 0x000fe80008000004 */
[----:B------:R-:W-:Y:S04]  /*10db0*/  STS.U8 [R3+UR4+0x2780], R5 ;  /* 0x0027800503007988 */ /* 0x000fe80008000004 */
[----:B------:R-:W-:Y:S04]  /*10dc0*/  STS.U8 [R3+UR4+0x3780], R6 ;  /* 0x0037800603007988 */ /* 0x000fe80008000004 */
[----:B------:R-:W-:Y:S01]  /*10dd0*/  STS.U8 [R3+UR4+0x3f80], R14 ;  /* 0x003f800e03007988 */ /* 0x000fe20008000004 */
[----:B------:R-:W0:Y:S01]  /*10de0*/  S2UR UR7, SR_CgaCtaId ;  /* 0x00000000000779c3 */ /* 0x000e220000008800 */
[----:B------:R-:W-:-:S02]  /*10df0*/  UMOV UR6, 0x400 ;  /* 0x0000040000067882 */ /* 0x000fc40000000000 */
[----:B--2---:R1:W-:Y:S04]  /*10e00*/  STL.64 [R1+0x8e0], R26 ;  /* 0x0008e01a01007387 */ /* 0x0043e80000100a00 */
[----:B-1----:R-:W2:Y:S04]  /*10e10*/  LDL.LU R27, [R1+0x1c] ;  /* 0x00001c00011b7983 */ /* 0x002ea80000300800 */
[----:B------:R1:W-:Y:S04]  /*10e20*/  STL.64 [R1+0x8d8], R24 ;  /* 0x0008d81801007387 */ /* 0x0003e80000100a00 */
[----:B------:R-:W3:Y:S04]  /*10e30*/  LDL.LU R28, [R1+0x120] ;  /* 0x00012000011c7983 */ /* 0x000ee80000300800 */
[----:B------:R-:W3:Y:S01]  /*10e40*/  LDL.LU R3, [R1+0x14] ;  /* 0x0000140001037983 */ /* 0x000ee20000300800 */
[----:B0-----:R-:W-:Y:S01]  /*10e50*/  ULEA UR6, UR7, UR6, 0x18 ;  /* 0x0000000607067291 */ /* 0x001fe2000f8ec0ff */
[----:B------:R-:W-:Y:S01]  /*10e60*/  BAR.SYNC.DEFER_BLOCKING 0x0 ;  /* 0x0000000000007b1d */ /* 0x000fe20000010000 */
[----:B------:R-:W-:-:S05]  /*10e70*/  IMAD R15, R15, 0x100, R16 ;  /* 0x000001000f0f7824 */ /* 0x000fca00078e0210 */
[----:B-1----:R-:W4:Y:S04]  /*10e80*/  LDL.LU.64 R24, [R1+0x60] ;  /* 0x0000600001187983 */ /* 0x002f280000300a00 */
[----:B------:R-:W0:Y:S04]  /*10e90*/  LDSM.16.M88.4 R8, [R0+UR6] ;  /* 0x000000060008783b */ /* 0x000e280008000200 */
[----:B------:R-:W1:Y:S01]  /*10ea0*/  LDSM.16.M88.4 R4, [R0+UR6+0x2000] ;  /* 0x002000060004783b */ /* 0x000e620008000200 */
[----:B0-----:R-:W-:Y:S01]  /*10eb0*/  F2FP.F16.E4M3.UNPACK_B R16, R8 ;  /* 0x00000008ff10723e */ /* 0x001fe200020006ff */
[----:B--2---:R-:W-:-:S02]  /*10ec0*/  IMAD R2, R2, 0x100, R27 ;  /* 0x0000010002027824 */ /* 0x004fc400078e021b */
[----:B------:R-:W2:Y:S01]  /*10ed0*/  LDL.LU.64 R26, [R1+0x68] ;  /* 0x00006800011a7983 */ /* 0x000ea20000300a00 */
[----:B---3--:R-:W-:Y:S02]  /*10ee0*/  IMAD R14, R17, 0x100, R3 ;  /* 0x00000100110e7824 */ /* 0x008fe400078e0203 */
[----:B------:R-:W-:Y:S01]  /*10ef0*/  IMAD R3, R12, 0x100, R13 ;  /* 0x000001000c037824 */ /* 0x000fe200078e020d */
[----:B------:R-:W-:Y:S02]  /*10f00*/  F2FP.F16.E4M3.UNPACK_B R13, R15 ;  /* 0x0000000fff0d723e */ /* 0x000fe400020006ff */
[----:B------:R-:W-:Y:S02]  /*10f10*/  F2FP.F16.E4M3.UNPACK_B R12, R2 ;  /* 0x00000002ff0c723e */ /* 0x000fe400020006ff */
[----:B------:R-:W-:Y:S02]  /*10f20*/  F2FP.F16.E4M3.UNPACK_B R14, R14 ;  /* 0x0000000eff0e723e */ /* 0x000fe400020006ff */
[----:B------:R-:W-:-:S02]  /*10f30*/  F2FP.F16.E4M3.UNPACK_B R15, R3 ;  /* 0x00000003ff0f723e */ /* 0x000fc400020006ff */
[----:B------:R-:W-:-:S07]  /*10f40*/  F2FP.F16.E4M3.UNPACK_B R17, R9 ;  /* 0x00000009ff11723e */ /* 0x000fce00020006ff */
[----:B----4-:R-:W-:Y:S01]  /*10f50*/  HMMA.16816.F32 R20, R12, R16, R20 ;  /* 0x000000100c14723c */ /* 0x010fe20000001814 */
[----:B------:R-:W5:Y:S04]  /*10f60*/  LDL.LU R16, [R1+0x80] ;  /* 0x0000800001107983 */ /* 0x000f680000300800 */
[----:B------:R-:W3:Y:S01]  /*10f70*/  LDL.LU R17, [R1+0x90] ;  /* 0x0000900001117983 */ /* 0x000ee20000300800 */
[----:B-----5:R-:W-:-:S03]  /*10f80*/  IMAD R16, R16, 0x100, R18 ;  /* 0x0000010010107824 */ /* 0x020fc600078e0212 */
[----:B------:R-:W4:Y:S02]  /*10f90*/  LDL.LU R18, [R1+0x8f4] ;  /* 0x0008f40001127983 */ /* 0x000f240000300800 */
[----:B----4-:R-:W-:Y:S02]  /*10fa0*/  IMAD R18, R18, 0x100, R19 ;  /* 0x0000010012127824 */ /* 0x010fe400078e0213 */
[----:B------:R-:W3:Y:S01]  /*10fb0*/  LDL.LU R19, [R1+0x8f0] ;  /* 0x0008f00001137983 */ /* 0x000ee20000300800 */
[----:B-1----:R-:W-:Y:S02]  /*10fc0*/  F2FP.F16.E4M3.UNPACK_B R2, R4 ;  /* 0x00000004ff02723e */ /* 0x002fe400020006ff */
[----:B------:R-:W-:Y:S01]  /*10fd0*/  F2FP.F16.E4M3.UNPACK_B R3, R5 ;  /* 0x00000005ff03723e */ /* 0x000fe200020006ff */
[----:B---3--:R-:W-:Y:S02]  /*10fe0*/  IMAD R17, R17, 0x100, R19 ;  /* 0x0000010011117824 */ /* 0x008fe400078e0213 */
[----:B------:R-:W3:Y:S04]  /*10ff0*/  LDL.LU R19, [R1+0x8ec] ;  /* 0x0008ec0001137983 */ /* 0x000ee80000300800 */
[----:B--2---:R-:W-:Y:S01]  /*11000*/  HMMA.16816.F32 R12, R12, R2, R24 ;  /* 0x000000020c0c723c */ /* 0x004fe20000001818 */
[----:B------:R-:W-:-:S02]  /*11010*/  F2FP.F16.E4M3.UNPACK_B R16, R16 ;  /* 0x00000010ff10723e */ /* 0x000fc400020006ff */
[----:B------:R-:W-:Y:S02]  /*11020*/  F2FP.F16.E4M3.UNPACK_B R18, R18 ;  /* 0x00000012ff12723e */ /* 0x000fe400020006ff */
[----:B------:R-:W-:Y:S02]  /*11030*/  F2FP.F16.E4M3.UNPACK_B R17, R17 ;  /* 0x00000011ff11723e */ /* 0x000fe400020006ff */
[----:B------:R-:W-:Y:S02]  /*11040*/  F2FP.F16.E4M3.UNPACK_B R4, R4.H1 ;  /* 0x00000004ff04723e */ /* 0x000fe400030006ff */
[----:B------:R-:W-:Y:S01]  /*11050*/  F2FP.F16.E4M3.UNPACK_B R5, R5.H1 ;  /* 0x00000005ff05723e */ /* 0x000fe200030006ff */
[----:B---3--:R-:W-:Y:S02]  /*11060*/  IMAD R19, R19, 0x100, R29 ;  /* 0x0000010013137824 */ /* 0x008fe400078e021d */
[----:B------:R-:W2:Y:S04]  /*11070*/  LDL.LU R29, [R1+0x8e8] ;  /* 0x0008e800011d7983 */ /* 0x000ea80000300800 */
[----:B------:R-:W2:Y:S04]  /*11080*/  LDL.LU.64 R26, [R1+0x8e0] ;  /* 0x0008e000011a7983 */ /* 0x000ea80000300a00 */
[----:B------:R-:W3:Y:S04]  /*11090*/  LDL.LU.64 R24, [R1+0x8d8] ;  /* 0x0008d80001187983 */ /* 0x000ee80000300a00 */
[----:B------:R-:W4:Y:S04]  /*110a0*/  LDL.LU R2, [R1+0x104] ;  /* 0x0001040001027983 */ /* 0x000f280000300800 */
[----:B------:R-:W4:Y:S01]  /*110b0*/  LDL.LU R3, [R1+0x100] ;  /* 0x0001000001037983 */ /* 0x000f220000300800 */
[----:B------:R-:W-:-:S07]  /*110c0*/  F2FP.F16.E4M3.UNPACK_B R19, R19 ;  /* 0x00000013ff13723e */ /* 0x000fce00020006ff */
[----:B------:R-:W-:Y:S01]  /*110d0*/  HMMA.16816.F32 R12, R16, R4, R12 ;  /* 0x00000004100c723c */ /* 0x000fe2000000180c */
[----:B------:R-:W-:Y:S02]  /*110e0*/  F2FP.F16.E4M3.UNPACK_B R8, R8.H1 ;  /* 0x00000008ff08723e */ /* 0x000fe400030006ff */
[----:B------:R-:W-:-:S07]  /*110f0*/  F2FP.F16.E4M3.UNPACK_B R9, R9.H1 ;  /* 0x00000009ff09723e */ /* 0x000fce00030006ff */
[----:B------:R-:W-:Y:S01]  /*11100*/  HMMA.16816.F32 R20, R16, R8, R20 ;  /* 0x000000081014723c */ /* 0x000fe20000001814 */
[----:B--2---:R-:W-:Y:S02]  /*11110*/  IMAD R8, R29, 0x100, R27 ;  /* 0x000001001d087824 */ /* 0x004fe400078e021b */
[----:B------:R-:W2:Y:S06]  /*11120*/  LDL.LU R29, [R1+0x1c8] ;  /* 0x0001c800011d7983 */ /* 0x000eac0000300800 */
[----:B------:R0:W-:Y:S04]  /*11130*/  STL [R1], R12 ;  /* 0x0000000c01007387 */ /* 0x0001e80000100800 */
[----:B------:R-:W5:Y:S01]  /*11140*/  LDL.LU R4, [R1+0x1b4] ;  /* 0x0001b40001047983 */ /* 0x000f620000300800 */
[----:B----4-:R-:W-:-:S02]  /*11150*/  IMAD R9, R3, 0x100, R2 ;  /* 0x0000010003097824 */ /* 0x010fc400078e0202 */
[----:B------:R-:W-:Y:S01]  /*11160*/  IMAD R2, R28, 0x100, R26 ;  /* 0x000001001c027824 */ /* 0x000fe200078e021a */
[----:B------:R-:W2:Y:S04]  /*11170*/  LDL.LU R5, [R1+0x1cc] ;  /* 0x0001cc0001057983 */ /* 0x000ea80000300800 */
[----:B------:R-:W4:Y:S01]  /*11180*/  LDL.LU R28, [R1+0x240] ;  /* 0x00024000011c7983 */ /* 0x000f220000300800 */
[----:B---3--:R-:W-:Y:S01]  /*11190*/  IMAD R3, R25, 0x100, R24 ;  /* 0x0000010019037824 */ /* 0x008fe200078e0218 */
[----:B------:R-:W-:-:S05]  /*111a0*/  LOP3.LUT R24, R0, 0x40, RZ, 0x3c, !PT ;  /* 0x0000004000187812 */ /* 0x000fca00078e3cff */
[----:B------:R-:W1:Y:S01]  /*111b0*/  LDSM.16.M88.4 R16, [R24+UR6] ;  /* 0x000000061810783b */ /* 0x000e620008000200 */
[----:B------:R-:W-:Y:S01]  /*111c0*/  IMAD.MOV.U32 R27, RZ, RZ, R13 ;  /* 0x000000ffff1b7224 */ /* 0x000fe200078e000d */
[----:B------:R-:W-:Y:S01]  /*111d0*/  F2FP.F16.E4M3.UNPACK_B R13, R3 ;  /* 0x00000003ff0d723e */ /* 0x000fe200020006ff */
[----:B------:R-:W-:Y:S01]  /*111e0*/  IMAD.MOV.U32 R25, RZ, RZ, R15 ;  /* 0x000000ffff197224 */ /* 0x000fe200078e000f */
[----:B------:R-:W-:Y:S01]  /*111f0*/  F2FP.F16.E4M3.UNPACK_B R15, R2 ;  /* 0x00000002ff0f723e */ /* 0x000fe200020006ff */
[----:B------:R-:W-:Y:S01]  /*11200*/  IMAD.MOV.U32 R26, RZ, RZ, R14 ;  /* 0x000000ffff1a7224 */ /* 0x000fe200078e000e */
[----:B0-----:R-:W-:Y:S02]  /*11210*/  F2FP.F16.E4M3.UNPACK_B R12, R9 ;  /* 0x00000009ff0c723e */ /* 0x001fe400020006ff */
[----:B------:R-:W-:Y:S01]  /*11220*/  F2FP.F16.E4M3.UNPACK_B R14, R8 ;  /* 0x00000008ff0e723e */ /* 0x000fe200020006ff */
[----:B----4-:R0:W-:Y:S04]  /*11230*/  STL [R1+0x8bc], R28 ;  /* 0x0008bc1c01007387 */ /* 0x0101e80000100800 */
[----:B0-----:R-:W3:Y:S01]  /*11240*/  LDL.LU R28, [R1+0x22c] ;  /* 0x00022c00011c7983 */ /* 0x001ee20000300800 */
[----:B------:R-:W-:-:S02]  /*11250*/  F2FP.F16.E4M3.UNPACK_B R2, R10 ;  /* 0x0000000aff02723e */ /* 0x000fc400020006ff */
[----:B------:R-:W-:-:S07]  /*11260*/  F2FP.F16.E4M3.UNPACK_B R3, R11 ;  /* 0x0000000bff03723e */ /* 0x000fce00020006ff */
[----:B------:R-:W-:Y:S01]  /*11270*/  HMMA.16816.F32 R20, R12, R2, R20 ;  /* 0x000000020c14723c */ /* 0x000fe20000001814 */
[----:B------:R-:W-:Y:S04]  /*11280*/  STL [R1+0x14], R24 ;  /* 0x0000141801007387 */ /* 0x000fe80000100800 */
[----:B---3--:R0:W-:Y:S04]  /*11290*/  STL [R1+0x8c0], R28 ;  /* 0x0008c01c01007387 */ /* 0x0081e80000100800 */
[----:B0-----:R-:W3:Y:S04]  /*112a0*/  LDL.LU R28, [R1+0x218] ;  /* 0x00021800011c7983 */ /* 0x001ee80000300800 */
[----:B------:R-:W4:Y:S04]  /*112b0*/  LDL.LU R0, [R1+0x23c] ;  /* 0x00023c0001007983 */ /* 0x000f280000300800 */
[----:B------:R-:W3:Y:S04]  /*112c0*/  LDL.LU R9, [R1+0x1ac] ;  /* 0x0001ac0001097983 */ /* 0x000ee80000300800 */
[----:B------:R-:W3:Y:S04]  /*112d0*/  LDL.LU R8, [R1+0x198] ;  /* 0x0001980001087983 */ /* 0x000ee80000300800 */
[----:B-1----:R0:W-:Y:S04]  /*112e0*/  STL [R1+0x8b4], R18 ;  /* 0x0008b41201007387 */ /* 0x0021e80000100800 */
[----:B0-----:R-:W3:Y:S04]  /*112f0*/  LDL.LU R18, [R1+0x1b0] ;  /* 0x0001b00001127983 */ /* 0x001ee80000300800 */
[----:B------:R0:W-:Y:S04]  /*11300*/  STL [R1+0x8b0], R19 ;  /* 0x0008b01301007387 */ /* 0x0001e80000100800 */
[----:B0-----:R-:W5:Y:S04]  /*11310*/  LDL.LU R19, [R1+0x1b8] ;  /* 0x0001b80001137983 */ /* 0x001f680000300800 */
[----:B------:R0:W-:Y:S04]  /*11320*/  STL.64 [R1+0x8d0], R22 ;  /* 0x0008d01601007387 */ /* 0x0001e80000100a00 */
[----:B------:R1:W-:Y:S01]  /*11330*/  STL.64 [R1+0x8c8], R20 ;  /* 0x0008c81401007387 */ /* 0x0003e20000100a00 */
[----:B0-----:R-:W-:-:S02]  /*11340*/  IMAD.MOV.U32 R22, RZ, RZ, R26 ;  /* 0x000000ffff167224 */ /* 0x001fc400078e001a */
[----:B------:R-:W-:Y:S02]  /*11350*/  IMAD.MOV.U32 R23, RZ, RZ, R25 ;  /* 0x000000ffff177224 */ /* 0x000fe400078e0019 */
[----:B-1----:R-:W-:Y:S01]  /*11360*/  IMAD.MOV.U32 R21, RZ, RZ, R27 ;  /* 0x000000ffff157224 */ /* 0x002fe200078e001b */
[----:B------:R-:W4:Y:S04]  /*11370*/  LDL.LU R20, [R1] ;  /* 0x0000000001147983 */ /* 0x000f280000300800 */
[----:B------:R-:W0:Y:S04]  /*11380*/  LDSM.16.M88.4 R24, [R24+UR6+0x2000] ;  /* 0x002000061818783b */ /* 0x000e280008000200 */
[----:B0-----:R0:W-:Y:S04]  /*11390*/  STL [R1+0x8b8], R27 ;  /* 0x0008b81b01007387 */ /* 0x0011e80000100800 */
[----:B0-----:R-:W4:Y:S01]  /*113a0*/  LDL.LU R27, [R1+0x19c] ;  /* 0x00019c00011b7983 */ /* 0x001f220000300800 */
[----:B------:R-:W-:-:S02]  /*113b0*/  F2FP.F16.E4M3.UNPACK_B R2, R6 ;  /* 0x00000006ff02723e */ /* 0x000fc400020006ff */
[----:B------:R-:W-:Y:S01]  /*113c0*/  F2FP.F16.E4M3.UNPACK_B R3, R7 ;  /* 0x00000007ff03723e */ /* 0x000fe200020006ff */
[----:B--2---:R-:W-:Y:S02]  /*113d0*/  IMAD R5, R29, 0x100, R5 ;  /* 0x000001001d057824 */ /* 0x004fe400078e0205 */
[----:B---3--:R-:W-:Y:S02]  /*113e0*/  IMAD R9, R9, 0x100, R18 ;  /* 0x0000010009097824 */ /* 0x008fe400078e0212 */
[----:B-----5:R-:W-:Y:S02]  /*113f0*/  IMAD R4, R4, 0x100, R19 ;  /* 0x0000010004047824 */ /* 0x020fe400078e0213 */
[----:B----4-:R-:W-:Y:S01]  /*11400*/  HMMA.16816.F32 R12, R12, R2, R20 ;  /* 0x000000020c0c723c */ /* 0x010fe20000001814 */
[----:B------:R-:W-:Y:S02]  /*11410*/  F2FP.F16.E4M3.UNPACK_B R2, R10.H1 ;  /* 0x0000000aff02723e */ /* 0x000fe400030006ff */
[----:B------:R-:W-:Y:S01]  /*11420*/  F2FP.F16.E4M3.UNPACK_B R10, R4 ;  /* 0x00000004ff0a723e */ /* 0x000fe200020006ff */
[----:B------:R-:W-:-:S02]  /*11430*/  IMAD R8, R8, 0x100, R27 ;  /* 0x0000010008087824 */ /* 0x000fc400078e021b */
[----:B------:R-:W2:Y:S04]  /*11440*/  LDL.LU R27, [R1+0x25c] ;  /* 0x00025c00011b7983 */ /* 0x000ea80000300800 */
[----:B------:R-:W3:Y:S04]  /*11450*/  LDL.LU R18, [R1+0x26c] ;  /* 0x00026c0001127983 */ /* 0x000ee80000300800 */
[----:B------:R-:W4:Y:S04]  /*11460*/  LDL.LU R19, [R1+0x264] ;  /* 0x0002640001137983 */ /* 0x000f280000300800 */
[----:B------:R-:W4:Y:S04]  /*11470*/  LDL.LU R29, [R1+0x260] ;  /* 0x00026000011d7983 */ /* 0x000f280000300800 */
[----:B------:R-:W5:Y:S04]  /*11480*/  LDL.LU.64 R22, [R1+0x8d0] ;  /* 0x0008d00001167983 */ /* 0x000f680000300a00 */
[----:B------:R-:W5:Y:S04]  /*11490*/  LDL.LU.64 R20, [R1+0x8c8] ;  /* 0x0008c80001147983 */ /* 0x000f680000300a00 */
[----:B------:R-:W2:Y:S01]  /*114a0*/  LDL.LU R4, [R1+0x210] ;  /* 0x0002100001047983 */ /* 0x000ea20000300800 */
[----:B------:R-:W-:-:S02]  /*114b0*/  F2FP.F16.E4M3.UNPACK_B R3, R11.H1 ;  /* 0x0000000bff03723e */ /* 0x000fc400030006ff */
[----:B------:R-:W-:Y:S02]  /*114c0*/  F2FP.F16.E4M3.UNPACK_B R8, R8 ;  /* 0x00000008ff08723e */ /* 0x000fe400020006ff */
[----:B------:R-:W-:Y:S02]  /*114d0*/  F2FP.F16.E4M3.UNPACK_B R9, R9 ;  /* 0x00000009ff09723e */ /* 0x000fe400020006ff */
[----:B------:R-:W-:Y:S02]  /*114e0*/  F2FP.F16.E4M3.UNPACK_B R11, R5 ;  /* 0x00000005ff0b723e */ /* 0x000fe400020006ff */
[----:B------:R-:W3:Y:S05]  /*114f0*/  LDL.LU R5, [R1+0x220] ;  /* 0x0002200001057983 */ /* 0x000eea0000300800 */
[----:B-----5:R-:W-:Y:S01]  /*11500*/  HMMA.16816.F32 R20, R8, R2, R20 ;  /* 0x000000020814723c */ /* 0x020fe20000001814 */
[----:B------:R-:W5:Y:S01]  /*11510*/  LDL.LU R2, [R1+0x228] ;  /* 0x0002280001027983 */ /* 0x000f620000300800 */
[----:B--2---:R-:W-:-:S03]  /*11520*/  IMAD R4, R4, 0x100, R28 ;  /* 0x0000010004047824 */ /* 0x004fc600078e021c */
[----:B------:R-:W3:Y:S04]  /*11530*/  LDL.LU R3, [R1+0x224] ;  /* 0x0002240001037983 */ /* 0x000ee80000300800 */
[----:B------:R-:W5:Y:S01]  /*11540*/  LDL.LU R28, [R1+0x8c0] ;  /* 0x0008c000011c7983 */ /* 0x000f620000300800 */
[----:B------:R-:W-:Y:S01]  /*11550*/  F2FP.F16.E4M3.UNPACK_B R6, R6.H1 ;  /* 0x00000006ff06723e */ /* 0x000fe200030006ff */
[----:B-----5:R-:W-:Y:S02]  /*11560*/  IMAD R2, R2, 0x100, R28 ;  /* 0x0000010002027824 */ /* 0x020fe400078e021c */
[----:B------:R-:W2:Y:S01]  /*11570*/  LDL.LU R28, [R1+0x8bc] ;  /* 0x0008bc00011c7983 */ /* 0x000ea20000300800 */
[----:B------:R-:W-:Y:S01]  /*11580*/  F2FP.F16.E4M3.UNPACK_B R7, R7.H1 ;  /* 0x00000007ff07723e */ /* 0x000fe200030006ff */
[----:B---3--:R-:W-:Y:S01]  /*11590*/  IMAD R5, R5, 0x100, R3 ;  /* 0x0000010005057824 */ /* 0x008fe200078e0203 */
[----:B------:R-:W-:-:S05]  /*115a0*/  F2FP.F16.E4M3.UNPACK_B R4, R4 ;  /* 0x00000004ff04723e */ /* 0x000fca00020006ff */
[----:B------:R-:W-:Y:S01]  /*115b0*/  HMMA.16816.F32 R12, R8, R6, R12 ;  /* 0x00000006080c723c */ /* 0x000fe2000000180c */
[----:B------:R-:W-:Y:S02]  /*115c0*/  F2FP.F16.E4M3.UNPACK_B R6, R2 ;  /* 0x00000002ff06723e */ /* 0x000fe400020006ff */
[----:B------:R-:W-:Y:S02]  /*115d0*/  F2FP.F16.E4M3.UNPACK_B R5, R5 ;  /* 0x00000005ff05723e */ /* 0x000fe400020006ff */
[----:B------:R-:W-:Y:S01]  /*115e0*/  F2FP.F16.E4M3.UNPACK_B R2, R16 ;  /* 0x00000010ff02723e */ /* 0x000fe200020006ff */
[----:B--2---:R-:W-:Y:S02]  /*115f0*/  IMAD R3, R0, 0x100, R28 ;  /* 0x0000010000037824 */ /* 0x004fe400078e021c */
[----:B------:R-:W2:Y:S03]  /*11600*/  LDL.LU R28, [R1+0x294] ;  /* 0x00029400011c7983 */ /* 0x000ea60000300800 */
[----:B------:R-:W-:Y:S01]  /*11610*/  F2FP.F16.E4M3.UNPACK_B R7, R3 ;  /* 0x00000003ff07723e */ /* 0x000fe200020006ff */
[----:B------:R-:W2:Y:S01]  /*11620*/  LDL.LU R0, [R1+0x290] ;  /* 0x0002900001007983 */ /* 0x000ea20000300800 */
[----:B------:R-:W-:-:S03]  /*11630*/  F2FP.F16.E4M3.UNPACK_B R3, R17 ;  /* 0x00000011ff03723e */ /* 0x000fc600020006ff */
[----:B------:R-:W3:Y:S04]  /*11640*/  LDL.LU R10, [R1+0x274] ;  /* 0x00027400010a7983 */ /* 0x000ee80000300800 */
[----:B------:R-:W3:Y:S01]  /*11650*/  LDL.LU R11, [R1+0x270] ;  /* 0x00027000010b7983 */ /* 0x000ee20000300800 */
[----:B------:R-:W-:Y:S03]  /*11660*/  HMMA.16816.F32 R20, R4, R2, R20 ;  /* 0x000000020414723c */ /* 0x000fe60000001814 */
[----:B------:R-:W5:Y:S04]  /*11670*/  LDL.LU R2, [R1+0x258] ;  /* 0x0002580001027983 */ /* 0x000f680000300800 */
[----:B------:R-:W2:Y:S01]  /*11680*/  LDL.LU R3, [R1+0x268] ;  /* 0x0002680001037983 */ /* 0x000ea20000300800 */
[----:B------:R-:W-:-:S02]  /*11690*/  F2FP.F16.E4M3.UNPACK_B R8, R24 ;  /* 0x00000018ff08723e */ /* 0x000fc400020006ff */
[----:B------:R-:W-:Y:S01]  /*116a0*/  F2FP.F16.E4M3.UNPACK_B R9, R25 ;  /* 0x00000019ff09723e */ /* 0x000fe200020006ff */
[----:B----4-:R-:W-:Y:S02]  /*116b0*/  IMAD R29, R29, 0x100, R19 ;  /* 0x000001001d1d7824 */ /* 0x010fe400078e0213 */
[----:B---3--:R-:W-:Y:S02]  /*116c0*/  IMAD R11, R11, 0x100, R10 ;  /* 0x000001000b0b7824 */ /* 0x008fe400078e020a */
[----:B-----5:R-:W-:Y:S02]  /*116d0*/  IMAD R2, R2, 0x100, R27 ;  /* 0x0000010002027824 */ /* 0x020fe400078e021b */
[----:B------:R-:W3:Y:S01]  /*116e0*/  LDL.LU R27, [R1+0x8b8] ;  /* 0x0008b800011b7983 */ /* 0x000ee20000300800 */
[----:B--2---:R-:W-:-:S03]  /*116f0*/  IMAD R3, R3, 0x100, R18 ;  /* 0x0000010003037824 */ /* 0x004fc600078e0212 */
[----:B------:R-:W2:Y:S04]  /*11700*/  LDL.LU R18, [R1+0x8b4] ;  /* 0x0008b40001127983 */ /* 0x000ea80000300800 */
[----:B------:R-:W4:Y:S04]  /*11710*/  LDL.LU R19, [R1+0x8b0] ;  /* 0x0008b00001137983 */ /* 0x000f280000300800 */
[----:B------:R0:W-:Y:S02]  /*11720*/  STL [R1], R11 ;  /* 0x0000000b01007387 */ /* 0x0001e40000100800 */
[----:B0-----:R-:W-:Y:S02]  /*11730*/  HMMA.16816.F32 R8, R4, R8, R12 ;  /* 0x000000080408723c */ /* 0x001fe4000000180c */
[----:B------:R-:W5:Y:S01]  /*11740*/  LDL.LU R7, [R1] ;  /* 0x0000000001077983 */ /* 0x000f620000300800 */
[----:B------:R-:W-:-:S02]  /*11750*/  F2FP.F16.E4M3.UNPACK_B R4, R2 ;  /* 0x00000002ff04723e */ /* 0x000fc400020006ff */
[----:B------:R-:W-:Y:S01]  /*11760*/  F2FP.F16.E4M3.UNPACK_B R6, R3 ;  /* 0x00000003ff06723e */ /* 0x000fe200020006ff */
[----:B------:R-:W2:Y:S01]  /*11770*/  LDL.LU R12, [R1+0x278] ;  /* 0x00027800010c7983 */ /* 0x000ea20000300800 */
[----:B------:R-:W-:Y:S02]  /*11780*/  F2FP.F16.E4M3.UNPACK_B R5, R29 ;  /* 0x0000001dff05723e */ /* 0x000fe400020006ff */
[----:B------:R-:W-:Y:S01]  /*11790*/  F2FP.F16.E4M3.UNPACK_B R16, R16.H1 ;  /* 0x00000010ff10723e */ /* 0x000fe200030006ff */
[----:B------:R-:W2:Y:S01]  /*117a0*/  LDL.LU R14, [R1+0x288] ;  /* 0x00028800010e7983 */ /* 0x000ea20000300800 */
[----:B------:R-:W-:-:S03]  /*117b0*/  F2FP.F16.E4M3.UNPACK_B R17, R17.H1 ;  /* 0x00000011ff11723e */ /* 0x000fc600030006ff */
[----:B------:R-:W2:Y:S04]  /*117c0*/  LDL.LU R13, [R1+0x284] ;  /* 0x00028400010d7983 */ /* 0x000ea80000300800 */
[----:B------:R-:W2:Y:S04]  /*117d0*/  LDL.LU R15, [R1+0x280] ;  /* 0x00028000010f7983 */ /* 0x000ea80000300800 */
[----:B------:R-:W2:Y:S04]  /*117e0*/  LDL.LU R2, [R1+0x28c] ;  /* 0x00028c0001027983 */ /* 0x000ea80000300800 */
[----:B------:R-:W2:Y:S01]  /*117f0*/  LDL.LU R3, [R1+0x27c] ;  /* 0x00027c0001037983 */ /* 0x000ea20000300800 */
[----:B-----5:R-:W-:-:S07]  /*11800*/  F2FP.F16.E4M3.UNPACK_B R7, R7 ;  /* 0x00000007ff07723e */ /* 0x020fce00020006ff */
[----:B------:R-:W-:-:S15]  /*11810*/  HMMA.16816.F32 R20, R4, R16, R20 ;  /* 0x000000100414723c */ /* 0x000fde0000001814 */
[----:B------:R-:W-:-:S04]  /*11820*/  NOP ;  /* 0x0000000000007918 */ /* 0x000fc80000000000 */
[----:B------:R-:W-:Y:S04]  /*11830*/  STL.64 [R1+0x8a8], R22 ;  /* 0x0008a81601007387 */ /* 0x000fe80000100a00 */
[----:B------:R-:W-:Y:S04]  /*11840*/  STL.64 [R1+0x8a0], R20 ;  /* 0x0008a01401007387 */ /* 0x000fe80000100a00 */
[----:B------:R-:W5:Y:S04]  /*11850*/  LDL.LU R16, [R1+0x29c] ;  /* 0x00029c0001107983 */ /* 0x000f680000300800 */
[----:B------:R-:W2:Y:S04]  /*11860*/  LDL.LU R17, [R1+0x2ac] ;  /* 0x0002ac0001117983 */ /* 0x000ea80000300800 */
[----:B--2---:R0:W-:Y:S04]  /*11870*/  STL [R1+0x89c], R17 ;  /* 0x00089c1101007387 */ /* 0x0041e80000100800 */
[----:B0-----:R-:W5:Y:S04]  /*11880*/  LDL.LU R17, [R1+0x2a0] ;  /* 0x0002a00001117983 */ /* 0x001f680000300800 */
[----:B------:R-:W2:Y:S04]  /*11890*/  LDL.LU R29, [R1+0x2c4] ;  /* 0x0002c400011d7983 */ /* 0x000ea80000300800 */
[----:B--2---:R0:W-:Y:S04]  /*118a0*/  STL [R1+0x890], R29 ;  /* 0x0008901d01007387 */ /* 0x0041e80000100800 */
[----:B0-----:R-:W2:Y:S01]  /*118b0*/  LDL.LU R29, [R1+0x2c0] ;  /* 0x0002c000011d7983 */ /* 0x001ea20000300800 */
[----:B------:R-:W-:-:S02]  /*118c0*/  F2FP.F16.E4M3.UNPACK_B R24, R24.H1 ;  /* 0x00000018ff18723e */ /* 0x000fc400030006ff */
[----:B------:R-:W-:Y:S01]  /*118d0*/  F2FP.F16.E4M3.UNPACK_B R25, R25.H1 ;  /* 0x00000019ff19723e */ /* 0x000fe200030006ff */
[----:B--2---:R0:W-:Y:S04]  /*118e0*/  STL [R1+0x894], R29 ;  /* 0x0008941d01007387 */ /* 0x0041e80000100800 */
[----:B0-----:R-:W2:Y:S01]  /*118f0*/  LDL.LU R29, [R1+0x2a8] ;  /* 0x0002a800011d7983 */ /* 0x001ea20000300800 */
[----:B------:R-:W-:Y:S02]  /*11900*/  IMAD R13, R15, 0x100, R13 ;  /* 0x000001000f0d7824 */ /* 0x000fe400078e020d */
[----:B------:R-:W-:Y:S01]  /*11910*/  IMAD R15, R0, 0x100, R28 ;  /* 0x00000100000f7824 */ /* 0x000fe200078e021c */
[----:B------:R-:W-:Y:S01]  /*11920*/  HMMA.16816.F32 R8, R4, R24, R8 ;  /* 0x000000180408723c */ /* 0x000fe20000001808 */
[----:B--2---:R0:W-:Y:S04]  /*11930*/  STL [R1+0x898], R29 ;  /* 0x0008981d01007387 */ /* 0x0041e80000100800 */
[----:B0-----:R-:W2:Y:S04]  /*11940*/  LDL.LU R29, [R1+0x2b0] ;  /* 0x0002b000011d7983 */ /* 0x001ea80000300800 */
[----:B------:R-:W2:Y:S04]  /*11950*/  LDL.LU R28, [R1+0x2d8] ;  /* 0x0002d800011c7983 */ /* 0x000ea80000300800 */
[----:B------:R-:W2:Y:S04]  /*11960*/  LDL.LU R0, [R1+0x2d4] ;  /* 0x0002d40001007983 */ /* 0x000ea80000300800 */
[----:B------:R-:W2:Y:S04]  /*11970*/  LDL.LU R7, [R1+0x10] ;  /* 0x0000100001077983 */ /* 0x000ea80000300800 */
[----:B------:R-:W3:Y:S04]  /*11980*/  LDL.LU R24, [R1+0x2a4] ;  /* 0x0002a40001187983 */ /* 0x000ee80000300800 */
[----:B------:R-:W3:Y:S01]  /*11990*/  LDL.LU R25, [R1+0x2b4] ;  /* 0x0002b40001197983 */ /* 0x000ee20000300800 */
[----:B-----5:R-:W-:-:S03]  /*119a0*/  IMAD R16, R16, 0x100, R17 ;  /* 0x0000010010107824 */ /* 0x020fc600078e0211 */
[----:B--2---:R-:W0:Y:S04]  /*119b0*/  LDSM.16.M88.4 R20, [R7+UR6+0x80] ;  /* 0x000080060714783b */ /* 0x004e280008000200 */
[----:B------:R-:W1:Y:S04]  /*119c0*/  LDSM.16.M88.4 R4, [R7+UR6+0x2080] ;  /* 0x002080060704783b */ /* 0x000e680008000200 */
[----:B0-----:R-:W-:Y:S04]  /*119d0*/  STL.64 [R1], R20 ;  /* 0x0000001401007387 */ /* 0x001fe80000100a00 */
[----:B------:R0:W-:Y:S04]  /*119e0*/  STL.64 [R1+0x8], R22 ;  /* 0x0000081601007387 */ /* 0x0001e80000100a00 */
[----:B0-----:R-:W2:Y:S04]  /*119f0*/  LDL.LU.64 R22, [R1+0x8a8] ;  /* 0x0008a80001167983 */ /* 0x001ea80000300a00 */
[----:B------:R-:W2:Y:S04]  /*11a00*/  LDL.LU.64 R20, [R1+0x8a0] ;  /* 0x0008a00001147983 */ /* 0x000ea80000300a00 */
[----:B-1----:R0:W-:Y:S04]  /*11a10*/  STL [R1+0x88c], R7 ;  /* 0x00088c0701007387 */ /* 0x0021e80000100800 */
[----:B0-----:R-:W5:Y:S04]  /*11a20*/  LDL.LU R7, [R1+0x2b8] ;  /* 0x0002b80001077983 */ /* 0x001f680000300800 */
[----:B------:R-:W2:Y:S01]  /*11a30*/  LDL.LU R17, [R1+0x89c] ;  /* 0x00089c0001117983 */ /* 0x000ea20000300800 */
[----:B------:R-:W-:-:S02]  /*11a40*/  IMAD R12, R12, 0x100, R3 ;  /* 0x000001000c0c7824 */ /* 0x000fc400078e0203 */
[----:B------:R-:W-:Y:S01]  /*11a50*/  IMAD R14, R14, 0x100, R2 ;  /* 0x000001000e0e7824 */ /* 0x000fe200078e0202 */
[----:B------:R-:W-:Y:S02]  /*11a60*/  F2FP.F16.E4M3.UNPACK_B R13, R13 ;  /* 0x0000000dff0d723e */ /* 0x000fe400020006ff */
[----:B------:R-:W-:Y:S02]  /*11a70*/  F2FP.F16.E4M3.UNPACK_B R12, R12 ;  /* 0x0000000cff0c723e */ /* 0x000fe400020006ff */
[----:B------:R-:W-:Y:S02]  /*11a80*/  F2FP.F16.E4M3.UNPACK_B R14, R14 ;  /* 0x0000000eff0e723e */ /* 0x000fe400020006ff */
[----:B------:R-:W-:Y:S02]  /*11a90*/  F2FP.F16.E4M3.UNPACK_B R15, R15 ;  /* 0x0000000fff0f723e */ /* 0x000fe400020006ff */
[----:B------:R-:W-:Y:S01]  /*11aa0*/  F2FP.F16.E4M3.UNPACK_B R2, R18 ;  /* 0x00000012ff02723e */ /* 0x000fe200020006ff */
[----:B--2---:R-:W-:-:S02]  /*11ab0*/  IMAD R17, R17, 0x100, R29 ;  /* 0x0000010011117824 */ /* 0x004fc400078e021d */
[----:B------:R-:W2:Y:S01]  /*11ac0*/  LDL.LU R29, [R1+0x898] ;  /* 0x00089800011d7983 */ /* 0x000ea20000300800 */
[----:B----4-:R-:W-:-:S07]  /*11ad0*/  F2FP.F16.E4M3.UNPACK_B R3, R19 ;  /* 0x00000013ff03723e */ /* 0x010fce00020006ff */
[----:B------:R-:W-:Y:S01]  /*11ae0*/  HMMA.16816.F32 R20, R12, R2, R20 ;  /* 0x000000020c14723c */ /* 0x000fe20000001814 */
[----:B------:R-:W-:Y:S02]  /*11af0*/  F2FP.F16.E4M3.UNPACK_B R2, R26 ;  /* 0x0000001aff02723e */ /* 0x000fe400020006ff */
[----:B---3--:R-:W-:Y:S01]  /*11b00*/  F2FP.F16.E4M3.UNPACK_B R3, R27 ;  /* 0x0000001bff03723e */ /* 0x008fe200020006ff */
[----:B-----5:R-:W-:-:S06]  /*11b10*/  IMAD R25, R25, 0x100, R7 ;  /* 0x0000010019197824 */ /* 0x020fcc00078e0207 */
[----:B------:R-:W-:Y:S01]  /*11b20*/  HMMA.16816.F32 R8, R12, R2, R8 ;  /* 0x000000020c08723c */ /* 0x000fe20000001808 */
[----:B--2---:R-:W-:Y:S02]  /*11b30*/  IMAD R24, R24, 0x100, R29 ;  /* 0x0000010018187824 */ /* 0x004fe400078e021d */
[----:B------:R-:W2:Y:S04]  /*11b40*/  LDL.LU R29, [R1+0x894] ;  /* 0x00089400011d7983 */ /* 0x000ea80000300800 */
[----:B------:R-:W3:Y:S04]  /*11b50*/  LDL.LU R7, [R1+0x2e0] ;  /* 0x0002e00001077983 */ /* 0x000ee80000300800 */
[----:B------:R-:W2:Y:S01]  /*11b60*/  LDL.LU R2, [R1+0x2bc] ;  /* 0x0002bc0001027983 */ /* 0x000ea20000300800 */
[----:B------:R-:W-:-:S02]  /*11b70*/  F2FP.F16.E4M3.UNPACK_B R18, R18.H1 ;  /* 0x00000012ff12723e */ /* 0x000fc400030006ff */
[----:B------:R-:W-:Y:S01]  /*11b80*/  F2FP.F16.E4M3.UNPACK_B R19, R19.H1 ;  /* 0x00000013ff13723e */ /* 0x000fe200030006ff */
[----:B------:R-:W4:Y:S01]  /*11b90*/  LDL.LU R3, [R1+0x2cc] ;  /* 0x0002cc0001037983 */ /* 0x000f220000300800 */
[----:B------:R-:W-:Y:S02]  /*11ba0*/  F2FP.F16.E4M3.UNPACK_B R12, R16 ;  /* 0x00000010ff0c723e */ /* 0x000fe400020006ff */
[----:B------:R-:W-:Y:S01]  /*11bb0*/  F2FP.F16.E4M3.UNPACK_B R14, R17 ;  /* 0x00000011ff0e723e */ /* 0x000fe200020006ff */
[----:B------:R-:W5:Y:S01]  /*11bc0*/  LDL.LU R16, [R1+0x2c8] ;  /* 0x0002c80001107983 */ /* 0x000f620000300800 */
[----:B------:R-:W-:Y:S02]  /*11bd0*/  F2FP.F16.E4M3.UNPACK_B R13, R24 ;  /* 0x00000018ff0d723e */ /* 0x000fe400020006ff */
[----:B------:R-:W-:Y:S01]  /*11be0*/  F2FP.F16.E4M3.UNPACK_B R15, R25 ;  /* 0x00000019ff0f723e */ /* 0x000fe200020006ff */
[----:B------:R-:W4:Y:S04]  /*11bf0*/  LDL.LU R17, [R1+0x2d0] ;  /* 0x0002d00001117983 */ /* 0x000f280000300800 */
[----:B------:R-:W3:Y:S02]  /*11c00*/  LDL.LU R24, [R1+0x2f4] ;  /* 0x0002f40001187983 */ /* 0x000ee40000300800 */
[----:B------:R-:W-:Y:S02]  /*11c10*/  HMMA.16816.F32 R20, R12, R18, R20 ;  /* 0x000000120c14723c */ /* 0x000fe40000001814 */
[----:B------:R-:W3:Y:S04]  /*11c20*/  LDL.LU R25, [R1+0x2f8] ;  /* 0x0002f80001197983 */ /* 0x000ee80000300800 */
[----:B------:R-:W3:Y:S04]  /*11c30*/  LDL.LU R18, [R1+0x2e8] ;  /* 0x0002e80001127983 */ /* 0x000ee80000300800 */
[----:B------:R-:W3:Y:S01]  /*11c40*/  LDL.LU R19, [R1+0x2e4] ;  /* 0x0002e40001137983 */ /* 0x000ee20000300800 */
[----:B--2---:R-:W-:-:S03]  /*11c50*/  IMAD R2, R2, 0x100, R29 ;  /* 0x0000010002027824 */ /* 0x004fc600078e021d */
[----:B------:R-:W5:Y:S01]  /*11c60*/  LDL.LU R29, [R1+0x890] ;  /* 0x00089000011d7983 */ /* 0x000f620000300800 */
[----:B------:R-:W-:Y:S02]  /*11c70*/  F2FP.F16.E4M3.UNPACK_B R26, R26.H1 ;  /* 0x0000001aff1a723e */ /* 0x000fe400030006ff */
[----:B------:R-:W-:Y:S01]  /*11c80*/  F2FP.F16.E4M3.UNPACK_B R27, R27.H1 ;  /* 0x0000001bff1b723e */ /* 0x000fe200030006ff */
[----:B----4-:R-:W-:Y:S02]  /*11c90*/  IMAD R3, R3, 0x100, R17 ;  /* 0x0000010003037824 */ /* 0x010fe400078e0211 */
[----:B------:R-:W-:-:S04]  /*11ca0*/  IMAD R17, R0, 0x100, R28 ;  /* 0x0000010000117824 */ /* 0x000fc800078e021c */
[----:B------:R-:W-:Y:S01]  /*11cb0*/  HMMA.16816.F32 R8, R12, R26, R8 ;  /* 0x0000001a0c08723c */ /* 0x000fe20000001808 */
[----:B------:R-:W-:Y:S02]  /*11cc0*/  F2FP.F16.E4M3.UNPACK_B R12, R2 ;  /* 0x00000002ff0c723e */ /* 0x000fe400020006ff */
[----:B------:R-:W-:Y:S01]  /*11cd0*/  F2FP.F16.E4M3.UNPACK_B R14, R3 ;  /* 0x00000003ff0e723e */ /* 0x000fe200020006ff */
[----:B-----5:R-:W-:Y:S02]  /*11ce0*/  IMAD R16, R29, 0x100, R16 ;  /* 0x000001001d107824 */ /* 0x020fe400078e0210 */
[----:B------:R-:W2:Y:S04]  /*11cf0*/  LDL.LU R29, [R1+0x30c] ;  /* 0x00030c00011d7983 */ /* 0x000ea80000300800 */
[----:B------:R-:W4:Y:S04]  /*11d00*/  LDL.LU R28, [R1+0x318] ;  /* 0x00031800011c7983 */ /* 0x000f280000300800 */
[----:B------:R-:W4:Y:S04]  /*11d10*/  LDL.LU R0, [R1+0x314] ;  /* 0x0003140001007983 */ /* 0x000f280000300800 */
[----:B------:R-:W5:Y:S04]  /*11d20*/  LDL.LU R27, [R1+0x2ec] ;  /* 0x0002ec00011b7983 */ /* 0x000f680000300800 */
[----:B------:R-:W2:Y:S04]  /*11d30*/  LDL.LU R26, [R1+0x304] ;  /* 0x00030400011a7983 */ /* 0x000ea80000300800 */
[----:B------:R-:W2:Y:S04]  /*11d40*/  LDL R2, [R1+0x4] ;  /* 0x0000040001027983 */ /* 0x000ea80000100800 */
[----:B------:R-:W3:Y:S01]  /*11d50*/  LDL R3, [R1] ;  /* 0x0000000001037983 */ /* 0x000ee20000100800 */
[----:B------:R-:W-:-:S02]  /*11d60*/  F2FP.F16.E4M3.UNPACK_B R13, R16 ;  /* 0x00000010ff0d723e */ /* 0x000fc400020006ff */
[----:B------:R-:W-:Y:S02]  /*11d70*/  F2FP.F16.E4M3.UNPACK_B R15, R17 ;  /* 0x00000011ff0f723e */ /* 0x000fe400020006ff */
[----:B--2---:R-:W-:Y:S02]  /*11d80*/  F2FP.F16.E4M3.UNPACK_B R17, R2 ;  /* 0x00000002ff11723e */ /* 0x004fe400020006ff */
[----:B---3--:R-:W-:-:S07]  /*11d90*/  F2FP.F16.E4M3.UNPACK_B R16, R3 ;  /* 0x00000003ff10723e */ /* 0x008fce00020006ff */
[----:B------:R-:W-:Y:S01]  /*11da0*/  HMMA.16816.F32 R20, R12, R16, R20 ;  /* 0x000000100c14723c */ /* 0x000fe20000001814 */
[----:B------:R-:W2:Y:S04]  /*11db0*/  LDL.LU R16, [R1+0x2dc] ;  /* 0x0002dc0001107983 */ /* 0x000ea80000300800 */
[----:B------:R-:W5:Y:S01]  /*11dc0*/  LDL.LU R17, [R1+0x2f0] ;  /* 0x0002f00001117983 */ /* 0x000f620000300800 */
[----:B------:R-:W-:Y:S02]  /*11dd0*/  F2FP.F16.E4M3.UNPACK_B R2, R4 ;  /* 0x00000004ff02723e */ /* 0x000fe400020006ff */
[----:B------:R-:W-:Y:S01]  /*11de0*/  F2FP.F16.E4M3.UNPACK_B R3, R5 ;  /* 0x00000005ff03723e */ /* 0x000fe200020006ff */
[----:B------:R-:W-:Y:S02]  /*11df0*/  IMAD R18, R19, 0x100, R18 ;  /* 0x0000010013127824 */ /* 0x000fe400078e0212 */
[----:B------:R-:W-:-:S04]  /*11e00*/  IMAD R19, R24, 0x100, R25 ;  /* 0x0000010018137824 */ /* 0x000fc800078e0219 */
[----:B------:R-:W-:Y:S01]  /*11e10*/  HMMA.16816.F32 R8, R12, R2, R8 ;  /* 0x000000020c08723c */ /* 0x000fe20000001808 */
[----:B--2---:R-:W-:Y:S02]  /*11e20*/  IMAD R16, R16, 0x100, R7 ;  /* 0x0000010010107824 */ /* 0x004fe400078e0207 */
[----:B------:R-:W2:Y:S01]  /*11e30*/  LDL.LU R7, [R1+0x88c] ;  /* 0x00088c0001077983 */ /* 0x000ea20000300800 */
[----:B-----5:R-:W-:-:S03]  /*11e40*/  IMAD R17, R27, 0x100, R17 ;  /* 0x000001001b117824 */ /* 0x020fc600078e0211 */
[----:B------:R-:W3:Y:S01]  /*11e50*/  LDL R27, [R1+0x8] ;  /* 0x00000800011b7983 */ /* 0x000ee20000100800 */
[----:B------:R-:W-:-:S03]  /*11e60*/  F2FP.F16.E4M3.UNPACK_B R12, R16 ;  /* 0x00000010ff0c723e */ /* 0x000fc600020006ff */
[----:B------:R-:W5:Y:S04]  /*11e70*/  LDL R25, [R1+0xc] ;  /* 0x00000c0001197983 */ /* 0x000f680000100800 */
[----:B------:R-:W2:Y:S04]  /*11e80*/  LDL.LU R24, [R1+0x14] ;  /* 0x0000140001187983 */ /* 0x000ea80000300800 */
[----:B------:R-:W2:Y:S04]  /*11e90*/  LDL.LU R2, [R1] ;  /* 0x0000000001027983 */ /* 0x000ea80000300800 */
[----:B------:R-:W2:Y:S04]  /*11ea0*/  LDL.LU R3, [R1+0x4] ;  /* 0x0000040001037983 */ /* 0x000ea80000300800 */
[----:B------:R-:W2:Y:S01]  /*11eb0*/  LDL.LU R16, [R1+0x310] ;  /* 0x0003100001107983 */ /* 0x000ea20000300800 */
[----:B------:R-:W-:-:S02]  /*11ec0*/  F2FP.F16.E4M3.UNPACK_B R14, R17 ;  /* 0x00000011ff0e723e */ /* 0x000fc400020006ff */
[----:B------:R-:W-:Y:S01]  /*11ed0*/  F2FP.F16.E4M3.UNPACK_B R13, R18 ;  /* 0x00000012ff0d723e */ /* 0x000fe200020006ff */
[----:B------:R-:W3:Y:S01]  /*11ee0*/  LDL.LU R17, [R1+0x2fc] ;  /* 0x0002fc0001117983 */ /* 0x000ee20000300800 */
[----:B------:R-:W-:-:S03]  /*11ef0*/  F2FP.F16.E4M3.UNPACK_B R15, R19 ;  /* 0x00000013ff0f723e */ /* 0x000fc600020006ff */
[----:B------:R-:W3:Y:S04]  /*11f00*/  LDL.LU R18, [R1+0x308] ;  /* 0x0003080001127983 */ /* 0x000ee80000300800 */
[----:B------:R-:W3:Y:S01]  /*11f10*/  LDL.LU R19, [R1+0x300] ;  /* 0x0003000001137983 */ /* 0x000ee20000300800 */
[----:B--2---:R-:W-:-:S03]  /*11f20*/  IMAD R16, R29, 0x100, R16 ;  /* 0x000001001d107824 */ /* 0x004fc600078e0210 */
[----:B------:R-:W2:Y:S01]  /*11f30*/  LDL.LU R29, [R1+0x324] ;  /* 0x00032400011d7983 */ /* 0x000ea20000300800 */
[----:B------:R-:W-:Y:S02]  /*11f40*/  F2FP.F16.E4M3.UNPACK_B R2, R2.H1 ;  /* 0x00000002ff02723e */ /* 0x000fe400030006ff */
[----:B------:R-:W-:Y:S01]  /*11f50*/  F2FP.F16.E4M3.UNPACK_B R3, R3.H1 ;  /* 0x00000003ff03723e */ /* 0x000fe200030006ff */
[----:B--2---:R0:W-:Y:S04]  /*11f60*/  STL [R1+0x884], R29 ;  /* 0x0008841d01007387 */ /* 0x0041e80000100800 */
[----:B0-----:R-:W2:Y:S02]  /*11f70*/  LDL.LU R29, [R1+0x330] ;  /* 0x00033000011d7983 */ /* 0x001ea40000300800 */
[----:B------:R-:W-:Y:S01]  /*11f80*/  HMMA.16816.F32 R20, R12, R2, R20 ;  /* 0x000000020c14723c */ /* 0x000fe20000001814 */
[----:B----4-:R-:W-:Y:S01]  /*11f90*/  IMAD R2, R0, 0x100, R28 ;  /* 0x0000010000027824 */ /* 0x010fe200078e021c */
[----:B--2---:R0:W-:Y:S04]  /*11fa0*/  STL [R1+0x888], R29 ;  /* 0x0008881d01007387 */ /* 0x0041e80000100800 */
[----:B0-----:R-:W2:Y:S04]  /*11fb0*/  LDL.LU R29, [R1+0x320] ;  /* 0x00032000011d7983 */ /* 0x001ea80000300800 */
[----:B------:R-:W4:Y:S04]  /*11fc0*/  LDL.LU R28, [R1+0x358] ;  /* 0x00035800011c7983 */ /* 0x000f280000300800 */
[----:B----4-:R0:W-:Y:S04]  /*11fd0*/  STL [R1+0x878], R28 ;  /* 0x0008781c01007387 */ /* 0x0101e80000100800 */
[----:B0-----:R-:W4:Y:S01]  /*11fe0*/  LDL.LU R28, [R1+0x334] ;  /* 0x00033400011c7983 */ /* 0x001f220000300800 */
[----:B------:R-:W-:-:S02]  /*11ff0*/  F2FP.F16.E4M3.UNPACK_B R4, R4.H1 ;  /* 0x00000004ff04723e */ /* 0x000fc400030006ff */
[----:B------:R-:W-:Y:S01]  /*12000*/  F2FP.F16.E4M3.UNPACK_B R5, R5.H1 ;  /* 0x00000005ff05723e */ /* 0x000fe200030006ff */
[----:B----4-:R0:W-:Y:S04]  /*12010*/  STL [R1+0x880], R28 ;  /* 0x0008801c01007387 */ /* 0x0101e80000100800 */
[----:B0-----:R-:W4:Y:S04]  /*12020*/  LDL.LU R28, [R1+0x328] ;  /* 0x00032800011c7983 */ /* 0x001f280000300800 */
[----:B------:R-:W2:Y:S01]  /*12030*/  LDL.LU R0, [R1+0x354] ;  /* 0x0003540001007983 */ /* 0x000ea20000300800 */
[----:B------:R-:W-:Y:S01]  /*12040*/  HMMA.16816.F32 R8, R12, R4, R8 ;  /* 0x000000040c08723c */ /* 0x000fe20000001808 */
[----:B---3--:R-:W-:-:S02]  /*12050*/  IMAD R17, R17, 0x100, R19 ;  /* 0x0000010011117824 */ /* 0x008fc400078e0213 */
[----:B------:R-:W-:Y:S01]  /*12060*/  IMAD R3, R26, 0x100, R18 ;  /* 0x000001001a037824 */ /* 0x000fe200078e0212 */
[----:B------:R-:W-:Y:S02]  /*12070*/  F2FP.F16.E4M3.UNPACK_B R14, R16 ;  /* 0x00000010ff0e723e */ /* 0x000fe400020006ff */
[----:B------:R-:W-:Y:S02]  /*12080*/  F2FP.F16.E4M3.UNPACK_B R12, R17 ;  /* 0x00000011ff0c723e */ /* 0x000fe400020006ff */
[----:B------:R-:W0:Y:S01]  /*12090*/  LDSM.16.M88.4 R16, [R24+UR6+0x80] ;  /* 0x000080061810783b */ /* 0x000e220008000200 */
[----:B------:R-:W-:Y:S02]  /*120a0*/  F2FP.F16.E4M3.UNPACK_B R13, R3 ;  /* 0x00000003ff0d723e */ /* 0x000fe400020006ff */
[----:B------:R-:W-:Y:S02]  /*120b0*/  F2FP.F16.E4M3.UNPACK_B R15, R2 ;  /* 0x00000002ff0f723e */ /* 0x000fe400020006ff */
[----:B------:R-:W-:-:S02]  /*120c0*/  F2FP.F16.E4M3.UNPACK_B R2, R27 ;  /* 0x0000001bff02723e */ /* 0x000fc400020006ff */
[----:B-----5:R-:W-:Y:S02]  /*120d0*/  F2FP.F16.E4M3.UNPACK_B R3, R25 ;  /* 0x00000019ff03723e */ /* 0x020fe400020006ff */
[----:B------:R-:W1:Y:S04]  /*120e0*/  LDSM.16.M88.4 R24, [R24+UR6+0x2080] ;  /* 0x002080061818783b */ /* 0x000e680008000200 */
[----:B--2---:R2:W-:Y:S04]  /*120f0*/  STL [R1+0x87c], R0 ;  /* 0x00087c0001007387 */ /* 0x0045e80000100800 */
[----:B--2---:R-:W2:Y:S04]  /*12100*/  LDL.LU R0, [R1+0x338] ;  /* 0x0003380001007983 */ /* 0x004ea80000300800 */
[----:B------:R-:W3:Y:S04]  /*12110*/  LDL.LU R4, [R1+0x31c] ;  /* 0x00031c0001047983 */ /* 0x000ee80000300800 */
[----:B------:R-:W5:Y:S04]  /*12120*/  LDL.LU R5, [R1+0x32c] ;  /* 0x00032c0001057983 */ /* 0x000f680000300800 */
[----:B0-----:R0:W-:Y:S04]  /*12130*/  STL [R1+0x864], R18 ;  /* 0x0008641201007387 */ /* 0x0011e80000100800 */
[----:B0-----:R-:W2:Y:S04]  /*12140*/  LDL.LU R18, [R1+0x344] ;  /* 0x0003440001127983 */ /* 0x001ea80000300800 */
[----:B------:R0:W-:Y:S04]  /*12150*/  STL [R1+0x860], R19 ;  /* 0x0008601301007387 */ /* 0x0001e80000100800 */
[----:B0-----:R-:W2:Y:S04]  /*12160*/  LDL.LU R19, [R1+0x348] ;  /* 0x0003480001137983 */ /* 0x001ea80000300800 */
[----:B-1----:R0:W-:Y:S04]  /*12170*/  STL [R1+0x86c], R26 ;  /* 0x00086c1a01007387 */ /* 0x0021e80000100800 */
[----:B0-----:R-:W2:Y:S04]  /*12180*/  LDL.LU R26, [R1+0xc] ;  /* 0x00000c00011a7983 */ /* 0x001ea80000300800 */
[----:B------:R0:W-:Y:S04]  /*12190*/  STL [R1+0x868], R27 ;  /* 0x0008681b01007387 */ /* 0x0001e80000100800 */
[----:B0-----:R-:W2:Y:S01]  /*121a0*/  LDL.LU R27, [R1+0x8] ;  /* 0x00000800011b7983 */ /* 0x001ea20000300800 */
[----:B---3--:R-:W-:-:S03]  /*121b0*/  IMAD R4, R4, 0x100, R29 ;  /* 0x0000010004047824 */ /* 0x008fc600078e021d */
[----:B------:R-:W5:Y:S02]  /*121c0*/  LDL.LU R29, [R1+0x888] ;  /* 0x00088800011d7983 */ /* 0x000f640000300800 */
[----:B-----5:R-:W-:Y:S02]  /*121d0*/  IMAD R5, R5, 0x100, R29 ;  /* 0x0000010005057824 */ /* 0x020fe400078e021d */
[----:B------:R-:W4:Y:S01]  /*121e0*/  LDL.LU R29, [R1+0x884] ;  /* 0x00088400011d7983 */ /* 0x000f220000300800 */
[----:B------:R-:W-:Y:S01]  /*121f0*/  HMMA.16816.F32 R20, R12, R2, R20 ;  /* 0x000000020c14723c */ /* 0x000fe20000001814 */
[----:B----4-:R-:W-:Y:S02]  /*12200*/  IMAD R29, R29, 0x100, R28 ;  /* 0x000001001d1d7824 */ /* 0x010fe400078e021c */
[----:B------:R-:W3:Y:S01]  /*12210*/  LDL.LU R28, [R1+0x880] ;  /* 0x00088000011c7983 */ /* 0x000ee20000300800 */
[----:B------:R-:W-:Y:S02]  /*12220*/  F2FP.F16.E4M3.UNPACK_B R2, R6 ;  /* 0x00000006ff02723e */ /* 0x000fe400020006ff */
[----:B------:R-:W-:-:S07]  /*12230*/  F2FP.F16.E4M3.UNPACK_B R3, R7 ;  /* 0x00000007ff03723e */ /* 0x000fce00020006ff */
[----:B------:R-:W-:Y:S01]  /*12240*/  HMMA.16816.F32 R8, R12, R2, R8 ;  /* 0x000000020c08723c */ /* 0x000fe20000001808 */
[----:B--2---:R-:W-:Y:S01]  /*12250*/  F2FP.F16.E4M3.UNPACK_B R3, R26.H1 ;  /* 0x0000001aff03723e */ /* 0x004fe200030006ff */
[----:B---3--:R-:W-:Y:S02]  /*12260*/  IMAD R28, R28, 0x100, R0 ;  /* 0x000001001c1c7824 */ /* 0x008fe400078e0200 */
[----:B------:R-:W2:Y:S04]  /*12270*/  LDL.LU R0, [R1+0x87c] ;  /* 0x00087c0001007983 */ /* 0x000ea80000300800 */
[----:B------:R0:W-:Y:S04]  /*12280*/  STL [R1], R28 ;  /* 0x0000001c01007387 */ /* 0x0001e80000100800 */
[----:B0-----:R-:W2:Y:S04]  /*12290*/  LDL.LU R28, [R1+0x878] ;  /* 0x00087800011c7983 */ /* 0x001ea80000300800 */
[----:B------:R-:W3:Y:S04]  /*122a0*/  LDL.LU R15, [R1] ;  /* 0x00000000010f7983 */ /* 0x000ee80000300800 */
[----:B------:R-:W4:Y:S01]  /*122b0*/  LDL.LU R26, [R1+0x368] ;  /* 0x00036800011a7983 */ /* 0x000f220000300800 */
[----:B------:R-:W-:-:S03]  /*122c0*/  F2FP.F16.E4M3.UNPACK_B R2, R27.H1 ;  /* 0x0000001bff02723e */ /* 0x000fc600030006ff */
[----:B----4-:R0:W-:Y:S04]  /*122d0*/  STL [R1+0x870], R26 ;  /* 0x0008701a01007387 */ /* 0x0101e80000100800 */
[----:B0-----:R-:W4:Y:S01]  /*122e0*/  LDL.LU R26, [R1+0x370] ;  /* 0x00037000011a7983 */ /* 0x001f220000300800 */
[----:B------:R-:W-:Y:S02]  /*122f0*/  F2FP.F16.E4M3.UNPACK_B R12, R4 ;  /* 0x00000004ff0c723e */ /* 0x000fe400020006ff */
[----:B------:R-:W-:Y:S02]  /*12300*/  F2FP.F16.E4M3.UNPACK_B R14, R5 ;  /* 0x00000005ff0e723e */ /* 0x000fe400020006ff */
[----:B------:R-:W-:Y:S02]  /*12310*/  F2FP.F16.E4M3.UNPACK_B R13, R29 ;  /* 0x0000001dff0d723e */ /* 0x000fe400020006ff */
[----:B---3--:R-:W-:-:S07]  /*12320*/  F2FP.F16.E4M3.UNPACK_B R15, R15 ;  /* 0x0000000fff0f723e */ /* 0x008fce00020006ff */
[----:B------:R-:W-:Y:S01]  /*12330*/  HMMA.16816.F32 R20, R12, R2, R20 ;  /* 0x000000020c14723c */ /* 0x000fe20000001814 */
[----:B----4-:R0:W-:Y:S04]  /*12340*/  STL [R1+0x874], R26 ;  /* 0x0008741a01007387 */ /* 0x0101e80000100800 */
[----:B0-----:R-:W3:Y:S04]  /*12350*/  LDL.LU R26, [R1+0x360] ;  /* 0x00036000011a7983 */ /* 0x001ee80000300800 */
[----:B------:R-:W4:Y:S04]  /*12360*/  LDL.LU R27, [R1+0x378] ;  /* 0x00037800011b7983 */ /* 0x000f280000300800 */
[----:B------:R-:W5:Y:S04]  /*12370*/  LDL.LU R4, [R1+0x33c] ;  /* 0x00033c0001047983 */ /* 0x000f680000300800 */
[----:B------:R-:W2:Y:S04]  /*12380*/  LDL.LU R5, [R1+0x34c] ;  /* 0x00034c0001057983 */ /* 0x000ea80000300800 */
[----:B------:R-:W2:Y:S04]  /*12390*/  LDL.LU R29, [R1+0x350] ;  /* 0x00035000011d7983 */ /* 0x000ea80000300800 */
[----:B------:R-:W5:Y:S01]  /*123a0*/  LDL.LU R3, [R1+0x340] ;  /* 0x0003400001037983 */ /* 0x000f620000300800 */
[----:B------:R-:W-:-:S02]  /*123b0*/  F2FP.F16.E4M3.UNPACK_B R6, R6.H1 ;  /* 0x00000006ff06723e */ /* 0x000fc400030006ff */
[----:B------:R-:W-:-:S07]  /*123c0*/  F2FP.F16.E4M3.UNPACK_B R7, R7.H1 ;  /* 0x00000007ff07723e */ /* 0x000fce00030006ff */
[----:B------:R-:W-:Y:S01]  /*123d0*/  HMMA.16816.F32 R8, R12, R6, R8 ;  /* 0x000000060c08723c */ /* 0x000fe20000001808 */
[----:B------:R-:W-:Y:S02]  /*123e0*/  F2FP.F16.E4M3.UNPACK_B R12, R16 ;  /* 0x00000010ff0c723e */ /* 0x000fe400020006ff */
[----:B------:R-:W-:Y:S01]  /*123f0*/  F2FP.F16.E4M3.UNPACK_B R13, R17 ;  /* 0x00000011ff0d723e */ /* 0x000fe200020006ff */
[----:B--2---:R-:W-:Y:S02]  /*12400*/  IMAD R2, R5, 0x100, R29 ;  /* 0x0000010005027824 */ /* 0x004fe400078e021d */
[----:B------:R-:W-:Y:S02]  /*12410*/  IMAD R5, R18, 0x100, R19 ;  /* 0x0000010012057824 */ /* 0x000fe400078e0213 */
[----:B-----5:R-:W-:Y:S01]  /*12420*/  IMAD R4, R4, 0x100, R3 ;  /* 0x0000010004047824 */ /* 0x020fe200078e0203 */
[----:B------:R-:W-:Y:S01]  /*12430*/  F2FP.F16.E4M3.UNPACK_B R6, R2 ;  /* 0x00000002ff06723e */ /* 0x000fe200020006ff */
[----:B------:R-:W-:Y:S01]  /*12440*/  IMAD R3, R0, 0x100, R28 ;  /* 0x0000010000037824 */ /* 0x000fe200078e021c */
[----:B------:R-:W-:Y:S01]  /*12450*/  F2FP.F16.E4M3.UNPACK_B R5, R5 ;  /* 0x00000005ff05723e */ /* 0x000fe200020006ff */
[----:B------:R-:W2:Y:S01]  /*12460*/  LDL.LU R18, [R1+0x380] ;  /* 0x0003800001127983 */ /* 0x000ea20000300800 */
[----:B------:R-:W-:-:S02]  /*12470*/  F2FP.F16.E4M3.UNPACK_B R4, R4 ;  /* 0x00000004ff04723e */ /* 0x000fc400020006ff */
[----:B------:R-:W-:Y:S01]  /*12480*/  F2FP.F16.E4M3.UNPACK_B R7, R3 ;  /* 0x00000003ff07723e */ /* 0x000fe200020006ff */
[----:B------:R-:W5:Y:S04]  /*12490*/  LDL.LU R19, [R1+0x390] ;  /* 0x0003900001137983 */ /* 0x000f680000300800 */
[----:B------:R-:W2:Y:S04]  /*124a0*/  LDL.LU R28, [R1+0x388] ;  /* 0x00038800011c7983 */ /* 0x000ea80000300800 */
[----:B------:R-:W2:Y:S01]  /*124b0*/  LDL.LU R0, [R1+0x398] ;  /* 0x0003980001007983 */ /* 0x000ea20000300800 */
[----:B------:R-:W-:Y:S03]  /*124c0*/  HMMA.16816.F32 R20, R4, R12, R20 ;  /* 0x0000000c0414723c */ /* 0x000fe60000001814 */
[----:B------:R-:W2:Y:S04]  /*124d0*/  LDL.LU R29, [R1+0x3a8] ;  /* 0x0003a800011d7983 */ /* 0x000ea80000300800 */
[----:B------:R-:W2:Y:S04]  /*124e0*/  LDL.LU R14, [R1+0x364] ;  /* 0x00036400010e7983 */ /* 0x000ea80000300800 */
[----:B------:R-:W4:Y:S04]  /*124f0*/  LDL.LU R15, [R1+0x374] ;  /* 0x00037400010f7983 */ /* 0x000f280000300800 */
[----:B------:R-:W3:Y:S04]  /*12500*/  LDL.LU R12, [R1+0x35c] ;  /* 0x00035c00010c7983 */ /* 0x000ee80000300800 */
[----:B------:R-:W2:Y:S01]  /*12510*/  LDL.LU R13, [R1+0x36c] ;  /* 0x00036c00010d7983 */ /* 0x000ea20000300800 */
[----:B---3--:R-:W-:-:S03]  /*12520*/  IMAD R12, R12, 0x100, R26 ;  /* 0x000001000c0c7824 */ /* 0x008fc600078e021a */
[----:B------:R-:W2:Y:S01]  /*12530*/  LDL.LU R26, [R1+0x874] ;  /* 0x00087400011a7983 */ /* 0x000ea20000300800 */
[----:B------:R-:W-:Y:S02]  /*12540*/  F2FP.F16.E4M3.UNPACK_B R2, R24 ;  /* 0x00000018ff02723e */ /* 0x000fe400020006ff */
[----:B------:R-:W-:Y:S01]  /*12550*/  F2FP.F16.E4M3.UNPACK_B R3, R25 ;  /* 0x00000019ff03723e */ /* 0x000fe200020006ff */
[----:B--2---:R-:W-:Y:S02]  /*12560*/  IMAD R13, R13, 0x100, R26 ;  /* 0x000001000d0d7824 */ /* 0x004fe400078e021a */
[----:B------:R-:W2:Y:S01]  /*12570*/  LDL.LU R26, [R1+0x870] ;  /* 0x00087000011a7983 */ /* 0x000ea20000300800 */
[----:B----4-:R-:W-:-:S03]  /*12580*/  IMAD R15, R15, 0x100, R27 ;  /* 0x000001000f0f7824 */ /* 0x010fc600078e021b */
[----:B------:R-:W-:Y:S01]  /*12590*/  HMMA.16816.F32 R8, R4, R2, R8 ;  /* 0x000000020408723c */ /* 0x000fe20000001808 */
[----:B------:R-:W-:Y:S02]  /*125a0*/  F2FP.F16.E4M3.UNPACK_B R4, R12 ;  /* 0x0000000cff04723e */ /* 0x000fe400020006ff */
[----:B------:R-:W-:Y:S01]  /*125b0*/  F2FP.F16.E4M3.UNPACK_B R6, R13 ;  /* 0x0000000dff06723e */ /* 0x000fe200020006ff */
[----:B--2---:R-:W-:Y:S02]  /*125c0*/  IMAD R14, R14, 0x100, R26 ;  /* 0x000001000e0e7824 */ /* 0x004fe400078e021a */
[----:B------:R-:W2:Y:S04]  /*125d0*/  LDL.LU R26, [R1+0x86c] ;  /* 0x00086c00011a7983 */ /* 0x000ea80000300800 */
[----:B------:R-:W3:Y:S04]  /*125e0*/  LDL.LU R27, [R1+0x868] ;  /* 0x00086800011b7983 */ /* 0x000ee80000300800 */
[----:B------:R-:W4:Y:S04]  /*125f0*/  LDL.LU R3, [R1+0x384] ;  /* 0x0003840001037983 */ /* 0x000f280000300800 */
[----:B------:R-:W2:Y:S04]  /*12600*/  LDL.LU R2, [R1+0x394] ;  /* 0x0003940001027983 */ /* 0x000ea80000300800 */
[----:B------:R-:W5:Y:S04]  /*12610*/  LDL.LU R12, [R1+0x38c] ;  /* 0x00038c00010c7983 */ /* 0x000f680000300800 */
[----:B------:R-:W2:Y:S01]  /*12620*/  LDL.LU R13, [R1+0x37c] ;  /* 0x00037c00010d7983 */ /* 0x000ea20000300800 */
[----:B------:R-:W-:-:S02]  /*12630*/  F2FP.F16.E4M3.UNPACK_B R5, R14 ;  /* 0x0000000eff05723e */ /* 0x000fc400020006ff */
[----:B------:R-:W-:Y:S01]  /*12640*/  F2FP.F16.E4M3.UNPACK_B R7, R15 ;  /* 0x0000000fff07723e */ /* 0x000fe200020006ff */
[----:B------:R-:W3:Y:S01]  /*12650*/  LDL.LU R14, [R1+0x3b0] ;  /* 0x0003b000010e7983 */ /* 0x000ee20000300800 */
[----:B------:R-:W-:Y:S02]  /*12660*/  F2FP.F16.E4M3.UNPACK_B R16, R16.H1 ;  /* 0x00000010ff10723e */ /* 0x000fe400030006ff */
[----:B------:R-:W-:Y:S01]  /*12670*/  F2FP.F16.E4M3.UNPACK_B R17, R17.H1 ;  /* 0x00000011ff11723e */ /* 0x000fe200030006ff */
[----:B------:R-:W3:Y:S06]  /*12680*/  LDL.LU R15, [R1+0x3a0] ;  /* 0x0003a000010f7983 */ /* 0x000eec0000300800 */
[----:B------:R-:W-:Y:S01]  /*12690*/  HMMA.16816.F32 R20, R4, R16, R20 ;  /* 0x000000100414723c */ /* 0x000fe20000001814 */
[----:B------:R-:W3:Y:S04]  /*126a0*/  LDL.LU R16, [R1+0x39c] ;  /* 0x00039c0001107983 */ /* 0x000ee80000300800 */
[----:B------:R-:W3:Y:S01]  /*126b0*/  LDL.LU R17, [R1+0x3ac] ;  /* 0x0003ac0001117983 */ /* 0x000ee20000300800 */
[----:B------:R-:W-:-:S02]  /*126c0*/  F2FP.F16.E4M3.UNPACK_B R24, R24.H1 ;  /* 0x00000018ff18723e */ /* 0x000fc400030006ff */
[----:B------:R-:W-:-:S07]  /*126d0*/  F2FP.F16.E4M3.UNPACK_B R25, R25.H1 ;  /* 0x00000019ff19723e */ /* 0x000fce00030006ff */
[----:B------:R-:W-:Y:S01]  /*126e0*/  HMMA.16816.F32 R8, R4, R24, R8 ;  /* 0x000000180408723c */ /* 0x000fe20000001808 */
[----:B----4-:R-:W-:Y:S02]  /*126f0*/  IMAD R3, R3, 0x100, R28 ;  /* 0x0000010003037824 */ /* 0x010fe400078e021c */
[----:B-----5:R-:W-:Y:S02]  /*12700*/  IMAD R12, R12, 0x100, R19 ;  /* 0x000001000c0c7824 */ /* 0x020fe400078e0213 */
[----:B--2---:R-:W-:Y:S02]  /*12710*/  IMAD R13, R13, 0x100, R18 ;  /* 0x000001000d0d7824 */ /* 0x004fe400078e0212 */
[----:B------:R-:W2:Y:S04]  /*12720*/  LDL.LU R18, [R1+0x864] ;  /* 0x0008640001127983 */ /* 0x000ea80000300800 */
[----:B------:R-:W4:Y:S01]  /*12730*/  LDL.LU R19, [R1+0x860] ;  /* 0x0008600001137983 */ /* 0x000f220000300800 */
[----:B------:R-:W-:-:S03]  /*12740*/  IMAD R2, R2, 0x100, R0 ;  /* 0x0000010002027824 */ /* 0x000fc600078e0200 */
[----:B------:R-:W5:Y:S04]  /*12750*/  LDL.LU R28, [R1+0x85c] ;  /* 0x00085c00011c7983 */ /* 0x000f680000300800 */
[----:B------:R-:W5:Y:S04]  /*12760*/  LDL.LU R0, [R1+0x858] ;  /* 0x0008580001007983 */ /* 0x000f680000300800 */
[----:B------:R-:W5:Y:S01]  /*12770*/  LDL.LU R25, [R1+0x3a4] ;  /* 0x0003a40001197983 */ /* 0x000f620000300800 */
[----:B------:R-:W-:Y:S02]  /*12780*/  F2FP.F16.E4M3.UNPACK_B R5, R3 ;  /* 0x00000003ff05723e */ /* 0x000fe400020006ff */
[----:B------:R-:W-:-:S02]  /*12790*/  F2FP.F16.E4M3.UNPACK_B R7, R2 ;  /* 0x00000002ff07723e */ /* 0x000fc400020006ff */
[----:B------:R-:W-:Y:S02]  /*127a0*/  F2FP.F16.E4M3.UNPACK_B R4, R13 ;  /* 0x0000000dff04723e */ /* 0x000fe400020006ff */
[----:B------:R-:W-:Y:S02]  /*127b0*/  F2FP.F16.E4M3.UNPACK_B R6, R12 ;  /* 0x0000000cff06723e */ /* 0x000fe400020006ff */
[----:B------:R-:W-:Y:S02]  /*127c0*/  F2FP.F16.E4M3.UNPACK_B R12, R26 ;  /* 0x0000001aff0c723e */ /* 0x000fe400020006ff */
[----:B---3--:R-:W-:Y:S01]  /*127d0*/  F2FP.F16.E4M3.UNPACK_B R13, R27 ;  /* 0x0000001bff0d723e */ /* 0x008fe200020006ff */
[----:B------:R-:W-:-:S06]  /*127e0*/  IMAD R14, R14, 0x100, R16 ;  /* 0x000001000e0e7824 */ /* 0x000fcc00078e0210 */
[----:B------:R-:W-:Y:S01]  /*127f0*/  HMMA.16816.F32 R8, R4, R12, R8 ;  /* 0x0000000c0408723c */ /* 0x000fe20000001808 */
[----:B--2---:R-:W-:Y:S01]  /*12800*/  F2FP.F16.E4M3.UNPACK_B R2, R18 ;  /* 0x00000012ff02723e */ /* 0x004fe200020006ff */
[----:B------:R-:W0:Y:S01]  /*12810*/  LDC R12, c[0x0][0x3a8] ;  /* 0x0000ea00ff0c7b82 */ /* 0x000e220000000800 */
[----:B----4-:R-:W-:-:S07]  /*12820*/  F2FP.F16.E4M3.UNPACK_B R3, R19 ;  /* 0x00000013ff03723e */ /* 0x010fce00020006ff */
[----:B------:R-:W-:Y:S01]  /*12830*/  HMMA.16816.F32 R20, R4, R2, R20 ;  /* 0x000000020414723c */ /* 0x000fe20000001814 */
[----:B-----5:R-:W-:Y:S02]  /*12840*/  IMAD R2, R28, 0x100, R0 ;  /* 0x000001001c027824 */ /* 0x020fe400078e0200 */
[----:B------:R-:W2:Y:S04]  /*12850*/  LDL.LU R0, [R1+0x854] ;  /* 0x0008540001007983 */ /* 0x000ea80000300800 */
[----:B------:R-:W3:Y:S01]  /*12860*/  LDL.LU R28, [R1+0x850] ;  /* 0x00085000011c7983 */ /* 0x000ee20000300800 */
[----:B------:R-:W-:Y:S02]  /*12870*/  IMAD R15, R15, 0x100, R25 ;  /* 0x000001000f0f7824 */ /* 0x000fe400078e0219 */
[----:B------:R-:W-:Y:S01]  /*12880*/  IMAD R3, R29, 0x100, R17 ;  /* 0x000001001d037824 */ /* 0x000fe200078e0211 */
[----:B------:R-:W-:-:S02]  /*12890*/  F2FP.F16.E4M3.UNPACK_B R18, R18.H1 ;  /* 0x00000012ff12723e */ /* 0x000fc400030006ff */
[----:B------:R-:W-:Y:S02]  /*128a0*/  F2FP.F16.E4M3.UNPACK_B R19, R19.H1 ;  /* 0x00000013ff13723e */ /* 0x000fe400030006ff */
[----:B------:R-:W-:Y:S02]  /*128b0*/  F2FP.F16.E4M3.UNPACK_B R4, R15 ;  /* 0x0000000fff04723e */ /* 0x000fe400020006ff */
[----:B------:R-:W-:Y:S02]  /*128c0*/  F2FP.F16.E4M3.UNPACK_B R6, R14 ;  /* 0x0000000eff06723e */ /* 0x000fe400020006ff */
[----:B------:R-:W-:Y:S02]  /*128d0*/  F2FP.F16.E4M3.UNPACK_B R5, R3 ;  /* 0x00000003ff05723e */ /* 0x000fe400020006ff */
[----:B------:R-:W-:Y:S02]  /*128e0*/  F2FP.F16.E4M3.UNPACK_B R7, R2 ;  /* 0x00000002ff07723e */ /* 0x000fe400020006ff */
[----:B------:R-:W-:-:S02]  /*128f0*/  F2FP.F16.E4M3.UNPACK_B R26, R26.H1 ;  /* 0x0000001aff1a723e */ /* 0x000fc400030006ff */
[----:B------:R-:W-:-:S03]  /*12900*/  F2FP.F16.E4M3.UNPACK_B R27, R27.H1 ;  /* 0x0000001bff1b723e */ /* 0x000fc600030006ff */
[C---:B------:R-:W-:Y:S08]  /*12910*/  HMMA.16816.F32 R16, R4.reuse, R18, R20 ;  /* 0x000000120410723c */ /* 0x040ff00000001814 */
[----:B------:R-:W-:Y:S01]  /*12920*/  HMMA.16816.F32 R4, R4, R26, R8 ;  /* 0x0000001a0404723c */ /* 0x000fe20000001808 */
[----:B------:R-:W-:Y:S02]  /*12930*/  USHF.L.U32 UR4, UR36, 0x8, URZ ;  /* 0x0000000824047899 */ /* 0x000fe400080006ff */
[----:B------:R-:W-:-:S08]  /*12940*/  UIADD3 UR5, UPT, UPT, UR5, -0x1, URZ ;  /* 0xffffffff05057890 */ /* 0x000fd0000fffe0ff */
[----:B------:R1:W-:Y:S04]  /*12950*/  STL.64 [R1+0x40], R16 ;  /* 0x0000401001007387 */ /* 0x0003e80000100a00 */
[----:B------:R1:W-:Y:S04]  /*12960*/  STL.64 [R1+0x48], R18 ;  /* 0x0000481201007387 */ /* 0x0003e80000100a00 */
[----:B------:R1:W-:Y:S04]  /*12970*/  STL.64 [R1+0x60], R4 ;  /* 0x0000600401007387 */ /* 0x0003e80000100a00 */
[----:B------:R1:W-:Y:S01]  /*12980*/  STL.64 [R1+0x68], R6 ;  /* 0x0000680601007387 */ /* 0x0003e20000100a00 */
[----:B------:R-:W-:Y:S01]  /*12990*/  UIADD3 UR10, UP0, UPT, UR4, UR10, URZ ;  /* 0x0000000a040a7290 */ /* 0x000fe2000ff1e0ff */
[----:B0-----:R-:W-:-:S03]  /*129a0*/  IMAD.SHL.U32 R2, R12, 0x100, RZ ;  /* 0x000001000c027824 */ /* 0x001fc600078e00ff */
[----:B------:R-:W-:Y:S02]  /*129b0*/  ULEA.HI.X.SX32 UR11, UR4, UR11, 0x1, UP0 ;  /* 0x0000000b040b7291 */ /* 0x000fe400080f0eff */
[----:B------:R-:W-:Y:S02]  /*129c0*/  UISETP.NE.U32.AND UP0, UPT, UR5, URZ, UPT ;  /* 0x000000ff0500728c */ /* 0x000fe4000bf05070 */
[----:B------:R-:W-:Y:S01]  /*129d0*/  UIADD3 UR12, UPT, UPT, UR12, -0x100, URZ ;  /* 0xffffff000c0c7890 */ /* 0x000fe2000fffe0ff */
[----:B---3--:R-:W-:-:S04]  /*129e0*/  IADD3 R28, P0, PT, R2, R28, RZ ;  /* 0x0000001c021c7210 */ /* 0x008fc80007f1e0ff */
[----:B--2---:R-:W-:Y:S02]  /*129f0*/  LEA.HI.X.SX32 R0, R2, R0, 0x1, P0 ;  /* 0x0000000002007211 */ /* 0x004fe400000f0eff */
[----:B-1----:R-:W-:Y:S07]  /*12a00*/  BRA.U UP0, `(.L_x_2) ;  /* 0xffffff6500507547 */ /* 0x002fee000b83ffff */
.L_x_1:
[----:B------:R-:W2:Y:S01]  /*12a10*/  LDL.LU R10, [R1+0x40] ;  /* 0x00004000010a7983 */ /* 0x000ea20000300800 */
[----:B------:R-:W3:Y:S01]  /*12a20*/  S2UR UR5, SR_CgaCtaId ;  /* 0x00000000000579c3 */ /* 0x000ee20000008800 */
[----:B------:R-:W-:Y:S01]  /*12a30*/  UMOV UR4, 0x400 ;  /* 0x0000040000047882 */ /* 0x000fe20000000000 */
[----:B------:R-:W4:Y:S01]  /*12a40*/  LDCU.128 UR12, c[0x0][0x390] ;  /* 0x00007200ff0c77ac */ /* 0x000f220008000c00 */
[----:B------:R-:W2:Y:S01]  /*12a50*/  LDL.LU R2, [R1+0x44] ;  /* 0x0000440001027983 */ /* 0x000ea20000300800 */
[----:B------:R-:W5:Y:S03]  /*12a60*/  LDCU UR6, c[0x0][0x3b8] ;  /* 0x00007700ff0677ac */ /* 0x000f660008000800 */
[----:B------:R-:W4:Y:S04]  /*12a70*/  LDL.LU R9, [R1+0x48] ;  /* 0x0000480001097983 */ /* 0x000f280000300800 */
[----:B------:R-:W4:Y:S04]  /*12a80*/  LDL.LU R8, [R1+0x4c] ;  /* 0x00004c0001087983 */ /* 0x000f280000300800 */
[----:B------:R-:W5:Y:S04]  /*12a90*/  LDL.LU R7, [R1+0x60] ;  /* 0x0000600001077983 */ /* 0x000f680000300800 */
[----:B------:R-:W5:Y:S04]  /*12aa0*/  LDL.LU R5, [R1+0x64] ;  /* 0x0000640001057983 */ /* 0x000f680000300800 */
[----:B------:R-:W5:Y:S04]  /*12ab0*/  LDL.LU R6, [R1+0x68] ;  /* 0x0000680001067983 */ /* 0x000f680000300800 */
[----:B------:R-:W5:Y:S04]  /*12ac0*/  LDL.LU R4, [R1+0x6c] ;  /* 0x00006c0001047983 */ /* 0x000f680000300800 */
[----:B------:R-:W5:Y:S04]  /*12ad0*/  LDL.LU R3, [R1+0x84c] ;  /* 0x00084c0001037983 */ /* 0x000f680000300800 */
[----:B------:R-:W5:Y:S04]  /*12ae0*/  LDL.LU R16, [R1+0x7fc] ;  /* 0x0007fc0001107983 */ /* 0x000f680000300800 */
[----:B-1----:R-:W5:Y:S01]  /*12af0*/  LDL.LU R18, [R1+0x298] ;  /* 0x0002980001127983 */ /* 0x002f620000300800 */
[----:B------:R-:W1:Y:S01]  /*12b00*/  S2R R14, SR_TID.X ;  /* 0x00000000000e7919 */ /* 0x000e620000002100 */
[----:B---3--:R-:W-:Y:S01]  /*12b10*/  ULEA UR4, UR5, UR4, 0x18 ;  /* 0x0000000405047291 */ /* 0x008fe2000f8ec0ff */
[----:B------:R-:W3:Y:S01]  /*12b20*/  LDCU UR5, c[0x0][0x3b4] ;  /* 0x00007680ff0577ac */ /* 0x000ee20008000800 */
[----:B-1----:R-:W-:Y:S01]  /*12b30*/  IMAD.SHL.U32 R11, R14, 0x4, RZ ;  /* 0x000000040e0b7824 */ /* 0x002fe200078e00ff */
[----:B------:R-:W-:Y:S01]  /*12b40*/  BAR.SYNC.DEFER_BLOCKING 0x0 ;  /* 0x0000000000007b1d */ /* 0x000fe20000010000 */
[----:B--2---:R-:W-:-:S04]  /*12b50*/  F2FP.SATFINITE.E4M3.F32.PACK_AB_MERGE_C R2, R2, R10, RZ ;  /* 0x0000000a0202723e */ /* 0x004fc800048070ff */
[----:B------:R-:W-:Y:S02]  /*12b60*/  LOP3.LUT R10, R2, 0xffff, RZ, 0xc0, !PT ;  /* 0x0000ffff020a7812 */ /* 0x000fe400078ec0ff */
[----:B0---4-:R-:W-:Y:S02]  /*12b70*/  F2FP.SATFINITE.E4M3.F32.PACK_AB_MERGE_C R0, R8, R9, RZ ;  /* 0x000000090800723e */ /* 0x011fe400048070ff */
[----:B------:R-:W-:Y:S02]  /*12b80*/  LOP3.LUT R9, R14, 0x1c, RZ, 0xc0, !PT ;  /* 0x0000001c0e097812 */ /* 0x000fe400078ec0ff */
[----:B-----5:R-:W-:Y:S02]  /*12b90*/  F2FP.SATFINITE.E4M3.F32.PACK_AB_MERGE_C R5, R5, R7, RZ ;  /* 0x000000070505723e */ /* 0x020fe400048070ff */
[----:B------:R-:W-:Y:S02]  /*12ba0*/  LOP3.LUT R12, R0, 0xffff, RZ, 0xc0, !PT ;  /* 0x0000ffff000c7812 */ /* 0x000fe400078ec0ff */
[----:B------:R-:W-:Y:S01]  /*12bb0*/  F2FP.SATFINITE.E4M3.F32.PACK_AB_MERGE_C R7, R4, R6, RZ ;  /* 0x000000060407723e */ /* 0x000fe200048070ff */
[----:B------:R-:W-:Y:S01]  /*12bc0*/  IMAD.SHL.U32 R4, R14, 0x20, RZ ;  /* 0x000000200e047824 */ /* 0x000fe200078e00ff */
[----:B------:R-:W-:-:S02]  /*12bd0*/  LOP3.LUT R6, R3, 0x80, RZ, 0xc0, !PT ;  /* 0x0000008003067812 */ /* 0x000fc400078ec0ff */
[----:B------:R-:W-:Y:S02]  /*12be0*/  SHF.R.U32.HI R3, RZ, 0x4, R14 ;  /* 0x00000004ff037819 */ /* 0x000fe4000001160e */
[----:B------:R-:W-:Y:S02]  /*12bf0*/  PRMT R13, R7, 0x7604, R0 ;  /* 0x00007604070d7816 */ /* 0x000fe40000000000 */
[----:B------:R-:W-:Y:S02]  /*12c00*/  PRMT R2, R5, 0x7604, R2 ;  /* 0x0000760405027816 */ /* 0x000fe40000000002 */
[----:B------:R-:W-:Y:S02]  /*12c10*/  LOP3.LUT R7, R7, 0xffff, RZ, 0xc0, !PT ;  /* 0x0000ffff07077812 */ /* 0x000fe400078ec0ff */
[----:B------:R-:W-:Y:S02]  /*12c20*/  LOP3.LUT R6, R6, 0x2, R3, 0xf8, !PT ;  /* 0x0000000206067812 */ /* 0x000fe400078ef803 */
[----:B------:R-:W-:-:S02]  /*12c30*/  LOP3.LUT R5, R5, 0xffff, RZ, 0xc0, !PT ;  /* 0x0000ffff05057812 */ /* 0x000fc400078ec0ff */
[----:B------:R-:W-:Y:S02]  /*12c40*/  LOP3.LUT R9, R9, 0x60, R4, 0xf8, !PT ;  /* 0x0000006009097812 */ /* 0x000fe400078ef804 */
[----:B------:R-:W-:Y:S02]  /*12c50*/  LOP3.LUT R8, R4, 0x300, RZ, 0xc0, !PT ;  /* 0x0000030004087812 */ /* 0x000fe400078ec0ff */
[----:B------:R-:W-:Y:S02]  /*12c60*/  SHF.R.U32.HI R4, RZ, 0x8, R12 ;  /* 0x00000008ff047819 */ /* 0x000fe4000001160c */
[----:B------:R-:W-:Y:S02]  /*12c70*/  SHF.R.U32.HI R7, RZ, 0x8, R7 ;  /* 0x00000008ff077819 */ /* 0x000fe40000011607 */
[----:B------:R-:W-:Y:S02]  /*12c80*/  SHF.R.U32.HI R0, RZ, 0x8, R10 ;  /* 0x00000008ff007819 */ /* 0x000fe4000001160a */
[----:B------:R-:W-:-:S02]  /*12c90*/  SHF.R.U32.HI R5, RZ, 0x8, R5 ;  /* 0x00000008ff057819 */ /* 0x000fc40000011605 */
[----:B------:R-:W-:Y:S02]  /*12ca0*/  LOP3.LUT R9, R6, R9, RZ, 0xfc, !PT ;  /* 0x0000000906097212 */ /* 0x000fe400078efcff */
[----:B------:R-:W-:Y:S02]  /*12cb0*/  PRMT R17, R7, 0x7604, R4 ;  /* 0x0000760407117816 */ /* 0x000fe40000000004 */
[----:B------:R-:W-:Y:S02]  /*12cc0*/  LOP3.LUT R11, R8, 0x7c, R11, 0xf8, !PT ;  /* 0x0000007c080b7812 */ /* 0x000fe400078ef80b */
[----:B------:R-:W-:Y:S02]  /*12cd0*/  PRMT R12, R5, 0x7604, R0 ;  /* 0x00007604050c7816 */ /* 0x000fe40000000000 */
[C---:B------:R-:W-:Y:S02]  /*12ce0*/  LOP3.LUT R7, R9.reuse, 0x40, RZ, 0x3c, !PT ;  /* 0x0000004009077812 */ /* 0x040fe400078e3cff */
[----:B------:R-:W-:-:S02]  /*12cf0*/  LOP3.LUT R8, R9, 0x20, RZ, 0x3c, !PT ;  /* 0x0000002009087812 */ /* 0x000fc400078e3cff */
[----:B------:R-:W-:Y:S01]  /*12d00*/  LOP3.LUT R10, R9, 0x60, RZ, 0x3c, !PT ;  /* 0x00000060090a7812 */ /* 0x000fe200078e3cff */
[----:B------:R0:W-:Y:S04]  /*12d10*/  STS.U16 [R9+UR4], R2 ;  /* 0x0000000209007988 */ /* 0x0001e80008000404 */
[----:B------:R-:W-:Y:S04]  /*12d20*/  STS.U16 [R7+UR4+0x200], R12 ;  /* 0x0002000c07007988 */ /* 0x000fe80008000404 */
[----:B------:R3:W-:Y:S04]  /*12d30*/  STS.U16 [R8+UR4+0x100], R13 ;  /* 0x0001000d08007988 */ /* 0x0007e80008000404 */
[----:B------:R1:W-:Y:S01]  /*12d40*/  STS.U16 [R10+UR4+0x300], R17 ;  /* 0x000300110a007988 */ /* 0x0003e20008000404 */
[--C-:B------:R-:W-:Y:S01]  /*12d50*/  LOP3.LUT R15, R11, 0x60, R14.reuse, 0x78, !PT ;  /* 0x000000600b0f7812 */ /* 0x100fe200078e780e */
[----:B------:R-:W-:Y:S01]  /*12d60*/  BAR.SYNC.DEFER_BLOCKING 0x0 ;  /* 0x0000000000007b1d */ /* 0x000fe20000010000 */
[----:B------:R-:W-:-:S04]  /*12d70*/  SHF.R.U32.HI R14, RZ, 0x4, R14 ;  /* 0x00000004ff0e7819 */ /* 0x000fc8000001160e */
[----:B------:R-:W-:Y:S02]  /*12d80*/  SGXT.U32 R14, R14, 0x3 ;  /* 0x000000030e0e781a */ /* 0x000fe40000000000 */
[----:B------:R-:W-:Y:S02]  /*12d90*/  ISETP.GE.AND P0, PT, R16, UR14, PT ;  /* 0x0000000e10007c0c */ /* 0x000fe4000bf06270 */
[----:B------:R-:W-:Y:S01]  /*12da0*/  LOP3.LUT R5, R18, R14, RZ, 0xfc, !PT ;  /* 0x0000000e12057212 */ /* 0x000fe200078efcff */
[----:B------:R-:W2:Y:S03]  /*12db0*/  LDS R4, [R15+UR4] ;  /* 0x000000040f047984 */ /* 0x000ea60008000800 */
[C---:B------:R-:W-:Y:S01]  /*12dc0*/  ISETP.LT.AND P1, PT, R5.reuse, UR15, !P0 ;  /* 0x0000000f05007c0c */ /* 0x040fe2000c721270 */
[----:B0-----:R-:W-:Y:S02]  /*12dd0*/  IMAD R9, R5, UR6, RZ ;  /* 0x0000000605097c24 */ /* 0x001fe4000f8e02ff */
[----:B------:R0:W4:Y:S01]  /*12de0*/  LDS R5, [R15+UR4+0x80] ;  /* 0x000080040f057984 */ /* 0x0001220008000800 */
[----:B---3--:R-:W-:Y:S01]  /*12df0*/  IMAD R8, R16, UR5, RZ ;  /* 0x0000000510087c24 */ /* 0x008fe2000f8e02ff */
[----:B------:R-:W-:-:S04]  /*12e00*/  LOP3.LUT R2, R18, 0x8, R14, 0xfe, !PT ;  /* 0x0000000812027812 */ /* 0x000fc800078efe0e */
[----:B------:R-:W-:Y:S01]  /*12e10*/  IADD3 R7, P2, PT, R8, UR12, RZ ;  /* 0x0000000c08077c10 */ /* 0x000fe2000ff5e0ff */
[----:B------:R-:W-:Y:S01]  /*12e20*/  IMAD R11, R2, UR6, RZ ;  /* 0x00000006020b7c24 */ /* 0x000fe2000f8e02ff */
[C-C-:B------:R-:W-:Y:S02]  /*12e30*/  LOP3.LUT R0, R18.reuse, 0x30, R14.reuse, 0xfe, !PT ;  /* 0x0000003012007812 */ /* 0x140fe400078efe0e */
[C-C-:B------:R-:W-:Y:S02]  /*12e40*/  LOP3.LUT R6, R18.reuse, 0x28, R14.reuse, 0xfe, !PT ;  /* 0x0000002812067812 */ /* 0x140fe400078efe0e */
[--C-:B------:R-:W-:Y:S02]  /*12e50*/  LOP3.LUT R12, R18, 0x20, R14.reuse, 0xfe, !PT ;  /* 0x00000020120c7812 */ /* 0x100fe400078efe0e */
[----:B------:R-:W-:Y:S02]  /*12e60*/  ISETP.LT.AND P4, PT, R2, UR15, !P0 ;  /* 0x0000000f02007c0c */ /* 0x000fe4000c781270 */
[----:B------:R-:W-:-:S02]  /*12e70*/  LOP3.LUT R13, R18, 0x18, R14, 0xfe, !PT ;  /* 0x00000018120d7812 */ /* 0x000fc400078efe0e */
[----:B------:R-:W-:Y:S02]  /*12e80*/  LEA.HI.X.SX32 R8, R8, UR13, 0x1, P2 ;  /* 0x0000000d08087c11 */ /* 0x000fe400090f0eff */
[-C--:B------:R-:W-:Y:S02]  /*12e90*/  IADD3 R2, P2, PT, R9, R7.reuse, RZ ;  /* 0x0000000709027210 */ /* 0x080fe40007f5e0ff */
[----:B------:R-:W-:Y:S01]  /*12ea0*/  LOP3.LUT R14, R18, 0x10, R14, 0xfe, !PT ;  /* 0x00000010120e7812 */ /* 0x000fe200078efe0e */
[----:B------:R-:W-:Y:S01]  /*12eb0*/  VIADD R16, R3, 0x38 ;  /* 0x0000003803107836 */ /* 0x000fe20000000000 */
[----:B-1----:R-:W-:Y:S02]  /*12ec0*/  IADD3 R10, P3, PT, R11, R7, RZ ;  /* 0x000000070b0a7210 */ /* 0x002fe40007f7e0ff */
[-C--:B------:R-:W-:Y:S02]  /*12ed0*/  LEA.HI.X.SX32 R3, R9, R8.reuse, 0x1, P2 ;  /* 0x0000000809037211 */ /* 0x080fe400010f0eff */
[C---:B------:R-:W-:Y:S01]  /*12ee0*/  ISETP.LT.AND P5, PT, R14.reuse, UR15, !P0 ;  /* 0x0000000f0e007c0c */ /* 0x040fe2000c7a1270 */
[----:B------:R-:W-:Y:S01]  /*12ef0*/  IMAD R14, R14, UR6, RZ ;  /* 0x000000060e0e7c24 */ /* 0x000fe2000f8e02ff */
[----:B------:R-:W-:Y:S01]  /*12f00*/  LEA.HI.X.SX32 R11, R11, R8, 0x1, P3 ;  /* 0x000000080b0b7211 */ /* 0x000fe200018f0eff */
[----:B0-----:R-:W-:Y:S01]  /*12f10*/  IMAD R15, R13, UR6, RZ ;  /* 0x000000060d0f7c24 */ /* 0x001fe2000f8e02ff */
[----:B--2---:R-:W-:-:S02]  /*12f20*/  PRMT R21, R4, 0x7770, RZ ;  /* 0x0000777004157816 */ /* 0x004fc400000000ff */
[----:B------:R-:W-:Y:S01]  /*12f30*/  PRMT R23, R4, 0x7772, RZ ;  /* 0x0000777204177816 */ /* 0x000fe200000000ff */
[----:B------:R-:W-:Y:S01]  /*12f40*/  IMAD R17, R12, UR6, RZ ;  /* 0x000000060c117c24 */ /* 0x000fe2000f8e02ff */
[----:B------:R-:W-:Y:S01]  /*12f50*/  LOP3.LUT R9, R18, R16, RZ, 0xfc, !PT ;  /* 0x0000001012097212 */ /* 0x000fe200078efcff */
[----:B------:R0:W-:Y:S01]  /*12f60*/  @P1 STG.E.U8 desc[UR8][R2.64], R21 ;  /* 0x0000001502001986 */ /* 0x0001e2000c101108 */
[----:B------:R-:W-:Y:S01]  /*12f70*/  ISETP.LT.AND P3, PT, R12, UR15, !P0 ;  /* 0x0000000f0c007c0c */ /* 0x000fe2000c761270 */
[----:B------:R-:W-:Y:S01]  /*12f80*/  IMAD R18, R6, UR6, RZ ;  /* 0x0000000606127c24 */ /* 0x000fe2000f8e02ff */
[----:B------:R-:W-:Y:S01]  /*12f90*/  IADD3 R12, P1, PT, R14, R7, RZ ;  /* 0x000000070e0c7210 */ /* 0x000fe20007f3e0ff */
[----:B------:R1:W-:Y:S01]  /*12fa0*/  @P4 STG.E.U8 desc[UR8][R10.64], R23 ;  /* 0x000000170a004986 */ /* 0x0003e2000c101108 */
[----:B------:R-:W-:Y:S01]  /*12fb0*/  ISETP.LT.AND P4, PT, R13, UR15, !P0 ;  /* 0x0000000f0d007c0c */ /* 0x000fe2000c781270 */
[----:B------:R-:W-:Y:S01]  /*12fc0*/  IMAD R19, R0, UR6, RZ ;  /* 0x0000000600137c24 */ /* 0x000fe2000f8e02ff */
[----:B------:R-:W-:-:S02]  /*12fd0*/  LEA.HI.X.SX32 R13, R14, R8, 0x1, P1 ;  /* 0x000000080e0d7211 */ /* 0x000fc400008f0eff */
[-C--:B------:R-:W-:Y:S02]  /*12fe0*/  IADD3 R14, P1, PT, R18, R7.reuse, RZ ;  /* 0x00000007120e7210 */ /* 0x080fe40007f3e0ff */
[-C--:B0-----:R-:W-:Y:S02]  /*12ff0*/  IADD3 R2, P6, PT, R15, R7.reuse, RZ ;  /* 0x000000070f027210 */ /* 0x081fe40007fde0ff */
[-C--:B-1----:R-:W-:Y:S02]  /*13000*/  IADD3 R10, P2, PT, R17, R7.reuse, RZ ;  /* 0x00000007110a7210 */ /* 0x082fe40007f5e0ff */
[-C--:B------:R-:W-:Y:S02]  /*13010*/  LEA.HI.X.SX32 R3, R15, R8.reuse, 0x1, P6 ;  /* 0x000000080f037211 */ /* 0x080fe400030f0eff */
[----:B------:R-:W-:Y:S02]  /*13020*/  LEA.HI.X.SX32 R11, R17, R8, 0x1, P2 ;  /* 0x00000008110b7211 */ /* 0x000fe400010f0eff */
[----:B------:R-:W-:-:S02]  /*13030*/  IADD3 R16, P6, PT, R19, R7, RZ ;  /* 0x0000000713107210 */ /* 0x000fc40007fde0ff */
[----:B------:R-:W-:Y:S02]  /*13040*/  ISETP.LT.AND P2, PT, R6, UR15, !P0 ;  /* 0x0000000f06007c0c */ /* 0x000fe4000c741270 */
[-C--:B------:R-:W-:Y:S02]  /*13050*/  LEA.HI.X.SX32 R15, R18, R8.reuse, 0x1, P1 ;  /* 0x00000008120f7211 */ /* 0x080fe400008f0eff */
[----:B------:R-:W-:Y:S02]  /*13060*/  ISETP.LT.AND P1, PT, R0, UR15, !P0 ;  /* 0x0000000f00007c0c */ /* 0x000fe4000c721270 */
[C---:B------:R-:W-:Y:S01]  /*13070*/  ISETP.LT.AND P0, PT, R9.reuse, UR15, !P0 ;  /* 0x0000000f09007c0c */ /* 0x040fe2000c701270 */
[----:B------:R-:W-:Y:S01]  /*13080*/  IMAD R20, R9, UR6, RZ ;  /* 0x0000000609147c24 */ /* 0x000fe2000f8e02ff */
[----:B------:R-:W-:Y:S02]  /*13090*/  LEA.HI.X.SX32 R17, R19, R8, 0x1, P6 ;  /* 0x0000000813117211 */ /* 0x000fe400030f0eff */
[----:B----4-:R-:W-:-:S02]  /*130a0*/  PRMT R19, R5, 0x7770, RZ ;  /* 0x0000777005137816 */ /* 0x010fc400000000ff */
[C---:B------:R-:W-:Y:S02]  /*130b0*/  PRMT R9, R5.reuse, 0x7772, RZ ;  /* 0x0000777205097816 */ /* 0x040fe400000000ff */
[C---:B------:R-:W-:Y:S02]  /*130c0*/  PRMT R21, R4.reuse, 0x7771, RZ ;  /* 0x0000777104157816 */ /* 0x040fe400000000ff */
[----:B------:R-:W-:Y:S01]  /*130d0*/  PRMT R23, R4, 0x7773, RZ ;  /* 0x0000777304177816 */ /* 0x000fe200000000ff */
[----:B------:R0:W-:Y:S01]  /*130e0*/  @P5 STG.E.U8 desc[UR8][R12.64], R19 ;  /* 0x000000130c005986 */ /* 0x0001e2000c101108 */
[----:B------:R-:W-:-:S03]  /*130f0*/  PRMT R25, R5, 0x7771, RZ ;  /* 0x0000777105197816 */ /* 0x000fc600000000ff */
[----:B------:R0:W-:Y:S01]  /*13100*/  @P4 STG.E.U8 desc[UR8][R2.64], R9 ;  /* 0x0000000902004986 */ /* 0x0001e2000c101108 */
[----:B------:R-:W-:-:S03]  /*13110*/  IADD3 R6, P6, PT, R20, R7, RZ ;  /* 0x0000000714067210 */ /* 0x000fc60007fde0ff */
[----:B------:R0:W-:Y:S04]  /*13120*/  @P3 STG.E.U8 desc[UR8][R10.64], R21 ;  /* 0x000000150a003986 */ /* 0x0001e8000c101108 */
[----:B------:R0:W-:Y:S01]  /*13130*/  @P2 STG.E.U8 desc[UR8][R14.64], R23 ;  /* 0x000000170e002986 */ /* 0x0001e2000c101108 */
[----:B------:R-:W-:-:S03]  /*13140*/  LEA.HI.X.SX32 R7, R20, R8, 0x1, P6 ;  /* 0x0000000814077211 */ /* 0x000fc600030f0eff */
[----:B------:R0:W-:Y:S01]  /*13150*/  @P1 STG.E.U8 desc[UR8][R16.64], R25 ;  /* 0x0000001910001986 */ /* 0x0001e2000c101108 */
[----:B------:R-:W-:Y:S01]  /*13160*/  PRMT R5, R5, 0x7773, RZ ;  /* 0x0000777305057816 */ /* 0x000fe200000000ff */
[----:B------:R-:W-:Y:S06]  /*13170*/  @!P0 EXIT ;  /* 0x000000000000894d */ /* 0x000fec0003800000 */
[----:B------:R-:W-:Y:S01]  /*13180*/  STG.E.U8 desc[UR8][R6.64], R5 ;  /* 0x0000000506007986 */ /* 0x000fe2000c101108 */
[----:B------:R-:W-:Y:S05]  /*13190*/  EXIT ;  /* 0x000000000000794d */ /* 0x000fea0003800000 */
.L_x_3:
[----:B------:R-:W-:-:S00]  /*131a0*/  BRA `(.L_x_3) ;  /* 0xfffffffc00fc7947 */ /* 0x000fc0000383ffff */
[----:B------:R-:W-:-:S00]  /*131b0*/  NOP ;  /* 0x0000000000007918 */ /* 0x000fc00000000000 */
        /* <DEDUP_REMOVED lines=12> */
.L_x_4:


//--------------------- .nv.shared.matmul_kernel  --------------------------
	.section	.nv.shared.matmul_kernel,"aw",@nobits
	.sectionflags	@""
	.align	16
	.zero		1024


//--------------------- .nv.shared.reserved.0     --------------------------
	.section	.nv.shared.reserved.0,"aw",@nobits
	.weak		__nv_reservedSMEM_offset_0_alias
	.size		__nv_reservedSMEM_offset_0_alias, 0, 64
	.other		__nv_reservedSMEM_offset_0_alias,@"STO_CUDA_RESERVED_SHARED STV_DEFAULT"
__nv_reservedSMEM_offset_0_alias:
	.zero		0
	.zero		64


//--------------------- .nv.constant0.matmul_kernel --------------------------
	.section	.nv.constant0.matmul_kernel,"a",@progbits
	.sectionflags	@""
	.align	4
.nv.constant0.matmul_kernel:
	.zero		976


//--------------------- SYMBOLS --------------------------

	.type		.nv.reservedSmem.offset0,@object
	.size		.nv.reservedSmem.offset0,0x4
	.type		.nv.reservedSmem.cap,@object
	.size		.nv.reservedSmem.cap,0x4
